//
// Generated by NVIDIA NVVM Compiler
//
// Compiler Build ID: CL-36424714
// Cuda compilation tools, release 13.0, V13.0.88
// Based on NVVM 20.0.0
//

.version 9.0
.target sm_100
.address_size 64

	// .globl	_Z20subtractArraysKernelPfPKfS1_i
.global .align 4 .b8 __cudart_i2opi_f[24] = {65, 144, 67, 60, 153, 149, 98, 219, 192, 221, 52, 245, 209, 87, 39, 252, 41, 21, 68, 78, 110, 131, 249, 162};

.visible .entry _Z20subtractArraysKernelPfPKfS1_i(
	.param .u64 .ptr .align 1 _Z20subtractArraysKernelPfPKfS1_i_param_0,
	.param .u64 .ptr .align 1 _Z20subtractArraysKernelPfPKfS1_i_param_1,
	.param .u64 .ptr .align 1 _Z20subtractArraysKernelPfPKfS1_i_param_2,
	.param .u32 _Z20subtractArraysKernelPfPKfS1_i_param_3
)
{
	.reg .pred 	%p<2>;
	.reg .b32 	%r<6>;
	.reg .b32 	%f<4>;
	.reg .b64 	%rd<11>;

	ld.param.u64 	%rd1, [_Z20subtractArraysKernelPfPKfS1_i_param_0];
	ld.param.u64 	%rd2, [_Z20subtractArraysKernelPfPKfS1_i_param_1];
	ld.param.u64 	%rd3, [_Z20subtractArraysKernelPfPKfS1_i_param_2];
	ld.param.u32 	%r2, [_Z20subtractArraysKernelPfPKfS1_i_param_3];
	mov.u32 	%r3, %ctaid.x;
	mov.u32 	%r4, %ntid.x;
	mov.u32 	%r5, %tid.x;
	mad.lo.s32 	%r1, %r3, %r4, %r5;
	setp.ge.s32 	%p1, %r1, %r2;
	@%p1 bra 	$L__BB0_2;
	cvta.to.global.u64 	%rd4, %rd2;
	cvta.to.global.u64 	%rd5, %rd3;
	cvta.to.global.u64 	%rd6, %rd1;
	mul.wide.s32 	%rd7, %r1, 4;
	add.s64 	%rd8, %rd4, %rd7;
	ld.global.f32 	%f1, [%rd8];
	add.s64 	%rd9, %rd5, %rd7;
	ld.global.f32 	%f2, [%rd9];
	sub.f32 	%f3, %f1, %f2;
	add.s64 	%rd10, %rd6, %rd7;
	st.global.f32 	[%rd10], %f3;
$L__BB0_2:
	ret;

}
	// .globl	_Z18updateVolumeKernelPfPKfif
.visible .entry _Z18updateVolumeKernelPfPKfif(
	.param .u64 .ptr .align 1 _Z18updateVolumeKernelPfPKfif_param_0,
	.param .u64 .ptr .align 1 _Z18updateVolumeKernelPfPKfif_param_1,
	.param .u32 _Z18updateVolumeKernelPfPKfif_param_2,
	.param .f32 _Z18updateVolumeKernelPfPKfif_param_3
)
{
	.reg .pred 	%p<3>;
	.reg .b32 	%r<7>;
	.reg .b32 	%f<5>;
	.reg .b64 	%rd<8>;

	ld.param.u64 	%rd2, [_Z18updateVolumeKernelPfPKfif_param_0];
	ld.param.u64 	%rd3, [_Z18updateVolumeKernelPfPKfif_param_1];
	ld.param.u32 	%r2, [_Z18updateVolumeKernelPfPKfif_param_2];
	ld.param.f32 	%f1, [_Z18updateVolumeKernelPfPKfif_param_3];
	mov.u32 	%r3, %ctaid.x;
	mov.u32 	%r4, %ntid.x;
	mov.u32 	%r5, %tid.x;
	mad.lo.s32 	%r1, %r3, %r4, %r5;
	setp.ge.s32 	%p1, %r1, %r2;
	@%p1 bra 	$L__BB1_3;
	cvta.to.global.u64 	%rd4, %rd2;
	cvta.to.global.u64 	%rd5, %rd3;
	mul.wide.s32 	%rd6, %r1, 4;
	add.s64 	%rd7, %rd5, %rd6;
	ld.global.f32 	%f2, [%rd7];
	add.s64 	%rd1, %rd4, %rd6;
	ld.global.f32 	%f3, [%rd1];
	fma.rn.f32 	%f4, %f1, %f2, %f3;
	st.global.f32 	[%rd1], %f4;
	setp.geu.f32 	%p2, %f4, 0f00000000;
	@%p2 bra 	$L__BB1_3;
	mov.b32 	%r6, 0;
	st.global.u32 	[%rd1], %r6;
$L__BB1_3:
	ret;

}
	// .globl	_Z29computeVoxelSensitivityKernelPf14GeometryParamsiiifiif
.visible .entry _Z29computeVoxelSensitivityKernelPf14GeometryParamsiiifiif(
	.param .u64 .ptr .align 1 _Z29computeVoxelSensitivityKernelPf14GeometryParamsiiifiif_param_0,
	.param .align 4 .b8 _Z29computeVoxelSensitivityKernelPf14GeometryParamsiiifiif_param_1[12],
	.param .u32 _Z29computeVoxelSensitivityKernelPf14GeometryParamsiiifiif_param_2,
	.param .u32 _Z29computeVoxelSensitivityKernelPf14GeometryParamsiiifiif_param_3,
	.param .u32 _Z29computeVoxelSensitivityKernelPf14GeometryParamsiiifiif_param_4,
	.param .f32 _Z29computeVoxelSensitivityKernelPf14GeometryParamsiiifiif_param_5,
	.param .u32 _Z29computeVoxelSensitivityKernelPf14GeometryParamsiiifiif_param_6,
	.param .u32 _Z29computeVoxelSensitivityKernelPf14GeometryParamsiiifiif_param_7,
	.param .f32 _Z29computeVoxelSensitivityKernelPf14GeometryParamsiiifiif_param_8
)
{
	.local .align 4 .b8 	__local_depot2[28];
	.reg .b64 	%SP;
	.reg .b64 	%SPL;
	.reg .pred 	%p<78>;
	.reg .b32 	%r<334>;
	.reg .b32 	%f<233>;
	.reg .b64 	%rd<158>;
	.reg .b64 	%fd<17>;

	mov.u64 	%SPL, __local_depot2;
	ld.param.f32 	%f47, [_Z29computeVoxelSensitivityKernelPf14GeometryParamsiiifiif_param_1+8];
	ld.param.f32 	%f46, [_Z29computeVoxelSensitivityKernelPf14GeometryParamsiiifiif_param_1+4];
	ld.param.f32 	%f45, [_Z29computeVoxelSensitivityKernelPf14GeometryParamsiiifiif_param_1];
	ld.param.u32 	%r103, [_Z29computeVoxelSensitivityKernelPf14GeometryParamsiiifiif_param_2];
	ld.param.u32 	%r108, [_Z29computeVoxelSensitivityKernelPf14GeometryParamsiiifiif_param_3];
	ld.param.u32 	%r105, [_Z29computeVoxelSensitivityKernelPf14GeometryParamsiiifiif_param_4];
	ld.param.f32 	%f48, [_Z29computeVoxelSensitivityKernelPf14GeometryParamsiiifiif_param_5];
	ld.param.f32 	%f49, [_Z29computeVoxelSensitivityKernelPf14GeometryParamsiiifiif_param_8];
	add.u64 	%rd1, %SPL, 0;
	mov.u32 	%r109, %ctaid.x;
	mov.u32 	%r110, %ntid.x;
	mov.u32 	%r111, %tid.x;
	mad.lo.s32 	%r1, %r109, %r110, %r111;
	mov.u32 	%r112, %ctaid.y;
	mov.u32 	%r113, %ntid.y;
	mov.u32 	%r114, %tid.y;
	mad.lo.s32 	%r115, %r112, %r113, %r114;
	mov.u32 	%r116, %ctaid.z;
	mov.u32 	%r117, %ntid.z;
	mov.u32 	%r118, %tid.z;
	mad.lo.s32 	%r3, %r116, %r117, %r118;
	setp.ge.s32 	%p1, %r1, %r103;
	setp.ge.s32 	%p2, %r115, %r108;
	or.pred  	%p3, %p1, %p2;
	setp.ge.s32 	%p4, %r3, %r105;
	or.pred  	%p5, %p3, %p4;
	@%p5 bra 	$L__BB2_70;
	cvt.rn.f32.u32 	%f50, %r3;
	cvt.rn.f32.u32 	%f51, %r105;
	mul.f32 	%f52, %f51, 0f3F000000;
	sub.f32 	%f53, %f50, %f52;
	add.f32 	%f54, %f53, 0f3F000000;
	mul.f32 	%f1, %f48, %f54;
	mul.f32 	%f55, %f49, 0f3F22F983;
	cvt.rni.s32.f32 	%r333, %f55;
	cvt.rn.f32.s32 	%f56, %r333;
	fma.rn.f32 	%f57, %f56, 0fBFC90FDA, %f49;
	fma.rn.f32 	%f58, %f56, 0fB3A22168, %f57;
	fma.rn.f32 	%f232, %f56, 0fA7C234C5, %f58;
	abs.f32 	%f3, %f49;
	setp.ltu.f32 	%p6, %f3, 0f47CE4780;
	mov.u32 	%r305, %r333;
	mov.f32 	%f225, %f232;
	@%p6 bra 	$L__BB2_9;
	setp.neu.f32 	%p7, %f3, 0f7F800000;
	@%p7 bra 	$L__BB2_4;
	mov.f32 	%f61, 0f00000000;
	mul.rn.f32 	%f225, %f49, %f61;
	mov.b32 	%r305, 0;
	bra.uni 	$L__BB2_9;
$L__BB2_4:
	mov.b32 	%r5, %f49;
	shl.b32 	%r120, %r5, 8;
	or.b32  	%r6, %r120, -2147483648;
	mov.b64 	%rd136, 0;
	mov.b32 	%r302, 0;
	mov.u64 	%rd134, __cudart_i2opi_f;
	mov.u64 	%rd135, %rd1;
$L__BB2_5:
	.pragma "nounroll";
	ld.global.nc.u32 	%r121, [%rd134];
	mad.wide.u32 	%rd62, %r121, %r6, %rd136;
	shr.u64 	%rd136, %rd62, 32;
	st.local.u32 	[%rd135], %rd62;
	add.s32 	%r302, %r302, 1;
	add.s64 	%rd135, %rd135, 4;
	add.s64 	%rd134, %rd134, 4;
	setp.ne.s32 	%p8, %r302, 6;
	@%p8 bra 	$L__BB2_5;
	shr.u32 	%r122, %r5, 23;
	st.local.u32 	[%rd1+24], %rd136;
	and.b32  	%r9, %r122, 31;
	and.b32  	%r123, %r122, 224;
	add.s32 	%r124, %r123, -128;
	shr.u32 	%r125, %r124, 5;
	mul.wide.u32 	%rd63, %r125, 4;
	sub.s64 	%rd8, %rd1, %rd63;
	ld.local.u32 	%r303, [%rd8+24];
	ld.local.u32 	%r304, [%rd8+20];
	setp.eq.s32 	%p9, %r9, 0;
	@%p9 bra 	$L__BB2_8;
	shf.l.wrap.b32 	%r303, %r304, %r303, %r9;
	ld.local.u32 	%r126, [%rd8+16];
	shf.l.wrap.b32 	%r304, %r126, %r304, %r9;
$L__BB2_8:
	shr.u32 	%r127, %r303, 30;
	shf.l.wrap.b32 	%r128, %r304, %r303, 2;
	shl.b32 	%r129, %r304, 2;
	shr.u32 	%r130, %r128, 31;
	add.s32 	%r131, %r130, %r127;
	neg.s32 	%r132, %r131;
	setp.lt.s32 	%p10, %r5, 0;
	selp.b32 	%r305, %r132, %r131, %p10;
	xor.b32  	%r133, %r128, %r5;
	shr.s32 	%r134, %r128, 31;
	xor.b32  	%r135, %r134, %r128;
	xor.b32  	%r136, %r134, %r129;
	cvt.u64.u32 	%rd64, %r135;
	shl.b64 	%rd65, %rd64, 32;
	cvt.u64.u32 	%rd66, %r136;
	or.b64  	%rd67, %rd65, %rd66;
	cvt.rn.f64.s64 	%fd1, %rd67;
	mul.f64 	%fd2, %fd1, 0d3BF921FB54442D19;
	cvt.rn.f32.f64 	%f59, %fd2;
	neg.f32 	%f60, %f59;
	setp.lt.s32 	%p11, %r133, 0;
	selp.f32 	%f225, %f60, %f59, %p11;
$L__BB2_9:
	setp.ltu.f32 	%p12, %f3, 0f47CE4780;
	add.s32 	%r138, %r305, 1;
	mul.rn.f32 	%f62, %f225, %f225;
	and.b32  	%r139, %r305, 1;
	setp.eq.b32 	%p13, %r139, 1;
	selp.f32 	%f63, %f225, 0f3F800000, %p13;
	fma.rn.f32 	%f64, %f62, %f63, 0f00000000;
	fma.rn.f32 	%f65, %f62, 0f37CBAC00, 0fBAB607ED;
	selp.f32 	%f66, 0fB94D4153, %f65, %p13;
	selp.f32 	%f67, 0f3C0885E4, 0f3D2AAABB, %p13;
	fma.rn.f32 	%f68, %f66, %f62, %f67;
	selp.f32 	%f69, 0fBE2AAAA8, 0fBEFFFFFF, %p13;
	fma.rn.f32 	%f70, %f68, %f62, %f69;
	fma.rn.f32 	%f71, %f70, %f64, %f63;
	and.b32  	%r140, %r138, 2;
	setp.eq.s32 	%p14, %r140, 0;
	mov.f32 	%f72, 0f00000000;
	sub.f32 	%f73, %f72, %f71;
	selp.f32 	%f74, %f71, %f73, %p14;
	mul.f32 	%f7, %f45, %f74;
	mov.u32 	%r309, %r333;
	mov.f32 	%f226, %f232;
	@%p12 bra 	$L__BB2_17;
	setp.neu.f32 	%p15, %f3, 0f7F800000;
	@%p15 bra 	$L__BB2_12;
	mov.f32 	%f77, 0f00000000;
	mul.rn.f32 	%f226, %f49, %f77;
	mov.b32 	%r309, 0;
	bra.uni 	$L__BB2_17;
$L__BB2_12:
	mov.b32 	%r18, %f49;
	mov.b64 	%rd139, 0;
	mov.b32 	%r306, 0;
	mov.u64 	%rd137, __cudart_i2opi_f;
	shl.b32 	%r143, %r18, 8;
	or.b32  	%r144, %r143, -2147483648;
	mov.u64 	%rd138, %rd1;
$L__BB2_13:
	.pragma "nounroll";
	ld.global.nc.u32 	%r142, [%rd137];
	mad.wide.u32 	%rd70, %r142, %r144, %rd139;
	shr.u64 	%rd139, %rd70, 32;
	st.local.u32 	[%rd138], %rd70;
	add.s32 	%r306, %r306, 1;
	add.s64 	%rd138, %rd138, 4;
	add.s64 	%rd137, %rd137, 4;
	setp.ne.s32 	%p16, %r306, 6;
	@%p16 bra 	$L__BB2_13;
	shr.u32 	%r145, %r18, 23;
	st.local.u32 	[%rd1+24], %rd139;
	and.b32  	%r21, %r145, 31;
	and.b32  	%r146, %r145, 224;
	add.s32 	%r147, %r146, -128;
	shr.u32 	%r148, %r147, 5;
	mul.wide.u32 	%rd71, %r148, 4;
	sub.s64 	%rd15, %rd1, %rd71;
	ld.local.u32 	%r307, [%rd15+24];
	ld.local.u32 	%r308, [%rd15+20];
	setp.eq.s32 	%p17, %r21, 0;
	@%p17 bra 	$L__BB2_16;
	shf.l.wrap.b32 	%r307, %r308, %r307, %r21;
	ld.local.u32 	%r149, [%rd15+16];
	shf.l.wrap.b32 	%r308, %r149, %r308, %r21;
$L__BB2_16:
	shr.u32 	%r150, %r307, 30;
	shf.l.wrap.b32 	%r151, %r308, %r307, 2;
	shl.b32 	%r152, %r308, 2;
	shr.u32 	%r153, %r151, 31;
	add.s32 	%r154, %r153, %r150;
	neg.s32 	%r155, %r154;
	setp.lt.s32 	%p18, %r18, 0;
	selp.b32 	%r309, %r155, %r154, %p18;
	xor.b32  	%r156, %r151, %r18;
	shr.s32 	%r157, %r151, 31;
	xor.b32  	%r158, %r157, %r151;
	xor.b32  	%r159, %r157, %r152;
	cvt.u64.u32 	%rd72, %r158;
	shl.b64 	%rd73, %rd72, 32;
	cvt.u64.u32 	%rd74, %r159;
	or.b64  	%rd75, %rd73, %rd74;
	cvt.rn.f64.s64 	%fd3, %rd75;
	mul.f64 	%fd4, %fd3, 0d3BF921FB54442D19;
	cvt.rn.f32.f64 	%f75, %fd4;
	neg.f32 	%f76, %f75;
	setp.lt.s32 	%p19, %r156, 0;
	selp.f32 	%f226, %f76, %f75, %p19;
$L__BB2_17:
	setp.ltu.f32 	%p20, %f3, 0f47CE4780;
	mul.rn.f32 	%f78, %f226, %f226;
	and.b32  	%r161, %r309, 1;
	setp.eq.b32 	%p21, %r161, 1;
	selp.f32 	%f79, 0f3F800000, %f226, %p21;
	fma.rn.f32 	%f80, %f78, %f79, 0f00000000;
	fma.rn.f32 	%f81, %f78, 0f37CBAC00, 0fBAB607ED;
	selp.f32 	%f82, %f81, 0fB94D4153, %p21;
	selp.f32 	%f83, 0f3D2AAABB, 0f3C0885E4, %p21;
	fma.rn.f32 	%f84, %f82, %f78, %f83;
	selp.f32 	%f85, 0fBEFFFFFF, 0fBE2AAAA8, %p21;
	fma.rn.f32 	%f86, %f84, %f78, %f85;
	fma.rn.f32 	%f87, %f86, %f80, %f79;
	and.b32  	%r162, %r309, 2;
	setp.eq.s32 	%p22, %r162, 0;
	mov.f32 	%f88, 0f00000000;
	sub.f32 	%f89, %f88, %f87;
	selp.f32 	%f90, %f87, %f89, %p22;
	mul.f32 	%f11, %f45, %f90;
	cvt.rn.f32.s32 	%f91, %r103;
	mul.f32 	%f92, %f91, 0f3F000000;
	cvt.rn.f32.s32 	%f93, %r1;
	sub.f32 	%f94, %f93, %f92;
	add.f32 	%f95, %f94, 0f3F000000;
	mul.f32 	%f96, %f48, %f95;
	sub.f32 	%f12, %f96, %f7;
	cvt.rn.f32.u32 	%f97, %r108;
	mul.f32 	%f98, %f97, 0f3F000000;
	cvt.rn.f32.u32 	%f99, %r115;
	sub.f32 	%f100, %f99, %f98;
	add.f32 	%f101, %f100, 0f3F000000;
	mul.f32 	%f102, %f48, %f101;
	sub.f32 	%f13, %f102, %f11;
	mul.f32 	%f103, %f13, %f13;
	fma.rn.f32 	%f104, %f12, %f12, %f103;
	fma.rn.f32 	%f105, %f1, %f1, %f104;
	sqrt.rn.f32 	%f106, %f105;
	mul.f32 	%f14, %f106, %f106;
	mov.u32 	%r313, %r333;
	mov.f32 	%f227, %f232;
	@%p20 bra 	$L__BB2_25;
	setp.neu.f32 	%p23, %f3, 0f7F800000;
	@%p23 bra 	$L__BB2_20;
	mov.f32 	%f109, 0f00000000;
	mul.rn.f32 	%f227, %f49, %f109;
	mov.b32 	%r313, 0;
	bra.uni 	$L__BB2_25;
$L__BB2_20:
	mov.b32 	%r30, %f49;
	mov.b64 	%rd142, 0;
	mov.b32 	%r310, 0;
	mov.u64 	%rd140, __cudart_i2opi_f;
	shl.b32 	%r165, %r30, 8;
	or.b32  	%r166, %r165, -2147483648;
	mov.u64 	%rd141, %rd1;
$L__BB2_21:
	.pragma "nounroll";
	ld.global.nc.u32 	%r164, [%rd140];
	mad.wide.u32 	%rd78, %r164, %r166, %rd142;
	shr.u64 	%rd142, %rd78, 32;
	st.local.u32 	[%rd141], %rd78;
	add.s32 	%r310, %r310, 1;
	add.s64 	%rd141, %rd141, 4;
	add.s64 	%rd140, %rd140, 4;
	setp.ne.s32 	%p24, %r310, 6;
	@%p24 bra 	$L__BB2_21;
	shr.u32 	%r167, %r30, 23;
	st.local.u32 	[%rd1+24], %rd142;
	and.b32  	%r33, %r167, 31;
	and.b32  	%r168, %r167, 224;
	add.s32 	%r169, %r168, -128;
	shr.u32 	%r170, %r169, 5;
	mul.wide.u32 	%rd79, %r170, 4;
	sub.s64 	%rd22, %rd1, %rd79;
	ld.local.u32 	%r311, [%rd22+24];
	ld.local.u32 	%r312, [%rd22+20];
	setp.eq.s32 	%p25, %r33, 0;
	@%p25 bra 	$L__BB2_24;
	shf.l.wrap.b32 	%r311, %r312, %r311, %r33;
	ld.local.u32 	%r171, [%rd22+16];
	shf.l.wrap.b32 	%r312, %r171, %r312, %r33;
$L__BB2_24:
	shr.u32 	%r172, %r311, 30;
	shf.l.wrap.b32 	%r173, %r312, %r311, 2;
	shl.b32 	%r174, %r312, 2;
	shr.u32 	%r175, %r173, 31;
	add.s32 	%r176, %r175, %r172;
	neg.s32 	%r177, %r176;
	setp.lt.s32 	%p26, %r30, 0;
	selp.b32 	%r313, %r177, %r176, %p26;
	xor.b32  	%r178, %r173, %r30;
	shr.s32 	%r179, %r173, 31;
	xor.b32  	%r180, %r179, %r173;
	xor.b32  	%r181, %r179, %r174;
	cvt.u64.u32 	%rd80, %r180;
	shl.b64 	%rd81, %rd80, 32;
	cvt.u64.u32 	%rd82, %r181;
	or.b64  	%rd83, %rd81, %rd82;
	cvt.rn.f64.s64 	%fd5, %rd83;
	mul.f64 	%fd6, %fd5, 0d3BF921FB54442D19;
	cvt.rn.f32.f64 	%f107, %fd6;
	neg.f32 	%f108, %f107;
	setp.lt.s32 	%p27, %r178, 0;
	selp.f32 	%f227, %f108, %f107, %p27;
$L__BB2_25:
	setp.ltu.f32 	%p28, %f3, 0f47CE4780;
	add.s32 	%r183, %r313, 1;
	mul.rn.f32 	%f110, %f227, %f227;
	and.b32  	%r184, %r313, 1;
	setp.eq.b32 	%p29, %r184, 1;
	selp.f32 	%f111, %f227, 0f3F800000, %p29;
	fma.rn.f32 	%f112, %f110, %f111, 0f00000000;
	fma.rn.f32 	%f113, %f110, 0f37CBAC00, 0fBAB607ED;
	selp.f32 	%f114, 0fB94D4153, %f113, %p29;
	selp.f32 	%f115, 0f3C0885E4, 0f3D2AAABB, %p29;
	fma.rn.f32 	%f116, %f114, %f110, %f115;
	selp.f32 	%f117, 0fBE2AAAA8, 0fBEFFFFFF, %p29;
	fma.rn.f32 	%f118, %f116, %f110, %f117;
	fma.rn.f32 	%f119, %f118, %f112, %f111;
	and.b32  	%r185, %r183, 2;
	setp.eq.s32 	%p30, %r185, 0;
	mov.f32 	%f120, 0f00000000;
	sub.f32 	%f121, %f120, %f119;
	selp.f32 	%f18, %f119, %f121, %p30;
	mov.u32 	%r317, %r333;
	mov.f32 	%f228, %f232;
	@%p28 bra 	$L__BB2_33;
	setp.neu.f32 	%p31, %f3, 0f7F800000;
	@%p31 bra 	$L__BB2_28;
	mov.f32 	%f124, 0f00000000;
	mul.rn.f32 	%f228, %f49, %f124;
	mov.b32 	%r317, 0;
	bra.uni 	$L__BB2_33;
$L__BB2_28:
	mov.b32 	%r42, %f49;
	mov.b64 	%rd145, 0;
	mov.b32 	%r314, 0;
	mov.u64 	%rd143, __cudart_i2opi_f;
	shl.b32 	%r188, %r42, 8;
	or.b32  	%r189, %r188, -2147483648;
	mov.u64 	%rd144, %rd1;
$L__BB2_29:
	.pragma "nounroll";
	ld.global.nc.u32 	%r187, [%rd143];
	mad.wide.u32 	%rd86, %r187, %r189, %rd145;
	shr.u64 	%rd145, %rd86, 32;
	st.local.u32 	[%rd144], %rd86;
	add.s32 	%r314, %r314, 1;
	add.s64 	%rd144, %rd144, 4;
	add.s64 	%rd143, %rd143, 4;
	setp.ne.s32 	%p32, %r314, 6;
	@%p32 bra 	$L__BB2_29;
	shr.u32 	%r190, %r42, 23;
	st.local.u32 	[%rd1+24], %rd145;
	and.b32  	%r45, %r190, 31;
	and.b32  	%r191, %r190, 224;
	add.s32 	%r192, %r191, -128;
	shr.u32 	%r193, %r192, 5;
	mul.wide.u32 	%rd87, %r193, 4;
	sub.s64 	%rd29, %rd1, %rd87;
	ld.local.u32 	%r315, [%rd29+24];
	ld.local.u32 	%r316, [%rd29+20];
	setp.eq.s32 	%p33, %r45, 0;
	@%p33 bra 	$L__BB2_32;
	shf.l.wrap.b32 	%r315, %r316, %r315, %r45;
	ld.local.u32 	%r194, [%rd29+16];
	shf.l.wrap.b32 	%r316, %r194, %r316, %r45;
$L__BB2_32:
	shr.u32 	%r195, %r315, 30;
	shf.l.wrap.b32 	%r196, %r316, %r315, 2;
	shl.b32 	%r197, %r316, 2;
	shr.u32 	%r198, %r196, 31;
	add.s32 	%r199, %r198, %r195;
	neg.s32 	%r200, %r199;
	setp.lt.s32 	%p34, %r42, 0;
	selp.b32 	%r317, %r200, %r199, %p34;
	xor.b32  	%r201, %r196, %r42;
	shr.s32 	%r202, %r196, 31;
	xor.b32  	%r203, %r202, %r196;
	xor.b32  	%r204, %r202, %r197;
	cvt.u64.u32 	%rd88, %r203;
	shl.b64 	%rd89, %rd88, 32;
	cvt.u64.u32 	%rd90, %r204;
	or.b64  	%rd91, %rd89, %rd90;
	cvt.rn.f64.s64 	%fd7, %rd91;
	mul.f64 	%fd8, %fd7, 0d3BF921FB54442D19;
	cvt.rn.f32.f64 	%f122, %fd8;
	neg.f32 	%f123, %f122;
	setp.lt.s32 	%p35, %r201, 0;
	selp.f32 	%f228, %f123, %f122, %p35;
$L__BB2_33:
	setp.ltu.f32 	%p36, %f3, 0f47CE4780;
	mul.rn.f32 	%f125, %f228, %f228;
	and.b32  	%r206, %r317, 1;
	setp.eq.b32 	%p37, %r206, 1;
	selp.f32 	%f126, 0f3F800000, %f228, %p37;
	fma.rn.f32 	%f127, %f125, %f126, 0f00000000;
	fma.rn.f32 	%f128, %f125, 0f37CBAC00, 0fBAB607ED;
	selp.f32 	%f129, %f128, 0fB94D4153, %p37;
	selp.f32 	%f130, 0f3D2AAABB, 0f3C0885E4, %p37;
	fma.rn.f32 	%f131, %f129, %f125, %f130;
	selp.f32 	%f132, 0fBEFFFFFF, 0fBE2AAAA8, %p37;
	fma.rn.f32 	%f133, %f131, %f125, %f132;
	fma.rn.f32 	%f134, %f133, %f127, %f126;
	and.b32  	%r207, %r317, 2;
	setp.eq.s32 	%p38, %r207, 0;
	mov.f32 	%f135, 0f00000000;
	sub.f32 	%f136, %f135, %f134;
	selp.f32 	%f22, %f134, %f136, %p38;
	neg.f32 	%f23, %f46;
	mov.u32 	%r321, %r333;
	mov.f32 	%f229, %f232;
	@%p36 bra 	$L__BB2_41;
	setp.neu.f32 	%p39, %f3, 0f7F800000;
	@%p39 bra 	$L__BB2_36;
	mov.f32 	%f139, 0f00000000;
	mul.rn.f32 	%f229, %f49, %f139;
	mov.b32 	%r321, 0;
	bra.uni 	$L__BB2_41;
$L__BB2_36:
	mov.b32 	%r54, %f49;
	mov.b64 	%rd148, 0;
	mov.b32 	%r318, 0;
	mov.u64 	%rd146, __cudart_i2opi_f;
	shl.b32 	%r210, %r54, 8;
	or.b32  	%r211, %r210, -2147483648;
	mov.u64 	%rd147, %rd1;
$L__BB2_37:
	.pragma "nounroll";
	ld.global.nc.u32 	%r209, [%rd146];
	mad.wide.u32 	%rd94, %r209, %r211, %rd148;
	shr.u64 	%rd148, %rd94, 32;
	st.local.u32 	[%rd147], %rd94;
	add.s32 	%r318, %r318, 1;
	add.s64 	%rd147, %rd147, 4;
	add.s64 	%rd146, %rd146, 4;
	setp.ne.s32 	%p40, %r318, 6;
	@%p40 bra 	$L__BB2_37;
	shr.u32 	%r212, %r54, 23;
	st.local.u32 	[%rd1+24], %rd148;
	and.b32  	%r57, %r212, 31;
	and.b32  	%r213, %r212, 224;
	add.s32 	%r214, %r213, -128;
	shr.u32 	%r215, %r214, 5;
	mul.wide.u32 	%rd95, %r215, 4;
	sub.s64 	%rd36, %rd1, %rd95;
	ld.local.u32 	%r319, [%rd36+24];
	ld.local.u32 	%r320, [%rd36+20];
	setp.eq.s32 	%p41, %r57, 0;
	@%p41 bra 	$L__BB2_40;
	shf.l.wrap.b32 	%r319, %r320, %r319, %r57;
	ld.local.u32 	%r216, [%rd36+16];
	shf.l.wrap.b32 	%r320, %r216, %r320, %r57;
$L__BB2_40:
	shr.u32 	%r217, %r319, 30;
	shf.l.wrap.b32 	%r218, %r320, %r319, 2;
	shl.b32 	%r219, %r320, 2;
	shr.u32 	%r220, %r218, 31;
	add.s32 	%r221, %r220, %r217;
	neg.s32 	%r222, %r221;
	setp.lt.s32 	%p42, %r54, 0;
	selp.b32 	%r321, %r222, %r221, %p42;
	xor.b32  	%r223, %r218, %r54;
	shr.s32 	%r224, %r218, 31;
	xor.b32  	%r225, %r224, %r218;
	xor.b32  	%r226, %r224, %r219;
	cvt.u64.u32 	%rd96, %r225;
	shl.b64 	%rd97, %rd96, 32;
	cvt.u64.u32 	%rd98, %r226;
	or.b64  	%rd99, %rd97, %rd98;
	cvt.rn.f64.s64 	%fd9, %rd99;
	mul.f64 	%fd10, %fd9, 0d3BF921FB54442D19;
	cvt.rn.f32.f64 	%f137, %fd10;
	neg.f32 	%f138, %f137;
	setp.lt.s32 	%p43, %r223, 0;
	selp.f32 	%f229, %f138, %f137, %p43;
$L__BB2_41:
	setp.ltu.f32 	%p44, %f3, 0f47CE4780;
	add.s32 	%r228, %r321, 1;
	mul.rn.f32 	%f140, %f229, %f229;
	and.b32  	%r229, %r321, 1;
	setp.eq.b32 	%p45, %r229, 1;
	selp.f32 	%f141, %f229, 0f3F800000, %p45;
	fma.rn.f32 	%f142, %f140, %f141, 0f00000000;
	fma.rn.f32 	%f143, %f140, 0f37CBAC00, 0fBAB607ED;
	selp.f32 	%f144, 0fB94D4153, %f143, %p45;
	selp.f32 	%f145, 0f3C0885E4, 0f3D2AAABB, %p45;
	fma.rn.f32 	%f146, %f144, %f140, %f145;
	selp.f32 	%f147, 0fBE2AAAA8, 0fBEFFFFFF, %p45;
	fma.rn.f32 	%f148, %f146, %f140, %f147;
	fma.rn.f32 	%f149, %f148, %f142, %f141;
	and.b32  	%r230, %r228, 2;
	setp.eq.s32 	%p46, %r230, 0;
	mov.f32 	%f150, 0f00000000;
	sub.f32 	%f151, %f150, %f149;
	selp.f32 	%f152, %f149, %f151, %p46;
	mul.f32 	%f27, %f152, %f23;
	mov.u32 	%r325, %r333;
	mov.f32 	%f230, %f232;
	@%p44 bra 	$L__BB2_49;
	setp.neu.f32 	%p47, %f3, 0f7F800000;
	@%p47 bra 	$L__BB2_44;
	mov.f32 	%f155, 0f00000000;
	mul.rn.f32 	%f230, %f49, %f155;
	mov.b32 	%r325, 0;
	bra.uni 	$L__BB2_49;
$L__BB2_44:
	mov.b32 	%r66, %f49;
	mov.b64 	%rd151, 0;
	mov.b32 	%r322, 0;
	mov.u64 	%rd149, __cudart_i2opi_f;
	shl.b32 	%r233, %r66, 8;
	or.b32  	%r234, %r233, -2147483648;
	mov.u64 	%rd150, %rd1;
$L__BB2_45:
	.pragma "nounroll";
	ld.global.nc.u32 	%r232, [%rd149];
	mad.wide.u32 	%rd102, %r232, %r234, %rd151;
	shr.u64 	%rd151, %rd102, 32;
	st.local.u32 	[%rd150], %rd102;
	add.s32 	%r322, %r322, 1;
	add.s64 	%rd150, %rd150, 4;
	add.s64 	%rd149, %rd149, 4;
	setp.ne.s32 	%p48, %r322, 6;
	@%p48 bra 	$L__BB2_45;
	shr.u32 	%r235, %r66, 23;
	st.local.u32 	[%rd1+24], %rd151;
	and.b32  	%r69, %r235, 31;
	and.b32  	%r236, %r235, 224;
	add.s32 	%r237, %r236, -128;
	shr.u32 	%r238, %r237, 5;
	mul.wide.u32 	%rd103, %r238, 4;
	sub.s64 	%rd43, %rd1, %rd103;
	ld.local.u32 	%r323, [%rd43+24];
	ld.local.u32 	%r324, [%rd43+20];
	setp.eq.s32 	%p49, %r69, 0;
	@%p49 bra 	$L__BB2_48;
	shf.l.wrap.b32 	%r323, %r324, %r323, %r69;
	ld.local.u32 	%r239, [%rd43+16];
	shf.l.wrap.b32 	%r324, %r239, %r324, %r69;
$L__BB2_48:
	shr.u32 	%r240, %r323, 30;
	shf.l.wrap.b32 	%r241, %r324, %r323, 2;
	shl.b32 	%r242, %r324, 2;
	shr.u32 	%r243, %r241, 31;
	add.s32 	%r244, %r243, %r240;
	neg.s32 	%r245, %r244;
	setp.lt.s32 	%p50, %r66, 0;
	selp.b32 	%r325, %r245, %r244, %p50;
	xor.b32  	%r246, %r241, %r66;
	shr.s32 	%r247, %r241, 31;
	xor.b32  	%r248, %r247, %r241;
	xor.b32  	%r249, %r247, %r242;
	cvt.u64.u32 	%rd104, %r248;
	shl.b64 	%rd105, %rd104, 32;
	cvt.u64.u32 	%rd106, %r249;
	or.b64  	%rd107, %rd105, %rd106;
	cvt.rn.f64.s64 	%fd11, %rd107;
	mul.f64 	%fd12, %fd11, 0d3BF921FB54442D19;
	cvt.rn.f32.f64 	%f153, %fd12;
	neg.f32 	%f154, %f153;
	setp.lt.s32 	%p51, %r246, 0;
	selp.f32 	%f230, %f154, %f153, %p51;
$L__BB2_49:
	mul.rn.f32 	%f156, %f230, %f230;
	and.b32  	%r251, %r325, 1;
	setp.eq.b32 	%p52, %r251, 1;
	selp.f32 	%f157, 0f3F800000, %f230, %p52;
	fma.rn.f32 	%f158, %f156, %f157, 0f00000000;
	fma.rn.f32 	%f159, %f156, 0f37CBAC00, 0fBAB607ED;
	selp.f32 	%f160, %f159, 0fB94D4153, %p52;
	selp.f32 	%f161, 0f3D2AAABB, 0f3C0885E4, %p52;
	fma.rn.f32 	%f162, %f160, %f156, %f161;
	selp.f32 	%f163, 0fBEFFFFFF, 0fBE2AAAA8, %p52;
	fma.rn.f32 	%f164, %f162, %f156, %f163;
	fma.rn.f32 	%f165, %f164, %f158, %f157;
	and.b32  	%r252, %r325, 2;
	setp.eq.s32 	%p53, %r252, 0;
	mov.f32 	%f166, 0f00000000;
	sub.f32 	%f167, %f166, %f165;
	selp.f32 	%f168, %f165, %f167, %p53;
	mul.f32 	%f31, %f168, %f23;
	mul.f32 	%f169, %f13, %f22;
	fma.rn.f32 	%f32, %f12, %f18, %f169;
	abs.f32 	%f170, %f32;
	setp.lt.f32 	%p54, %f170, 0f322BCC77;
	@%p54 bra 	$L__BB2_70;
	sub.f32 	%f171, %f27, %f7;
	sub.f32 	%f172, %f31, %f11;
	mul.f32 	%f173, %f22, %f172;
	fma.rn.f32 	%f174, %f18, %f171, %f173;
	div.rn.f32 	%f33, %f174, %f32;
	setp.le.f32 	%p55, %f33, 0f00000000;
	@%p55 bra 	$L__BB2_70;
	setp.ltu.f32 	%p56, %f3, 0f47CE4780;
	fma.rn.f32 	%f34, %f12, %f33, %f7;
	fma.rn.f32 	%f35, %f13, %f33, %f11;
	fma.rn.f32 	%f36, %f1, %f33, 0f00000000;
	mov.u32 	%r329, %r333;
	mov.f32 	%f231, %f232;
	@%p56 bra 	$L__BB2_59;
	setp.neu.f32 	%p57, %f3, 0f7F800000;
	@%p57 bra 	$L__BB2_54;
	mov.f32 	%f177, 0f00000000;
	mul.rn.f32 	%f231, %f49, %f177;
	mov.b32 	%r329, 0;
	bra.uni 	$L__BB2_59;
$L__BB2_54:
	mov.b32 	%r78, %f49;
	mov.b64 	%rd154, 0;
	mov.b32 	%r326, 0;
	mov.u64 	%rd152, __cudart_i2opi_f;
	shl.b32 	%r255, %r78, 8;
	or.b32  	%r256, %r255, -2147483648;
	mov.u64 	%rd153, %rd1;
$L__BB2_55:
	.pragma "nounroll";
	ld.global.nc.u32 	%r254, [%rd152];
	mad.wide.u32 	%rd110, %r254, %r256, %rd154;
	shr.u64 	%rd154, %rd110, 32;
	st.local.u32 	[%rd153], %rd110;
	add.s32 	%r326, %r326, 1;
	add.s64 	%rd153, %rd153, 4;
	add.s64 	%rd152, %rd152, 4;
	setp.ne.s32 	%p58, %r326, 6;
	@%p58 bra 	$L__BB2_55;
	shr.u32 	%r257, %r78, 23;
	st.local.u32 	[%rd1+24], %rd154;
	and.b32  	%r81, %r257, 31;
	and.b32  	%r258, %r257, 224;
	add.s32 	%r259, %r258, -128;
	shr.u32 	%r260, %r259, 5;
	mul.wide.u32 	%rd111, %r260, 4;
	sub.s64 	%rd50, %rd1, %rd111;
	ld.local.u32 	%r327, [%rd50+24];
	ld.local.u32 	%r328, [%rd50+20];
	setp.eq.s32 	%p59, %r81, 0;
	@%p59 bra 	$L__BB2_58;
	shf.l.wrap.b32 	%r327, %r328, %r327, %r81;
	ld.local.u32 	%r261, [%rd50+16];
	shf.l.wrap.b32 	%r328, %r261, %r328, %r81;
$L__BB2_58:
	shr.u32 	%r262, %r327, 30;
	shf.l.wrap.b32 	%r263, %r328, %r327, 2;
	shl.b32 	%r264, %r328, 2;
	shr.u32 	%r265, %r263, 31;
	add.s32 	%r266, %r265, %r262;
	neg.s32 	%r267, %r266;
	setp.lt.s32 	%p60, %r78, 0;
	selp.b32 	%r329, %r267, %r266, %p60;
	xor.b32  	%r268, %r263, %r78;
	shr.s32 	%r269, %r263, 31;
	xor.b32  	%r270, %r269, %r263;
	xor.b32  	%r271, %r269, %r264;
	cvt.u64.u32 	%rd112, %r270;
	shl.b64 	%rd113, %rd112, 32;
	cvt.u64.u32 	%rd114, %r271;
	or.b64  	%rd115, %rd113, %rd114;
	cvt.rn.f64.s64 	%fd13, %rd115;
	mul.f64 	%fd14, %fd13, 0d3BF921FB54442D19;
	cvt.rn.f32.f64 	%f175, %fd14;
	neg.f32 	%f176, %f175;
	setp.lt.s32 	%p61, %r268, 0;
	selp.f32 	%f231, %f176, %f175, %p61;
$L__BB2_59:
	setp.ltu.f32 	%p62, %f3, 0f47CE4780;
	mul.rn.f32 	%f178, %f231, %f231;
	and.b32  	%r273, %r329, 1;
	setp.eq.b32 	%p63, %r273, 1;
	selp.f32 	%f179, 0f3F800000, %f231, %p63;
	fma.rn.f32 	%f180, %f178, %f179, 0f00000000;
	fma.rn.f32 	%f181, %f178, 0f37CBAC00, 0fBAB607ED;
	selp.f32 	%f182, %f181, 0fB94D4153, %p63;
	selp.f32 	%f183, 0f3D2AAABB, 0f3C0885E4, %p63;
	fma.rn.f32 	%f184, %f182, %f178, %f183;
	selp.f32 	%f185, 0fBEFFFFFF, 0fBE2AAAA8, %p63;
	fma.rn.f32 	%f186, %f184, %f178, %f185;
	fma.rn.f32 	%f187, %f186, %f180, %f179;
	and.b32  	%r274, %r329, 2;
	setp.eq.s32 	%p64, %r274, 0;
	mov.f32 	%f188, 0f00000000;
	sub.f32 	%f189, %f188, %f187;
	selp.f32 	%f40, %f187, %f189, %p64;
	@%p62 bra 	$L__BB2_67;
	setp.neu.f32 	%p65, %f3, 0f7F800000;
	@%p65 bra 	$L__BB2_62;
	mov.f32 	%f192, 0f00000000;
	mul.rn.f32 	%f232, %f49, %f192;
	mov.b32 	%r333, 0;
	bra.uni 	$L__BB2_67;
$L__BB2_62:
	mov.b32 	%r90, %f49;
	shl.b32 	%r276, %r90, 8;
	or.b32  	%r91, %r276, -2147483648;
	mov.b64 	%rd157, 0;
	mov.b32 	%r330, 0;
	mov.u64 	%rd155, __cudart_i2opi_f;
	mov.u64 	%rd156, %rd1;
$L__BB2_63:
	.pragma "nounroll";
	ld.global.nc.u32 	%r277, [%rd155];
	mad.wide.u32 	%rd118, %r277, %r91, %rd157;
	shr.u64 	%rd157, %rd118, 32;
	st.local.u32 	[%rd156], %rd118;
	add.s32 	%r330, %r330, 1;
	add.s64 	%rd156, %rd156, 4;
	add.s64 	%rd155, %rd155, 4;
	setp.ne.s32 	%p66, %r330, 6;
	@%p66 bra 	$L__BB2_63;
	shr.u32 	%r278, %r90, 23;
	st.local.u32 	[%rd1+24], %rd157;
	and.b32  	%r94, %r278, 31;
	and.b32  	%r279, %r278, 224;
	add.s32 	%r280, %r279, -128;
	shr.u32 	%r281, %r280, 5;
	mul.wide.u32 	%rd119, %r281, 4;
	sub.s64 	%rd57, %rd1, %rd119;
	ld.local.u32 	%r331, [%rd57+24];
	ld.local.u32 	%r332, [%rd57+20];
	setp.eq.s32 	%p67, %r94, 0;
	@%p67 bra 	$L__BB2_66;
	shf.l.wrap.b32 	%r331, %r332, %r331, %r94;
	ld.local.u32 	%r282, [%rd57+16];
	shf.l.wrap.b32 	%r332, %r282, %r332, %r94;
$L__BB2_66:
	shr.u32 	%r283, %r331, 30;
	shf.l.wrap.b32 	%r284, %r332, %r331, 2;
	shl.b32 	%r285, %r332, 2;
	shr.u32 	%r286, %r284, 31;
	add.s32 	%r287, %r286, %r283;
	neg.s32 	%r288, %r287;
	setp.lt.s32 	%p68, %r90, 0;
	selp.b32 	%r333, %r288, %r287, %p68;
	xor.b32  	%r289, %r284, %r90;
	shr.s32 	%r290, %r284, 31;
	xor.b32  	%r291, %r290, %r284;
	xor.b32  	%r292, %r290, %r285;
	cvt.u64.u32 	%rd120, %r291;
	shl.b64 	%rd121, %rd120, 32;
	cvt.u64.u32 	%rd122, %r292;
	or.b64  	%rd123, %rd121, %rd122;
	cvt.rn.f64.s64 	%fd15, %rd123;
	mul.f64 	%fd16, %fd15, 0d3BF921FB54442D19;
	cvt.rn.f32.f64 	%f190, %fd16;
	neg.f32 	%f191, %f190;
	setp.lt.s32 	%p69, %r289, 0;
	selp.f32 	%f232, %f191, %f190, %p69;
$L__BB2_67:
	ld.param.u32 	%r301, [_Z29computeVoxelSensitivityKernelPf14GeometryParamsiiifiif_param_7];
	ld.param.u32 	%r299, [_Z29computeVoxelSensitivityKernelPf14GeometryParamsiiifiif_param_6];
	add.s32 	%r294, %r333, 1;
	mul.rn.f32 	%f193, %f232, %f232;
	and.b32  	%r295, %r333, 1;
	setp.eq.b32 	%p70, %r295, 1;
	selp.f32 	%f194, %f232, 0f3F800000, %p70;
	fma.rn.f32 	%f195, %f193, %f194, 0f00000000;
	fma.rn.f32 	%f196, %f193, 0f37CBAC00, 0fBAB607ED;
	selp.f32 	%f197, 0fB94D4153, %f196, %p70;
	selp.f32 	%f198, 0f3C0885E4, 0f3D2AAABB, %p70;
	fma.rn.f32 	%f199, %f197, %f193, %f198;
	selp.f32 	%f200, 0fBE2AAAA8, 0fBEFFFFFF, %p70;
	fma.rn.f32 	%f201, %f199, %f193, %f200;
	fma.rn.f32 	%f202, %f201, %f195, %f194;
	and.b32  	%r296, %r294, 2;
	setp.eq.s32 	%p71, %r296, 0;
	mov.f32 	%f203, 0f00000000;
	sub.f32 	%f204, %f203, %f202;
	selp.f32 	%f205, %f202, %f204, %p71;
	sub.f32 	%f206, %f34, %f27;
	sub.f32 	%f207, %f35, %f31;
	mul.f32 	%f208, %f207, %f205;
	mul.f32 	%f209, %f206, %f40;
	sub.f32 	%f210, %f208, %f209;
	div.rn.f32 	%f211, %f210, %f47;
	cvt.rn.f32.s32 	%f212, %r301;
	fma.rn.f32 	%f213, %f212, 0f3F000000, %f211;
	add.f32 	%f214, %f213, 0fBF000000;
	div.rn.f32 	%f216, %f36, %f47;
	cvt.rn.f32.s32 	%f217, %r299;
	fma.rn.f32 	%f218, %f217, 0f3F000000, %f216;
	add.f32 	%f219, %f218, 0fBF000000;
	setp.ltu.f32 	%p72, %f214, 0f00000000;
	add.s32 	%r297, %r301, -1;
	cvt.rn.f32.s32 	%f220, %r297;
	setp.geu.f32 	%p73, %f214, %f220;
	setp.ltu.f32 	%p74, %f219, 0f00000000;
	or.pred  	%p75, %p72, %p74;
	or.pred  	%p76, %p75, %p73;
	@%p76 bra 	$L__BB2_70;
	ld.param.u32 	%r300, [_Z29computeVoxelSensitivityKernelPf14GeometryParamsiiifiif_param_6];
	add.s32 	%r298, %r300, -1;
	cvt.rn.f32.s32 	%f222, %r298;
	setp.geu.f32 	%p77, %f219, %f222;
	@%p77 bra 	$L__BB2_70;
	ld.param.u64 	%rd133, [_Z29computeVoxelSensitivityKernelPf14GeometryParamsiiifiif_param_0];
	cvt.s64.s32 	%rd124, %r103;
	mul.wide.u32 	%rd125, %r108, %r3;
	cvt.u64.u32 	%rd126, %r115;
	cvt.s64.s32 	%rd127, %r1;
	add.s64 	%rd128, %rd125, %rd126;
	mad.lo.s64 	%rd129, %rd128, %rd124, %rd127;
	cvta.to.global.u64 	%rd130, %rd133;
	shl.b64 	%rd131, %rd129, 2;
	add.s64 	%rd132, %rd130, %rd131;
	rcp.rn.f32 	%f223, %f14;
	atom.global.add.f32 	%f224, [%rd132], %f223;
$L__BB2_70:
	ret;

}
	// .globl	_Z30normalizeVoxelCorrectionKernelPfPKfi
.visible .entry _Z30normalizeVoxelCorrectionKernelPfPKfi(
	.param .u64 .ptr .align 1 _Z30normalizeVoxelCorrectionKernelPfPKfi_param_0,
	.param .u64 .ptr .align 1 _Z30normalizeVoxelCorrectionKernelPfPKfi_param_1,
	.param .u32 _Z30normalizeVoxelCorrectionKernelPfPKfi_param_2
)
{
	.reg .pred 	%p<3>;
	.reg .b32 	%r<6>;
	.reg .b32 	%f<4>;
	.reg .b64 	%rd<9>;

	ld.param.u64 	%rd1, [_Z30normalizeVoxelCorrectionKernelPfPKfi_param_0];
	ld.param.u64 	%rd2, [_Z30normalizeVoxelCorrectionKernelPfPKfi_param_1];
	ld.param.u32 	%r2, [_Z30normalizeVoxelCorrectionKernelPfPKfi_param_2];
	mov.u32 	%r3, %ctaid.x;
	mov.u32 	%r4, %ntid.x;
	mov.u32 	%r5, %tid.x;
	mad.lo.s32 	%r1, %r3, %r4, %r5;
	setp.ge.s32 	%p1, %r1, %r2;
	@%p1 bra 	$L__BB3_3;
	cvta.to.global.u64 	%rd3, %rd2;
	mul.wide.s32 	%rd4, %r1, 4;
	add.s64 	%rd5, %rd3, %rd4;
	ld.global.f32 	%f1, [%rd5];
	setp.leu.f32 	%p2, %f1, 0f322BCC77;
	@%p2 bra 	$L__BB3_3;
	cvta.to.global.u64 	%rd6, %rd1;
	add.s64 	%rd8, %rd6, %rd4;
	ld.global.f32 	%f2, [%rd8];
	div.rn.f32 	%f3, %f2, %f1;
	st.global.f32 	[%rd8], %f3;
$L__BB3_3:
	ret;

}
	// .globl	_Z23computeRayLengthsKernelPf14GeometryParamsiiifiif
.visible .entry _Z23computeRayLengthsKernelPf14GeometryParamsiiifiif(
	.param .u64 .ptr .align 1 _Z23computeRayLengthsKernelPf14GeometryParamsiiifiif_param_0,
	.param .align 4 .b8 _Z23computeRayLengthsKernelPf14GeometryParamsiiifiif_param_1[12],
	.param .u32 _Z23computeRayLengthsKernelPf14GeometryParamsiiifiif_param_2,
	.param .u32 _Z23computeRayLengthsKernelPf14GeometryParamsiiifiif_param_3,
	.param .u32 _Z23computeRayLengthsKernelPf14GeometryParamsiiifiif_param_4,
	.param .f32 _Z23computeRayLengthsKernelPf14GeometryParamsiiifiif_param_5,
	.param .u32 _Z23computeRayLengthsKernelPf14GeometryParamsiiifiif_param_6,
	.param .u32 _Z23computeRayLengthsKernelPf14GeometryParamsiiifiif_param_7,
	.param .f32 _Z23computeRayLengthsKernelPf14GeometryParamsiiifiif_param_8
)
{
	.local .align 4 .b8 	__local_depot4[28];
	.reg .b64 	%SP;
	.reg .b64 	%SPL;
	.reg .pred 	%p<58>;
	.reg .b32 	%r<254>;
	.reg .b32 	%f<202>;
	.reg .b64 	%rd<117>;
	.reg .b64 	%fd<13>;

	mov.u64 	%SPL, __local_depot4;
	ld.param.f32 	%f30, [_Z23computeRayLengthsKernelPf14GeometryParamsiiifiif_param_1+8];
	ld.param.f32 	%f29, [_Z23computeRayLengthsKernelPf14GeometryParamsiiifiif_param_1+4];
	ld.param.f32 	%f28, [_Z23computeRayLengthsKernelPf14GeometryParamsiiifiif_param_1];
	ld.param.u64 	%rd45, [_Z23computeRayLengthsKernelPf14GeometryParamsiiifiif_param_0];
	ld.param.u32 	%r82, [_Z23computeRayLengthsKernelPf14GeometryParamsiiifiif_param_2];
	ld.param.u32 	%r83, [_Z23computeRayLengthsKernelPf14GeometryParamsiiifiif_param_3];
	ld.param.u32 	%r84, [_Z23computeRayLengthsKernelPf14GeometryParamsiiifiif_param_4];
	ld.param.f32 	%f31, [_Z23computeRayLengthsKernelPf14GeometryParamsiiifiif_param_5];
	ld.param.u32 	%r87, [_Z23computeRayLengthsKernelPf14GeometryParamsiiifiif_param_6];
	ld.param.u32 	%r86, [_Z23computeRayLengthsKernelPf14GeometryParamsiiifiif_param_7];
	ld.param.f32 	%f32, [_Z23computeRayLengthsKernelPf14GeometryParamsiiifiif_param_8];
	cvta.to.global.u64 	%rd1, %rd45;
	add.u64 	%rd2, %SPL, 0;
	mov.u32 	%r88, %ctaid.x;
	mov.u32 	%r89, %ntid.x;
	mov.u32 	%r90, %tid.x;
	mad.lo.s32 	%r1, %r88, %r89, %r90;
	mov.u32 	%r91, %ctaid.y;
	mov.u32 	%r92, %ntid.y;
	mov.u32 	%r93, %tid.y;
	mad.lo.s32 	%r94, %r91, %r92, %r93;
	setp.ge.s32 	%p1, %r1, %r86;
	setp.ge.s32 	%p2, %r94, %r87;
	or.pred  	%p3, %p1, %p2;
	@%p3 bra 	$L__BB4_52;
	mul.f32 	%f33, %f32, 0f3F22F983;
	cvt.rni.s32.f32 	%r253, %f33;
	cvt.rn.f32.s32 	%f34, %r253;
	fma.rn.f32 	%f35, %f34, 0fBFC90FDA, %f32;
	fma.rn.f32 	%f36, %f34, 0fB3A22168, %f35;
	fma.rn.f32 	%f201, %f34, 0fA7C234C5, %f36;
	abs.f32 	%f2, %f32;
	setp.ltu.f32 	%p4, %f2, 0f47CE4780;
	mov.u32 	%r233, %r253;
	mov.f32 	%f196, %f201;
	@%p4 bra 	$L__BB4_9;
	setp.neu.f32 	%p5, %f2, 0f7F800000;
	@%p5 bra 	$L__BB4_4;
	mov.f32 	%f39, 0f00000000;
	mul.rn.f32 	%f196, %f32, %f39;
	mov.b32 	%r233, 0;
	bra.uni 	$L__BB4_9;
$L__BB4_4:
	mov.b32 	%r4, %f32;
	shl.b32 	%r96, %r4, 8;
	or.b32  	%r5, %r96, -2147483648;
	mov.b64 	%rd101, 0;
	mov.b32 	%r230, 0;
	mov.u64 	%rd99, __cudart_i2opi_f;
	mov.u64 	%rd100, %rd2;
$L__BB4_5:
	.pragma "nounroll";
	ld.global.nc.u32 	%r97, [%rd99];
	mad.wide.u32 	%rd49, %r97, %r5, %rd101;
	shr.u64 	%rd101, %rd49, 32;
	st.local.u32 	[%rd100], %rd49;
	add.s32 	%r230, %r230, 1;
	add.s64 	%rd100, %rd100, 4;
	add.s64 	%rd99, %rd99, 4;
	setp.ne.s32 	%p6, %r230, 6;
	@%p6 bra 	$L__BB4_5;
	shr.u32 	%r98, %r4, 23;
	st.local.u32 	[%rd2+24], %rd101;
	and.b32  	%r8, %r98, 31;
	and.b32  	%r99, %r98, 224;
	add.s32 	%r100, %r99, -128;
	shr.u32 	%r101, %r100, 5;
	mul.wide.u32 	%rd50, %r101, 4;
	sub.s64 	%rd9, %rd2, %rd50;
	ld.local.u32 	%r231, [%rd9+24];
	ld.local.u32 	%r232, [%rd9+20];
	setp.eq.s32 	%p7, %r8, 0;
	@%p7 bra 	$L__BB4_8;
	shf.l.wrap.b32 	%r231, %r232, %r231, %r8;
	ld.local.u32 	%r102, [%rd9+16];
	shf.l.wrap.b32 	%r232, %r102, %r232, %r8;
$L__BB4_8:
	shr.u32 	%r103, %r231, 30;
	shf.l.wrap.b32 	%r104, %r232, %r231, 2;
	shl.b32 	%r105, %r232, 2;
	shr.u32 	%r106, %r104, 31;
	add.s32 	%r107, %r106, %r103;
	neg.s32 	%r108, %r107;
	setp.lt.s32 	%p8, %r4, 0;
	selp.b32 	%r233, %r108, %r107, %p8;
	xor.b32  	%r109, %r104, %r4;
	shr.s32 	%r110, %r104, 31;
	xor.b32  	%r111, %r110, %r104;
	xor.b32  	%r112, %r110, %r105;
	cvt.u64.u32 	%rd51, %r111;
	shl.b64 	%rd52, %rd51, 32;
	cvt.u64.u32 	%rd53, %r112;
	or.b64  	%rd54, %rd52, %rd53;
	cvt.rn.f64.s64 	%fd1, %rd54;
	mul.f64 	%fd2, %fd1, 0d3BF921FB54442D19;
	cvt.rn.f32.f64 	%f37, %fd2;
	neg.f32 	%f38, %f37;
	setp.lt.s32 	%p9, %r109, 0;
	selp.f32 	%f196, %f38, %f37, %p9;
$L__BB4_9:
	setp.ltu.f32 	%p10, %f2, 0f47CE4780;
	add.s32 	%r114, %r233, 1;
	mul.rn.f32 	%f40, %f196, %f196;
	and.b32  	%r115, %r233, 1;
	setp.eq.b32 	%p11, %r115, 1;
	selp.f32 	%f41, %f196, 0f3F800000, %p11;
	fma.rn.f32 	%f42, %f40, %f41, 0f00000000;
	fma.rn.f32 	%f43, %f40, 0f37CBAC00, 0fBAB607ED;
	selp.f32 	%f44, 0fB94D4153, %f43, %p11;
	selp.f32 	%f45, 0f3C0885E4, 0f3D2AAABB, %p11;
	fma.rn.f32 	%f46, %f44, %f40, %f45;
	selp.f32 	%f47, 0fBE2AAAA8, 0fBEFFFFFF, %p11;
	fma.rn.f32 	%f48, %f46, %f40, %f47;
	fma.rn.f32 	%f49, %f48, %f42, %f41;
	and.b32  	%r116, %r114, 2;
	setp.eq.s32 	%p12, %r116, 0;
	mov.f32 	%f50, 0f00000000;
	sub.f32 	%f51, %f50, %f49;
	selp.f32 	%f6, %f49, %f51, %p12;
	mov.u32 	%r237, %r253;
	mov.f32 	%f197, %f201;
	@%p10 bra 	$L__BB4_17;
	setp.neu.f32 	%p13, %f2, 0f7F800000;
	@%p13 bra 	$L__BB4_12;
	mov.f32 	%f54, 0f00000000;
	mul.rn.f32 	%f197, %f32, %f54;
	mov.b32 	%r237, 0;
	bra.uni 	$L__BB4_17;
$L__BB4_12:
	mov.b32 	%r17, %f32;
	shl.b32 	%r118, %r17, 8;
	or.b32  	%r18, %r118, -2147483648;
	mov.b64 	%rd104, 0;
	mov.b32 	%r234, 0;
	mov.u64 	%rd102, __cudart_i2opi_f;
	mov.u64 	%rd103, %rd2;
$L__BB4_13:
	.pragma "nounroll";
	ld.global.nc.u32 	%r119, [%rd102];
	mad.wide.u32 	%rd57, %r119, %r18, %rd104;
	shr.u64 	%rd104, %rd57, 32;
	st.local.u32 	[%rd103], %rd57;
	add.s32 	%r234, %r234, 1;
	add.s64 	%rd103, %rd103, 4;
	add.s64 	%rd102, %rd102, 4;
	setp.ne.s32 	%p14, %r234, 6;
	@%p14 bra 	$L__BB4_13;
	shr.u32 	%r120, %r17, 23;
	st.local.u32 	[%rd2+24], %rd104;
	and.b32  	%r21, %r120, 31;
	and.b32  	%r121, %r120, 224;
	add.s32 	%r122, %r121, -128;
	shr.u32 	%r123, %r122, 5;
	mul.wide.u32 	%rd58, %r123, 4;
	sub.s64 	%rd16, %rd2, %rd58;
	ld.local.u32 	%r235, [%rd16+24];
	ld.local.u32 	%r236, [%rd16+20];
	setp.eq.s32 	%p15, %r21, 0;
	@%p15 bra 	$L__BB4_16;
	shf.l.wrap.b32 	%r235, %r236, %r235, %r21;
	ld.local.u32 	%r124, [%rd16+16];
	shf.l.wrap.b32 	%r236, %r124, %r236, %r21;
$L__BB4_16:
	shr.u32 	%r125, %r235, 30;
	shf.l.wrap.b32 	%r126, %r236, %r235, 2;
	shl.b32 	%r127, %r236, 2;
	shr.u32 	%r128, %r126, 31;
	add.s32 	%r129, %r128, %r125;
	neg.s32 	%r130, %r129;
	setp.lt.s32 	%p16, %r17, 0;
	selp.b32 	%r237, %r130, %r129, %p16;
	xor.b32  	%r131, %r126, %r17;
	shr.s32 	%r132, %r126, 31;
	xor.b32  	%r133, %r132, %r126;
	xor.b32  	%r134, %r132, %r127;
	cvt.u64.u32 	%rd59, %r133;
	shl.b64 	%rd60, %rd59, 32;
	cvt.u64.u32 	%rd61, %r134;
	or.b64  	%rd62, %rd60, %rd61;
	cvt.rn.f64.s64 	%fd3, %rd62;
	mul.f64 	%fd4, %fd3, 0d3BF921FB54442D19;
	cvt.rn.f32.f64 	%f52, %fd4;
	neg.f32 	%f53, %f52;
	setp.lt.s32 	%p17, %r131, 0;
	selp.f32 	%f197, %f53, %f52, %p17;
$L__BB4_17:
	setp.ltu.f32 	%p18, %f2, 0f47CE4780;
	mul.rn.f32 	%f55, %f197, %f197;
	and.b32  	%r136, %r237, 1;
	setp.eq.b32 	%p19, %r136, 1;
	selp.f32 	%f56, 0f3F800000, %f197, %p19;
	fma.rn.f32 	%f57, %f55, %f56, 0f00000000;
	fma.rn.f32 	%f58, %f55, 0f37CBAC00, 0fBAB607ED;
	selp.f32 	%f59, %f58, 0fB94D4153, %p19;
	selp.f32 	%f60, 0f3D2AAABB, 0f3C0885E4, %p19;
	fma.rn.f32 	%f61, %f59, %f55, %f60;
	selp.f32 	%f62, 0fBEFFFFFF, 0fBE2AAAA8, %p19;
	fma.rn.f32 	%f63, %f61, %f55, %f62;
	fma.rn.f32 	%f64, %f63, %f57, %f56;
	and.b32  	%r137, %r237, 2;
	setp.eq.s32 	%p20, %r137, 0;
	mov.f32 	%f65, 0f00000000;
	sub.f32 	%f66, %f65, %f64;
	selp.f32 	%f67, %f64, %f66, %p20;
	mul.f32 	%f10, %f28, %f67;
	mov.u32 	%r241, %r253;
	mov.f32 	%f198, %f201;
	@%p18 bra 	$L__BB4_25;
	setp.neu.f32 	%p21, %f2, 0f7F800000;
	@%p21 bra 	$L__BB4_20;
	mov.f32 	%f70, 0f00000000;
	mul.rn.f32 	%f198, %f32, %f70;
	mov.b32 	%r241, 0;
	bra.uni 	$L__BB4_25;
$L__BB4_20:
	mov.b32 	%r30, %f32;
	shl.b32 	%r139, %r30, 8;
	or.b32  	%r31, %r139, -2147483648;
	mov.b64 	%rd107, 0;
	mov.b32 	%r238, 0;
	mov.u64 	%rd105, __cudart_i2opi_f;
	mov.u64 	%rd106, %rd2;
$L__BB4_21:
	.pragma "nounroll";
	ld.global.nc.u32 	%r140, [%rd105];
	mad.wide.u32 	%rd65, %r140, %r31, %rd107;
	shr.u64 	%rd107, %rd65, 32;
	st.local.u32 	[%rd106], %rd65;
	add.s32 	%r238, %r238, 1;
	add.s64 	%rd106, %rd106, 4;
	add.s64 	%rd105, %rd105, 4;
	setp.ne.s32 	%p22, %r238, 6;
	@%p22 bra 	$L__BB4_21;
	shr.u32 	%r141, %r30, 23;
	st.local.u32 	[%rd2+24], %rd107;
	and.b32  	%r34, %r141, 31;
	and.b32  	%r142, %r141, 224;
	add.s32 	%r143, %r142, -128;
	shr.u32 	%r144, %r143, 5;
	mul.wide.u32 	%rd66, %r144, 4;
	sub.s64 	%rd23, %rd2, %rd66;
	ld.local.u32 	%r239, [%rd23+24];
	ld.local.u32 	%r240, [%rd23+20];
	setp.eq.s32 	%p23, %r34, 0;
	@%p23 bra 	$L__BB4_24;
	shf.l.wrap.b32 	%r239, %r240, %r239, %r34;
	ld.local.u32 	%r145, [%rd23+16];
	shf.l.wrap.b32 	%r240, %r145, %r240, %r34;
$L__BB4_24:
	shr.u32 	%r146, %r239, 30;
	shf.l.wrap.b32 	%r147, %r240, %r239, 2;
	shl.b32 	%r148, %r240, 2;
	shr.u32 	%r149, %r147, 31;
	add.s32 	%r150, %r149, %r146;
	neg.s32 	%r151, %r150;
	setp.lt.s32 	%p24, %r30, 0;
	selp.b32 	%r241, %r151, %r150, %p24;
	xor.b32  	%r152, %r147, %r30;
	shr.s32 	%r153, %r147, 31;
	xor.b32  	%r154, %r153, %r147;
	xor.b32  	%r155, %r153, %r148;
	cvt.u64.u32 	%rd67, %r154;
	shl.b64 	%rd68, %rd67, 32;
	cvt.u64.u32 	%rd69, %r155;
	or.b64  	%rd70, %rd68, %rd69;
	cvt.rn.f64.s64 	%fd5, %rd70;
	mul.f64 	%fd6, %fd5, 0d3BF921FB54442D19;
	cvt.rn.f32.f64 	%f68, %fd6;
	neg.f32 	%f69, %f68;
	setp.lt.s32 	%p25, %r152, 0;
	selp.f32 	%f198, %f69, %f68, %p25;
$L__BB4_25:
	setp.ltu.f32 	%p26, %f2, 0f47CE4780;
	add.s32 	%r157, %r241, 1;
	mul.rn.f32 	%f71, %f198, %f198;
	and.b32  	%r158, %r241, 1;
	setp.eq.b32 	%p27, %r158, 1;
	selp.f32 	%f72, %f198, 0f3F800000, %p27;
	fma.rn.f32 	%f73, %f71, %f72, 0f00000000;
	fma.rn.f32 	%f74, %f71, 0f37CBAC00, 0fBAB607ED;
	selp.f32 	%f75, 0fB94D4153, %f74, %p27;
	selp.f32 	%f76, 0f3C0885E4, 0f3D2AAABB, %p27;
	fma.rn.f32 	%f77, %f75, %f71, %f76;
	selp.f32 	%f78, 0fBE2AAAA8, 0fBEFFFFFF, %p27;
	fma.rn.f32 	%f79, %f77, %f71, %f78;
	fma.rn.f32 	%f80, %f79, %f73, %f72;
	and.b32  	%r159, %r157, 2;
	setp.eq.s32 	%p28, %r159, 0;
	mov.f32 	%f81, 0f00000000;
	sub.f32 	%f82, %f81, %f80;
	selp.f32 	%f14, %f80, %f82, %p28;
	mov.u32 	%r245, %r253;
	mov.f32 	%f199, %f201;
	@%p26 bra 	$L__BB4_33;
	setp.neu.f32 	%p29, %f2, 0f7F800000;
	@%p29 bra 	$L__BB4_28;
	mov.f32 	%f85, 0f00000000;
	mul.rn.f32 	%f199, %f32, %f85;
	mov.b32 	%r245, 0;
	bra.uni 	$L__BB4_33;
$L__BB4_28:
	mov.b32 	%r43, %f32;
	shl.b32 	%r161, %r43, 8;
	or.b32  	%r44, %r161, -2147483648;
	mov.b64 	%rd110, 0;
	mov.b32 	%r242, 0;
	mov.u64 	%rd108, __cudart_i2opi_f;
	mov.u64 	%rd109, %rd2;
$L__BB4_29:
	.pragma "nounroll";
	ld.global.nc.u32 	%r162, [%rd108];
	mad.wide.u32 	%rd73, %r162, %r44, %rd110;
	shr.u64 	%rd110, %rd73, 32;
	st.local.u32 	[%rd109], %rd73;
	add.s32 	%r242, %r242, 1;
	add.s64 	%rd109, %rd109, 4;
	add.s64 	%rd108, %rd108, 4;
	setp.ne.s32 	%p30, %r242, 6;
	@%p30 bra 	$L__BB4_29;
	shr.u32 	%r163, %r43, 23;
	st.local.u32 	[%rd2+24], %rd110;
	and.b32  	%r47, %r163, 31;
	and.b32  	%r164, %r163, 224;
	add.s32 	%r165, %r164, -128;
	shr.u32 	%r166, %r165, 5;
	mul.wide.u32 	%rd74, %r166, 4;
	sub.s64 	%rd30, %rd2, %rd74;
	ld.local.u32 	%r243, [%rd30+24];
	ld.local.u32 	%r244, [%rd30+20];
	setp.eq.s32 	%p31, %r47, 0;
	@%p31 bra 	$L__BB4_32;
	shf.l.wrap.b32 	%r243, %r244, %r243, %r47;
	ld.local.u32 	%r167, [%rd30+16];
	shf.l.wrap.b32 	%r244, %r167, %r244, %r47;
$L__BB4_32:
	shr.u32 	%r168, %r243, 30;
	shf.l.wrap.b32 	%r169, %r244, %r243, 2;
	shl.b32 	%r170, %r244, 2;
	shr.u32 	%r171, %r169, 31;
	add.s32 	%r172, %r171, %r168;
	neg.s32 	%r173, %r172;
	setp.lt.s32 	%p32, %r43, 0;
	selp.b32 	%r245, %r173, %r172, %p32;
	xor.b32  	%r174, %r169, %r43;
	shr.s32 	%r175, %r169, 31;
	xor.b32  	%r176, %r175, %r169;
	xor.b32  	%r177, %r175, %r170;
	cvt.u64.u32 	%rd75, %r176;
	shl.b64 	%rd76, %rd75, 32;
	cvt.u64.u32 	%rd77, %r177;
	or.b64  	%rd78, %rd76, %rd77;
	cvt.rn.f64.s64 	%fd7, %rd78;
	mul.f64 	%fd8, %fd7, 0d3BF921FB54442D19;
	cvt.rn.f32.f64 	%f83, %fd8;
	neg.f32 	%f84, %f83;
	setp.lt.s32 	%p33, %r174, 0;
	selp.f32 	%f199, %f84, %f83, %p33;
$L__BB4_33:
	setp.ltu.f32 	%p34, %f2, 0f47CE4780;
	mul.rn.f32 	%f86, %f199, %f199;
	and.b32  	%r179, %r245, 1;
	setp.eq.b32 	%p35, %r179, 1;
	selp.f32 	%f87, 0f3F800000, %f199, %p35;
	fma.rn.f32 	%f88, %f86, %f87, 0f00000000;
	fma.rn.f32 	%f89, %f86, 0f37CBAC00, 0fBAB607ED;
	selp.f32 	%f90, %f89, 0fB94D4153, %p35;
	selp.f32 	%f91, 0f3D2AAABB, 0f3C0885E4, %p35;
	fma.rn.f32 	%f92, %f90, %f86, %f91;
	selp.f32 	%f93, 0fBEFFFFFF, 0fBE2AAAA8, %p35;
	fma.rn.f32 	%f94, %f92, %f86, %f93;
	fma.rn.f32 	%f95, %f94, %f88, %f87;
	and.b32  	%r180, %r245, 2;
	setp.eq.s32 	%p36, %r180, 0;
	mov.f32 	%f96, 0f00000000;
	sub.f32 	%f97, %f96, %f95;
	selp.f32 	%f18, %f95, %f97, %p36;
	mov.u32 	%r249, %r253;
	mov.f32 	%f200, %f201;
	@%p34 bra 	$L__BB4_41;
	setp.neu.f32 	%p37, %f2, 0f7F800000;
	@%p37 bra 	$L__BB4_36;
	mov.f32 	%f100, 0f00000000;
	mul.rn.f32 	%f200, %f32, %f100;
	mov.b32 	%r249, 0;
	bra.uni 	$L__BB4_41;
$L__BB4_36:
	mov.b32 	%r56, %f32;
	shl.b32 	%r182, %r56, 8;
	or.b32  	%r57, %r182, -2147483648;
	mov.b64 	%rd113, 0;
	mov.b32 	%r246, 0;
	mov.u64 	%rd111, __cudart_i2opi_f;
	mov.u64 	%rd112, %rd2;
$L__BB4_37:
	.pragma "nounroll";
	ld.global.nc.u32 	%r183, [%rd111];
	mad.wide.u32 	%rd81, %r183, %r57, %rd113;
	shr.u64 	%rd113, %rd81, 32;
	st.local.u32 	[%rd112], %rd81;
	add.s32 	%r246, %r246, 1;
	add.s64 	%rd112, %rd112, 4;
	add.s64 	%rd111, %rd111, 4;
	setp.ne.s32 	%p38, %r246, 6;
	@%p38 bra 	$L__BB4_37;
	shr.u32 	%r184, %r56, 23;
	st.local.u32 	[%rd2+24], %rd113;
	and.b32  	%r60, %r184, 31;
	and.b32  	%r185, %r184, 224;
	add.s32 	%r186, %r185, -128;
	shr.u32 	%r187, %r186, 5;
	mul.wide.u32 	%rd82, %r187, 4;
	sub.s64 	%rd37, %rd2, %rd82;
	ld.local.u32 	%r247, [%rd37+24];
	ld.local.u32 	%r248, [%rd37+20];
	setp.eq.s32 	%p39, %r60, 0;
	@%p39 bra 	$L__BB4_40;
	shf.l.wrap.b32 	%r247, %r248, %r247, %r60;
	ld.local.u32 	%r188, [%rd37+16];
	shf.l.wrap.b32 	%r248, %r188, %r248, %r60;
$L__BB4_40:
	shr.u32 	%r189, %r247, 30;
	shf.l.wrap.b32 	%r190, %r248, %r247, 2;
	shl.b32 	%r191, %r248, 2;
	shr.u32 	%r192, %r190, 31;
	add.s32 	%r193, %r192, %r189;
	neg.s32 	%r194, %r193;
	setp.lt.s32 	%p40, %r56, 0;
	selp.b32 	%r249, %r194, %r193, %p40;
	xor.b32  	%r195, %r190, %r56;
	shr.s32 	%r196, %r190, 31;
	xor.b32  	%r197, %r196, %r190;
	xor.b32  	%r198, %r196, %r191;
	cvt.u64.u32 	%rd83, %r197;
	shl.b64 	%rd84, %rd83, 32;
	cvt.u64.u32 	%rd85, %r198;
	or.b64  	%rd86, %rd84, %rd85;
	cvt.rn.f64.s64 	%fd9, %rd86;
	mul.f64 	%fd10, %fd9, 0d3BF921FB54442D19;
	cvt.rn.f32.f64 	%f98, %fd10;
	neg.f32 	%f99, %f98;
	setp.lt.s32 	%p41, %r195, 0;
	selp.f32 	%f200, %f99, %f98, %p41;
$L__BB4_41:
	setp.ltu.f32 	%p42, %f2, 0f47CE4780;
	mul.rn.f32 	%f101, %f200, %f200;
	and.b32  	%r200, %r249, 1;
	setp.eq.b32 	%p43, %r200, 1;
	selp.f32 	%f102, 0f3F800000, %f200, %p43;
	fma.rn.f32 	%f103, %f101, %f102, 0f00000000;
	fma.rn.f32 	%f104, %f101, 0f37CBAC00, 0fBAB607ED;
	selp.f32 	%f105, %f104, 0fB94D4153, %p43;
	selp.f32 	%f106, 0f3D2AAABB, 0f3C0885E4, %p43;
	fma.rn.f32 	%f107, %f105, %f101, %f106;
	selp.f32 	%f108, 0fBEFFFFFF, 0fBE2AAAA8, %p43;
	fma.rn.f32 	%f109, %f107, %f101, %f108;
	fma.rn.f32 	%f110, %f109, %f103, %f102;
	and.b32  	%r201, %r249, 2;
	setp.eq.s32 	%p44, %r201, 0;
	mov.f32 	%f111, 0f00000000;
	sub.f32 	%f112, %f111, %f110;
	selp.f32 	%f22, %f110, %f112, %p44;
	@%p42 bra 	$L__BB4_49;
	setp.neu.f32 	%p45, %f2, 0f7F800000;
	@%p45 bra 	$L__BB4_44;
	mov.f32 	%f115, 0f00000000;
	mul.rn.f32 	%f201, %f32, %f115;
	mov.b32 	%r253, 0;
	bra.uni 	$L__BB4_49;
$L__BB4_44:
	mov.b32 	%r69, %f32;
	shl.b32 	%r203, %r69, 8;
	or.b32  	%r70, %r203, -2147483648;
	mov.b64 	%rd116, 0;
	mov.b32 	%r250, 0;
	mov.u64 	%rd114, __cudart_i2opi_f;
	mov.u64 	%rd115, %rd2;
$L__BB4_45:
	.pragma "nounroll";
	ld.global.nc.u32 	%r204, [%rd114];
	mad.wide.u32 	%rd89, %r204, %r70, %rd116;
	shr.u64 	%rd116, %rd89, 32;
	st.local.u32 	[%rd115], %rd89;
	add.s32 	%r250, %r250, 1;
	add.s64 	%rd115, %rd115, 4;
	add.s64 	%rd114, %rd114, 4;
	setp.ne.s32 	%p46, %r250, 6;
	@%p46 bra 	$L__BB4_45;
	shr.u32 	%r205, %r69, 23;
	st.local.u32 	[%rd2+24], %rd116;
	and.b32  	%r73, %r205, 31;
	and.b32  	%r206, %r205, 224;
	add.s32 	%r207, %r206, -128;
	shr.u32 	%r208, %r207, 5;
	mul.wide.u32 	%rd90, %r208, 4;
	sub.s64 	%rd44, %rd2, %rd90;
	ld.local.u32 	%r251, [%rd44+24];
	ld.local.u32 	%r252, [%rd44+20];
	setp.eq.s32 	%p47, %r73, 0;
	@%p47 bra 	$L__BB4_48;
	shf.l.wrap.b32 	%r251, %r252, %r251, %r73;
	ld.local.u32 	%r209, [%rd44+16];
	shf.l.wrap.b32 	%r252, %r209, %r252, %r73;
$L__BB4_48:
	shr.u32 	%r210, %r251, 30;
	shf.l.wrap.b32 	%r211, %r252, %r251, 2;
	shl.b32 	%r212, %r252, 2;
	shr.u32 	%r213, %r211, 31;
	add.s32 	%r214, %r213, %r210;
	neg.s32 	%r215, %r214;
	setp.lt.s32 	%p48, %r69, 0;
	selp.b32 	%r253, %r215, %r214, %p48;
	xor.b32  	%r216, %r211, %r69;
	shr.s32 	%r217, %r211, 31;
	xor.b32  	%r218, %r217, %r211;
	xor.b32  	%r219, %r217, %r212;
	cvt.u64.u32 	%rd91, %r218;
	shl.b64 	%rd92, %rd91, 32;
	cvt.u64.u32 	%rd93, %r219;
	or.b64  	%rd94, %rd92, %rd93;
	cvt.rn.f64.s64 	%fd11, %rd94;
	mul.f64 	%fd12, %fd11, 0d3BF921FB54442D19;
	cvt.rn.f32.f64 	%f113, %fd12;
	neg.f32 	%f114, %f113;
	setp.lt.s32 	%p49, %r216, 0;
	selp.f32 	%f201, %f114, %f113, %p49;
$L__BB4_49:
	mul.f32 	%f116, %f28, %f6;
	cvt.rn.f32.s32 	%f117, %r86;
	mul.f32 	%f118, %f117, 0f3F000000;
	cvt.rn.f32.s32 	%f119, %r1;
	sub.f32 	%f120, %f119, %f118;
	add.f32 	%f121, %f120, 0f3F000000;
	mul.f32 	%f122, %f30, %f121;
	add.s32 	%r221, %r253, 1;
	mul.rn.f32 	%f123, %f201, %f201;
	and.b32  	%r222, %r253, 1;
	setp.eq.b32 	%p50, %r222, 1;
	selp.f32 	%f124, %f201, 0f3F800000, %p50;
	fma.rn.f32 	%f125, %f123, %f124, 0f00000000;
	fma.rn.f32 	%f126, %f123, 0f37CBAC00, 0fBAB607ED;
	selp.f32 	%f127, 0fB94D4153, %f126, %p50;
	selp.f32 	%f128, 0f3C0885E4, 0f3D2AAABB, %p50;
	fma.rn.f32 	%f129, %f127, %f123, %f128;
	selp.f32 	%f130, 0fBE2AAAA8, 0fBEFFFFFF, %p50;
	fma.rn.f32 	%f131, %f129, %f123, %f130;
	fma.rn.f32 	%f132, %f131, %f125, %f124;
	and.b32  	%r223, %r221, 2;
	setp.eq.s32 	%p51, %r223, 0;
	mov.f32 	%f133, 0f00000000;
	sub.f32 	%f134, %f133, %f132;
	selp.f32 	%f135, %f132, %f134, %p51;
	neg.f32 	%f136, %f22;
	mul.f32 	%f137, %f122, %f136;
	mul.f32 	%f138, %f29, %f14;
	sub.f32 	%f139, %f137, %f138;
	mul.f32 	%f140, %f122, %f135;
	mul.f32 	%f141, %f29, %f18;
	sub.f32 	%f142, %f140, %f141;
	cvt.rn.f32.u32 	%f143, %r87;
	mul.f32 	%f144, %f143, 0f3F000000;
	cvt.rn.f32.u32 	%f145, %r94;
	sub.f32 	%f146, %f145, %f144;
	add.f32 	%f147, %f146, 0f3F000000;
	fma.rn.f32 	%f148, %f30, %f147, 0f00000000;
	sub.f32 	%f149, %f139, %f116;
	sub.f32 	%f150, %f142, %f10;
	mul.f32 	%f151, %f150, %f150;
	fma.rn.f32 	%f152, %f149, %f149, %f151;
	fma.rn.f32 	%f153, %f148, %f148, %f152;
	sqrt.rn.f32 	%f154, %f153;
	div.rn.f32 	%f155, %f149, %f154;
	div.rn.f32 	%f156, %f150, %f154;
	div.rn.f32 	%f157, %f148, %f154;
	neg.s32 	%r224, %r82;
	cvt.rn.f32.s32 	%f158, %r224;
	mul.f32 	%f159, %f31, %f158;
	mul.f32 	%f160, %f159, 0f3F000000;
	cvt.rn.f32.s32 	%f161, %r82;
	mul.f32 	%f162, %f31, %f161;
	mul.f32 	%f163, %f162, 0f3F000000;
	neg.s32 	%r225, %r83;
	cvt.rn.f32.s32 	%f164, %r225;
	mul.f32 	%f165, %f31, %f164;
	mul.f32 	%f166, %f165, 0f3F000000;
	cvt.rn.f32.s32 	%f167, %r83;
	mul.f32 	%f168, %f31, %f167;
	mul.f32 	%f169, %f168, 0f3F000000;
	neg.s32 	%r226, %r84;
	cvt.rn.f32.s32 	%f170, %r226;
	mul.f32 	%f171, %f31, %f170;
	mul.f32 	%f172, %f171, 0f3F000000;
	cvt.rn.f32.s32 	%f173, %r84;
	mul.f32 	%f174, %f31, %f173;
	mul.f32 	%f175, %f174, 0f3F000000;
	sub.f32 	%f176, %f160, %f116;
	div.rn.f32 	%f177, %f176, %f155;
	sub.f32 	%f178, %f163, %f116;
	div.rn.f32 	%f179, %f178, %f155;
	setp.gt.f32 	%p52, %f177, %f179;
	selp.f32 	%f180, %f179, %f177, %p52;
	selp.f32 	%f181, %f177, %f179, %p52;
	sub.f32 	%f182, %f166, %f10;
	div.rn.f32 	%f183, %f182, %f156;
	sub.f32 	%f184, %f169, %f10;
	div.rn.f32 	%f185, %f184, %f156;
	setp.gt.f32 	%p53, %f183, %f185;
	selp.f32 	%f186, %f185, %f183, %p53;
	selp.f32 	%f187, %f183, %f185, %p53;
	div.rn.f32 	%f188, %f172, %f157;
	div.rn.f32 	%f189, %f175, %f157;
	setp.gt.f32 	%p54, %f188, %f189;
	selp.f32 	%f190, %f189, %f188, %p54;
	selp.f32 	%f191, %f188, %f189, %p54;
	max.f32 	%f192, %f180, %f186;
	max.f32 	%f26, %f192, %f190;
	min.f32 	%f193, %f181, %f187;
	min.f32 	%f27, %f193, %f191;
	setp.gtu.f32 	%p55, %f26, %f27;
	setp.leu.f32 	%p56, %f27, 0f00000000;
	or.pred  	%p57, %p55, %p56;
	@%p57 bra 	$L__BB4_51;
	max.f32 	%f194, %f26, 0f00000000;
	sub.f32 	%f195, %f27, %f194;
	mad.lo.s32 	%r227, %r86, %r94, %r1;
	mul.wide.s32 	%rd95, %r227, 4;
	add.s64 	%rd96, %rd1, %rd95;
	st.global.f32 	[%rd96], %f195;
	bra.uni 	$L__BB4_52;
$L__BB4_51:
	mad.lo.s32 	%r228, %r86, %r94, %r1;
	mul.wide.s32 	%rd97, %r228, 4;
	add.s64 	%rd98, %rd1, %rd97;
	mov.b32 	%r229, 0;
	st.global.u32 	[%rd98], %r229;
$L__BB4_52:
	ret;

}
	// .globl	_Z20forwardProjectKernelPKfPf14GeometryParamsiiifiif
.visible .entry _Z20forwardProjectKernelPKfPf14GeometryParamsiiifiif(
	.param .u64 .ptr .align 1 _Z20forwardProjectKernelPKfPf14GeometryParamsiiifiif_param_0,
	.param .u64 .ptr .align 1 _Z20forwardProjectKernelPKfPf14GeometryParamsiiifiif_param_1,
	.param .align 4 .b8 _Z20forwardProjectKernelPKfPf14GeometryParamsiiifiif_param_2[12],
	.param .u32 _Z20forwardProjectKernelPKfPf14GeometryParamsiiifiif_param_3,
	.param .u32 _Z20forwardProjectKernelPKfPf14GeometryParamsiiifiif_param_4,
	.param .u32 _Z20forwardProjectKernelPKfPf14GeometryParamsiiifiif_param_5,
	.param .f32 _Z20forwardProjectKernelPKfPf14GeometryParamsiiifiif_param_6,
	.param .u32 _Z20forwardProjectKernelPKfPf14GeometryParamsiiifiif_param_7,
	.param .u32 _Z20forwardProjectKernelPKfPf14GeometryParamsiiifiif_param_8,
	.param .f32 _Z20forwardProjectKernelPKfPf14GeometryParamsiiifiif_param_9
)
{
	.local .align 4 .b8 	__local_depot5[28];
	.reg .b64 	%SP;
	.reg .b64 	%SPL;
	.reg .pred 	%p<70>;
	.reg .b32 	%r<270>;
	.reg .b32 	%f<272>;
	.reg .b64 	%rd<134>;
	.reg .b64 	%fd<13>;

	mov.u64 	%SPL, __local_depot5;
	ld.param.f32 	%f56, [_Z20forwardProjectKernelPKfPf14GeometryParamsiiifiif_param_2+8];
	ld.param.f32 	%f55, [_Z20forwardProjectKernelPKfPf14GeometryParamsiiifiif_param_2+4];
	ld.param.f32 	%f54, [_Z20forwardProjectKernelPKfPf14GeometryParamsiiifiif_param_2];
	ld.param.u64 	%rd46, [_Z20forwardProjectKernelPKfPf14GeometryParamsiiifiif_param_1];
	ld.param.u32 	%r89, [_Z20forwardProjectKernelPKfPf14GeometryParamsiiifiif_param_3];
	ld.param.u32 	%r90, [_Z20forwardProjectKernelPKfPf14GeometryParamsiiifiif_param_4];
	ld.param.u32 	%r91, [_Z20forwardProjectKernelPKfPf14GeometryParamsiiifiif_param_5];
	ld.param.f32 	%f57, [_Z20forwardProjectKernelPKfPf14GeometryParamsiiifiif_param_6];
	ld.param.u32 	%r94, [_Z20forwardProjectKernelPKfPf14GeometryParamsiiifiif_param_7];
	ld.param.u32 	%r93, [_Z20forwardProjectKernelPKfPf14GeometryParamsiiifiif_param_8];
	ld.param.f32 	%f58, [_Z20forwardProjectKernelPKfPf14GeometryParamsiiifiif_param_9];
	cvta.to.global.u64 	%rd1, %rd46;
	add.u64 	%rd2, %SPL, 0;
	mov.u32 	%r95, %ctaid.x;
	mov.u32 	%r96, %ntid.x;
	mov.u32 	%r97, %tid.x;
	mad.lo.s32 	%r1, %r95, %r96, %r97;
	mov.u32 	%r98, %ctaid.y;
	mov.u32 	%r99, %ntid.y;
	mov.u32 	%r100, %tid.y;
	mad.lo.s32 	%r101, %r98, %r99, %r100;
	setp.ge.s32 	%p1, %r1, %r93;
	setp.ge.s32 	%p2, %r101, %r94;
	or.pred  	%p3, %p1, %p2;
	@%p3 bra 	$L__BB5_58;
	mul.f32 	%f59, %f58, 0f3F22F983;
	cvt.rni.s32.f32 	%r268, %f59;
	cvt.rn.f32.s32 	%f60, %r268;
	fma.rn.f32 	%f61, %f60, 0fBFC90FDA, %f58;
	fma.rn.f32 	%f62, %f60, 0fB3A22168, %f61;
	fma.rn.f32 	%f267, %f60, 0fA7C234C5, %f62;
	abs.f32 	%f5, %f58;
	setp.ltu.f32 	%p4, %f5, 0f47CE4780;
	mov.u32 	%r248, %r268;
	mov.f32 	%f262, %f267;
	@%p4 bra 	$L__BB5_9;
	setp.neu.f32 	%p5, %f5, 0f7F800000;
	@%p5 bra 	$L__BB5_4;
	mov.f32 	%f65, 0f00000000;
	mul.rn.f32 	%f262, %f58, %f65;
	mov.b32 	%r248, 0;
	bra.uni 	$L__BB5_9;
$L__BB5_4:
	mov.b32 	%r4, %f58;
	shl.b32 	%r103, %r4, 8;
	or.b32  	%r5, %r103, -2147483648;
	mov.b64 	%rd118, 0;
	mov.b32 	%r245, 0;
	mov.u64 	%rd116, __cudart_i2opi_f;
	mov.u64 	%rd117, %rd2;
$L__BB5_5:
	.pragma "nounroll";
	ld.global.nc.u32 	%r104, [%rd116];
	mad.wide.u32 	%rd50, %r104, %r5, %rd118;
	shr.u64 	%rd118, %rd50, 32;
	st.local.u32 	[%rd117], %rd50;
	add.s32 	%r245, %r245, 1;
	add.s64 	%rd117, %rd117, 4;
	add.s64 	%rd116, %rd116, 4;
	setp.ne.s32 	%p6, %r245, 6;
	@%p6 bra 	$L__BB5_5;
	shr.u32 	%r105, %r4, 23;
	st.local.u32 	[%rd2+24], %rd118;
	and.b32  	%r8, %r105, 31;
	and.b32  	%r106, %r105, 224;
	add.s32 	%r107, %r106, -128;
	shr.u32 	%r108, %r107, 5;
	mul.wide.u32 	%rd51, %r108, 4;
	sub.s64 	%rd9, %rd2, %rd51;
	ld.local.u32 	%r246, [%rd9+24];
	ld.local.u32 	%r247, [%rd9+20];
	setp.eq.s32 	%p7, %r8, 0;
	@%p7 bra 	$L__BB5_8;
	shf.l.wrap.b32 	%r246, %r247, %r246, %r8;
	ld.local.u32 	%r109, [%rd9+16];
	shf.l.wrap.b32 	%r247, %r109, %r247, %r8;
$L__BB5_8:
	shr.u32 	%r110, %r246, 30;
	shf.l.wrap.b32 	%r111, %r247, %r246, 2;
	shl.b32 	%r112, %r247, 2;
	shr.u32 	%r113, %r111, 31;
	add.s32 	%r114, %r113, %r110;
	neg.s32 	%r115, %r114;
	setp.lt.s32 	%p8, %r4, 0;
	selp.b32 	%r248, %r115, %r114, %p8;
	xor.b32  	%r116, %r111, %r4;
	shr.s32 	%r117, %r111, 31;
	xor.b32  	%r118, %r117, %r111;
	xor.b32  	%r119, %r117, %r112;
	cvt.u64.u32 	%rd52, %r118;
	shl.b64 	%rd53, %rd52, 32;
	cvt.u64.u32 	%rd54, %r119;
	or.b64  	%rd55, %rd53, %rd54;
	cvt.rn.f64.s64 	%fd1, %rd55;
	mul.f64 	%fd2, %fd1, 0d3BF921FB54442D19;
	cvt.rn.f32.f64 	%f63, %fd2;
	neg.f32 	%f64, %f63;
	setp.lt.s32 	%p9, %r116, 0;
	selp.f32 	%f262, %f64, %f63, %p9;
$L__BB5_9:
	setp.ltu.f32 	%p10, %f5, 0f47CE4780;
	add.s32 	%r121, %r248, 1;
	mul.rn.f32 	%f66, %f262, %f262;
	and.b32  	%r122, %r248, 1;
	setp.eq.b32 	%p11, %r122, 1;
	selp.f32 	%f67, %f262, 0f3F800000, %p11;
	fma.rn.f32 	%f68, %f66, %f67, 0f00000000;
	fma.rn.f32 	%f69, %f66, 0f37CBAC00, 0fBAB607ED;
	selp.f32 	%f70, 0fB94D4153, %f69, %p11;
	selp.f32 	%f71, 0f3C0885E4, 0f3D2AAABB, %p11;
	fma.rn.f32 	%f72, %f70, %f66, %f71;
	selp.f32 	%f73, 0fBE2AAAA8, 0fBEFFFFFF, %p11;
	fma.rn.f32 	%f74, %f72, %f66, %f73;
	fma.rn.f32 	%f75, %f74, %f68, %f67;
	and.b32  	%r123, %r121, 2;
	setp.eq.s32 	%p12, %r123, 0;
	mov.f32 	%f76, 0f00000000;
	sub.f32 	%f77, %f76, %f75;
	selp.f32 	%f78, %f75, %f77, %p12;
	mul.f32 	%f9, %f54, %f78;
	mov.u32 	%r252, %r268;
	mov.f32 	%f263, %f267;
	@%p10 bra 	$L__BB5_17;
	setp.neu.f32 	%p13, %f5, 0f7F800000;
	@%p13 bra 	$L__BB5_12;
	mov.f32 	%f81, 0f00000000;
	mul.rn.f32 	%f263, %f58, %f81;
	mov.b32 	%r252, 0;
	bra.uni 	$L__BB5_17;
$L__BB5_12:
	mov.b32 	%r17, %f58;
	shl.b32 	%r125, %r17, 8;
	or.b32  	%r18, %r125, -2147483648;
	mov.b64 	%rd121, 0;
	mov.b32 	%r249, 0;
	mov.u64 	%rd119, __cudart_i2opi_f;
	mov.u64 	%rd120, %rd2;
$L__BB5_13:
	.pragma "nounroll";
	ld.global.nc.u32 	%r126, [%rd119];
	mad.wide.u32 	%rd58, %r126, %r18, %rd121;
	shr.u64 	%rd121, %rd58, 32;
	st.local.u32 	[%rd120], %rd58;
	add.s32 	%r249, %r249, 1;
	add.s64 	%rd120, %rd120, 4;
	add.s64 	%rd119, %rd119, 4;
	setp.ne.s32 	%p14, %r249, 6;
	@%p14 bra 	$L__BB5_13;
	shr.u32 	%r127, %r17, 23;
	st.local.u32 	[%rd2+24], %rd121;
	and.b32  	%r21, %r127, 31;
	and.b32  	%r128, %r127, 224;
	add.s32 	%r129, %r128, -128;
	shr.u32 	%r130, %r129, 5;
	mul.wide.u32 	%rd59, %r130, 4;
	sub.s64 	%rd16, %rd2, %rd59;
	ld.local.u32 	%r250, [%rd16+24];
	ld.local.u32 	%r251, [%rd16+20];
	setp.eq.s32 	%p15, %r21, 0;
	@%p15 bra 	$L__BB5_16;
	shf.l.wrap.b32 	%r250, %r251, %r250, %r21;
	ld.local.u32 	%r131, [%rd16+16];
	shf.l.wrap.b32 	%r251, %r131, %r251, %r21;
$L__BB5_16:
	shr.u32 	%r132, %r250, 30;
	shf.l.wrap.b32 	%r133, %r251, %r250, 2;
	shl.b32 	%r134, %r251, 2;
	shr.u32 	%r135, %r133, 31;
	add.s32 	%r136, %r135, %r132;
	neg.s32 	%r137, %r136;
	setp.lt.s32 	%p16, %r17, 0;
	selp.b32 	%r252, %r137, %r136, %p16;
	xor.b32  	%r138, %r133, %r17;
	shr.s32 	%r139, %r133, 31;
	xor.b32  	%r140, %r139, %r133;
	xor.b32  	%r141, %r139, %r134;
	cvt.u64.u32 	%rd60, %r140;
	shl.b64 	%rd61, %rd60, 32;
	cvt.u64.u32 	%rd62, %r141;
	or.b64  	%rd63, %rd61, %rd62;
	cvt.rn.f64.s64 	%fd3, %rd63;
	mul.f64 	%fd4, %fd3, 0d3BF921FB54442D19;
	cvt.rn.f32.f64 	%f79, %fd4;
	neg.f32 	%f80, %f79;
	setp.lt.s32 	%p17, %r138, 0;
	selp.f32 	%f263, %f80, %f79, %p17;
$L__BB5_17:
	setp.ltu.f32 	%p18, %f5, 0f47CE4780;
	mul.rn.f32 	%f82, %f263, %f263;
	and.b32  	%r143, %r252, 1;
	setp.eq.b32 	%p19, %r143, 1;
	selp.f32 	%f83, 0f3F800000, %f263, %p19;
	fma.rn.f32 	%f84, %f82, %f83, 0f00000000;
	fma.rn.f32 	%f85, %f82, 0f37CBAC00, 0fBAB607ED;
	selp.f32 	%f86, %f85, 0fB94D4153, %p19;
	selp.f32 	%f87, 0f3D2AAABB, 0f3C0885E4, %p19;
	fma.rn.f32 	%f88, %f86, %f82, %f87;
	selp.f32 	%f89, 0fBEFFFFFF, 0fBE2AAAA8, %p19;
	fma.rn.f32 	%f90, %f88, %f82, %f89;
	fma.rn.f32 	%f91, %f90, %f84, %f83;
	and.b32  	%r144, %r252, 2;
	setp.eq.s32 	%p20, %r144, 0;
	mov.f32 	%f92, 0f00000000;
	sub.f32 	%f93, %f92, %f91;
	selp.f32 	%f94, %f91, %f93, %p20;
	mul.f32 	%f13, %f54, %f94;
	mov.u32 	%r256, %r268;
	mov.f32 	%f264, %f267;
	@%p18 bra 	$L__BB5_25;
	setp.neu.f32 	%p21, %f5, 0f7F800000;
	@%p21 bra 	$L__BB5_20;
	mov.f32 	%f97, 0f00000000;
	mul.rn.f32 	%f264, %f58, %f97;
	mov.b32 	%r256, 0;
	bra.uni 	$L__BB5_25;
$L__BB5_20:
	mov.b32 	%r30, %f58;
	shl.b32 	%r146, %r30, 8;
	or.b32  	%r31, %r146, -2147483648;
	mov.b64 	%rd124, 0;
	mov.b32 	%r253, 0;
	mov.u64 	%rd122, __cudart_i2opi_f;
	mov.u64 	%rd123, %rd2;
$L__BB5_21:
	.pragma "nounroll";
	ld.global.nc.u32 	%r147, [%rd122];
	mad.wide.u32 	%rd66, %r147, %r31, %rd124;
	shr.u64 	%rd124, %rd66, 32;
	st.local.u32 	[%rd123], %rd66;
	add.s32 	%r253, %r253, 1;
	add.s64 	%rd123, %rd123, 4;
	add.s64 	%rd122, %rd122, 4;
	setp.ne.s32 	%p22, %r253, 6;
	@%p22 bra 	$L__BB5_21;
	shr.u32 	%r148, %r30, 23;
	st.local.u32 	[%rd2+24], %rd124;
	and.b32  	%r34, %r148, 31;
	and.b32  	%r149, %r148, 224;
	add.s32 	%r150, %r149, -128;
	shr.u32 	%r151, %r150, 5;
	mul.wide.u32 	%rd67, %r151, 4;
	sub.s64 	%rd23, %rd2, %rd67;
	ld.local.u32 	%r254, [%rd23+24];
	ld.local.u32 	%r255, [%rd23+20];
	setp.eq.s32 	%p23, %r34, 0;
	@%p23 bra 	$L__BB5_24;
	shf.l.wrap.b32 	%r254, %r255, %r254, %r34;
	ld.local.u32 	%r152, [%rd23+16];
	shf.l.wrap.b32 	%r255, %r152, %r255, %r34;
$L__BB5_24:
	shr.u32 	%r153, %r254, 30;
	shf.l.wrap.b32 	%r154, %r255, %r254, 2;
	shl.b32 	%r155, %r255, 2;
	shr.u32 	%r156, %r154, 31;
	add.s32 	%r157, %r156, %r153;
	neg.s32 	%r158, %r157;
	setp.lt.s32 	%p24, %r30, 0;
	selp.b32 	%r256, %r158, %r157, %p24;
	xor.b32  	%r159, %r154, %r30;
	shr.s32 	%r160, %r154, 31;
	xor.b32  	%r161, %r160, %r154;
	xor.b32  	%r162, %r160, %r155;
	cvt.u64.u32 	%rd68, %r161;
	shl.b64 	%rd69, %rd68, 32;
	cvt.u64.u32 	%rd70, %r162;
	or.b64  	%rd71, %rd69, %rd70;
	cvt.rn.f64.s64 	%fd5, %rd71;
	mul.f64 	%fd6, %fd5, 0d3BF921FB54442D19;
	cvt.rn.f32.f64 	%f95, %fd6;
	neg.f32 	%f96, %f95;
	setp.lt.s32 	%p25, %r159, 0;
	selp.f32 	%f264, %f96, %f95, %p25;
$L__BB5_25:
	setp.ltu.f32 	%p26, %f5, 0f47CE4780;
	add.s32 	%r164, %r256, 1;
	mul.rn.f32 	%f98, %f264, %f264;
	and.b32  	%r165, %r256, 1;
	setp.eq.b32 	%p27, %r165, 1;
	selp.f32 	%f99, %f264, 0f3F800000, %p27;
	fma.rn.f32 	%f100, %f98, %f99, 0f00000000;
	fma.rn.f32 	%f101, %f98, 0f37CBAC00, 0fBAB607ED;
	selp.f32 	%f102, 0fB94D4153, %f101, %p27;
	selp.f32 	%f103, 0f3C0885E4, 0f3D2AAABB, %p27;
	fma.rn.f32 	%f104, %f102, %f98, %f103;
	selp.f32 	%f105, 0fBE2AAAA8, 0fBEFFFFFF, %p27;
	fma.rn.f32 	%f106, %f104, %f98, %f105;
	fma.rn.f32 	%f107, %f106, %f100, %f99;
	and.b32  	%r166, %r164, 2;
	setp.eq.s32 	%p28, %r166, 0;
	mov.f32 	%f108, 0f00000000;
	sub.f32 	%f109, %f108, %f107;
	selp.f32 	%f17, %f107, %f109, %p28;
	mov.u32 	%r260, %r268;
	mov.f32 	%f265, %f267;
	@%p26 bra 	$L__BB5_33;
	setp.neu.f32 	%p29, %f5, 0f7F800000;
	@%p29 bra 	$L__BB5_28;
	mov.f32 	%f112, 0f00000000;
	mul.rn.f32 	%f265, %f58, %f112;
	mov.b32 	%r260, 0;
	bra.uni 	$L__BB5_33;
$L__BB5_28:
	mov.b32 	%r43, %f58;
	shl.b32 	%r168, %r43, 8;
	or.b32  	%r44, %r168, -2147483648;
	mov.b64 	%rd127, 0;
	mov.b32 	%r257, 0;
	mov.u64 	%rd125, __cudart_i2opi_f;
	mov.u64 	%rd126, %rd2;
$L__BB5_29:
	.pragma "nounroll";
	ld.global.nc.u32 	%r169, [%rd125];
	mad.wide.u32 	%rd74, %r169, %r44, %rd127;
	shr.u64 	%rd127, %rd74, 32;
	st.local.u32 	[%rd126], %rd74;
	add.s32 	%r257, %r257, 1;
	add.s64 	%rd126, %rd126, 4;
	add.s64 	%rd125, %rd125, 4;
	setp.ne.s32 	%p30, %r257, 6;
	@%p30 bra 	$L__BB5_29;
	shr.u32 	%r170, %r43, 23;
	st.local.u32 	[%rd2+24], %rd127;
	and.b32  	%r47, %r170, 31;
	and.b32  	%r171, %r170, 224;
	add.s32 	%r172, %r171, -128;
	shr.u32 	%r173, %r172, 5;
	mul.wide.u32 	%rd75, %r173, 4;
	sub.s64 	%rd30, %rd2, %rd75;
	ld.local.u32 	%r258, [%rd30+24];
	ld.local.u32 	%r259, [%rd30+20];
	setp.eq.s32 	%p31, %r47, 0;
	@%p31 bra 	$L__BB5_32;
	shf.l.wrap.b32 	%r258, %r259, %r258, %r47;
	ld.local.u32 	%r174, [%rd30+16];
	shf.l.wrap.b32 	%r259, %r174, %r259, %r47;
$L__BB5_32:
	shr.u32 	%r175, %r258, 30;
	shf.l.wrap.b32 	%r176, %r259, %r258, 2;
	shl.b32 	%r177, %r259, 2;
	shr.u32 	%r178, %r176, 31;
	add.s32 	%r179, %r178, %r175;
	neg.s32 	%r180, %r179;
	setp.lt.s32 	%p32, %r43, 0;
	selp.b32 	%r260, %r180, %r179, %p32;
	xor.b32  	%r181, %r176, %r43;
	shr.s32 	%r182, %r176, 31;
	xor.b32  	%r183, %r182, %r176;
	xor.b32  	%r184, %r182, %r177;
	cvt.u64.u32 	%rd76, %r183;
	shl.b64 	%rd77, %rd76, 32;
	cvt.u64.u32 	%rd78, %r184;
	or.b64  	%rd79, %rd77, %rd78;
	cvt.rn.f64.s64 	%fd7, %rd79;
	mul.f64 	%fd8, %fd7, 0d3BF921FB54442D19;
	cvt.rn.f32.f64 	%f110, %fd8;
	neg.f32 	%f111, %f110;
	setp.lt.s32 	%p33, %r181, 0;
	selp.f32 	%f265, %f111, %f110, %p33;
$L__BB5_33:
	setp.ltu.f32 	%p34, %f5, 0f47CE4780;
	mul.rn.f32 	%f113, %f265, %f265;
	and.b32  	%r186, %r260, 1;
	setp.eq.b32 	%p35, %r186, 1;
	selp.f32 	%f114, 0f3F800000, %f265, %p35;
	fma.rn.f32 	%f115, %f113, %f114, 0f00000000;
	fma.rn.f32 	%f116, %f113, 0f37CBAC00, 0fBAB607ED;
	selp.f32 	%f117, %f116, 0fB94D4153, %p35;
	selp.f32 	%f118, 0f3D2AAABB, 0f3C0885E4, %p35;
	fma.rn.f32 	%f119, %f117, %f113, %f118;
	selp.f32 	%f120, 0fBEFFFFFF, 0fBE2AAAA8, %p35;
	fma.rn.f32 	%f121, %f119, %f113, %f120;
	fma.rn.f32 	%f122, %f121, %f115, %f114;
	and.b32  	%r187, %r260, 2;
	setp.eq.s32 	%p36, %r187, 0;
	mov.f32 	%f123, 0f00000000;
	sub.f32 	%f124, %f123, %f122;
	selp.f32 	%f21, %f122, %f124, %p36;
	mov.u32 	%r264, %r268;
	mov.f32 	%f266, %f267;
	@%p34 bra 	$L__BB5_41;
	setp.neu.f32 	%p37, %f5, 0f7F800000;
	@%p37 bra 	$L__BB5_36;
	mov.f32 	%f127, 0f00000000;
	mul.rn.f32 	%f266, %f58, %f127;
	mov.b32 	%r264, 0;
	bra.uni 	$L__BB5_41;
$L__BB5_36:
	mov.b32 	%r56, %f58;
	shl.b32 	%r189, %r56, 8;
	or.b32  	%r57, %r189, -2147483648;
	mov.b64 	%rd130, 0;
	mov.b32 	%r261, 0;
	mov.u64 	%rd128, __cudart_i2opi_f;
	mov.u64 	%rd129, %rd2;
$L__BB5_37:
	.pragma "nounroll";
	ld.global.nc.u32 	%r190, [%rd128];
	mad.wide.u32 	%rd82, %r190, %r57, %rd130;
	shr.u64 	%rd130, %rd82, 32;
	st.local.u32 	[%rd129], %rd82;
	add.s32 	%r261, %r261, 1;
	add.s64 	%rd129, %rd129, 4;
	add.s64 	%rd128, %rd128, 4;
	setp.ne.s32 	%p38, %r261, 6;
	@%p38 bra 	$L__BB5_37;
	shr.u32 	%r191, %r56, 23;
	st.local.u32 	[%rd2+24], %rd130;
	and.b32  	%r60, %r191, 31;
	and.b32  	%r192, %r191, 224;
	add.s32 	%r193, %r192, -128;
	shr.u32 	%r194, %r193, 5;
	mul.wide.u32 	%rd83, %r194, 4;
	sub.s64 	%rd37, %rd2, %rd83;
	ld.local.u32 	%r262, [%rd37+24];
	ld.local.u32 	%r263, [%rd37+20];
	setp.eq.s32 	%p39, %r60, 0;
	@%p39 bra 	$L__BB5_40;
	shf.l.wrap.b32 	%r262, %r263, %r262, %r60;
	ld.local.u32 	%r195, [%rd37+16];
	shf.l.wrap.b32 	%r263, %r195, %r263, %r60;
$L__BB5_40:
	shr.u32 	%r196, %r262, 30;
	shf.l.wrap.b32 	%r197, %r263, %r262, 2;
	shl.b32 	%r198, %r263, 2;
	shr.u32 	%r199, %r197, 31;
	add.s32 	%r200, %r199, %r196;
	neg.s32 	%r201, %r200;
	setp.lt.s32 	%p40, %r56, 0;
	selp.b32 	%r264, %r201, %r200, %p40;
	xor.b32  	%r202, %r197, %r56;
	shr.s32 	%r203, %r197, 31;
	xor.b32  	%r204, %r203, %r197;
	xor.b32  	%r205, %r203, %r198;
	cvt.u64.u32 	%rd84, %r204;
	shl.b64 	%rd85, %rd84, 32;
	cvt.u64.u32 	%rd86, %r205;
	or.b64  	%rd87, %rd85, %rd86;
	cvt.rn.f64.s64 	%fd9, %rd87;
	mul.f64 	%fd10, %fd9, 0d3BF921FB54442D19;
	cvt.rn.f32.f64 	%f125, %fd10;
	neg.f32 	%f126, %f125;
	setp.lt.s32 	%p41, %r202, 0;
	selp.f32 	%f266, %f126, %f125, %p41;
$L__BB5_41:
	setp.ltu.f32 	%p42, %f5, 0f47CE4780;
	mul.rn.f32 	%f128, %f266, %f266;
	and.b32  	%r207, %r264, 1;
	setp.eq.b32 	%p43, %r207, 1;
	selp.f32 	%f129, 0f3F800000, %f266, %p43;
	fma.rn.f32 	%f130, %f128, %f129, 0f00000000;
	fma.rn.f32 	%f131, %f128, 0f37CBAC00, 0fBAB607ED;
	selp.f32 	%f132, %f131, 0fB94D4153, %p43;
	selp.f32 	%f133, 0f3D2AAABB, 0f3C0885E4, %p43;
	fma.rn.f32 	%f134, %f132, %f128, %f133;
	selp.f32 	%f135, 0fBEFFFFFF, 0fBE2AAAA8, %p43;
	fma.rn.f32 	%f136, %f134, %f128, %f135;
	fma.rn.f32 	%f137, %f136, %f130, %f129;
	and.b32  	%r208, %r264, 2;
	setp.eq.s32 	%p44, %r208, 0;
	mov.f32 	%f138, 0f00000000;
	sub.f32 	%f139, %f138, %f137;
	selp.f32 	%f25, %f137, %f139, %p44;
	@%p42 bra 	$L__BB5_49;
	setp.neu.f32 	%p45, %f5, 0f7F800000;
	@%p45 bra 	$L__BB5_44;
	mov.f32 	%f142, 0f00000000;
	mul.rn.f32 	%f267, %f58, %f142;
	mov.b32 	%r268, 0;
	bra.uni 	$L__BB5_49;
$L__BB5_44:
	mov.b32 	%r69, %f58;
	shl.b32 	%r210, %r69, 8;
	or.b32  	%r70, %r210, -2147483648;
	mov.b64 	%rd133, 0;
	mov.b32 	%r265, 0;
	mov.u64 	%rd131, __cudart_i2opi_f;
	mov.u64 	%rd132, %rd2;
$L__BB5_45:
	.pragma "nounroll";
	ld.global.nc.u32 	%r211, [%rd131];
	mad.wide.u32 	%rd90, %r211, %r70, %rd133;
	shr.u64 	%rd133, %rd90, 32;
	st.local.u32 	[%rd132], %rd90;
	add.s32 	%r265, %r265, 1;
	add.s64 	%rd132, %rd132, 4;
	add.s64 	%rd131, %rd131, 4;
	setp.ne.s32 	%p46, %r265, 6;
	@%p46 bra 	$L__BB5_45;
	shr.u32 	%r212, %r69, 23;
	st.local.u32 	[%rd2+24], %rd133;
	and.b32  	%r73, %r212, 31;
	and.b32  	%r213, %r212, 224;
	add.s32 	%r214, %r213, -128;
	shr.u32 	%r215, %r214, 5;
	mul.wide.u32 	%rd91, %r215, 4;
	sub.s64 	%rd44, %rd2, %rd91;
	ld.local.u32 	%r266, [%rd44+24];
	ld.local.u32 	%r267, [%rd44+20];
	setp.eq.s32 	%p47, %r73, 0;
	@%p47 bra 	$L__BB5_48;
	shf.l.wrap.b32 	%r266, %r267, %r266, %r73;
	ld.local.u32 	%r216, [%rd44+16];
	shf.l.wrap.b32 	%r267, %r216, %r267, %r73;
$L__BB5_48:
	shr.u32 	%r217, %r266, 30;
	shf.l.wrap.b32 	%r218, %r267, %r266, 2;
	shl.b32 	%r219, %r267, 2;
	shr.u32 	%r220, %r218, 31;
	add.s32 	%r221, %r220, %r217;
	neg.s32 	%r222, %r221;
	setp.lt.s32 	%p48, %r69, 0;
	selp.b32 	%r268, %r222, %r221, %p48;
	xor.b32  	%r223, %r218, %r69;
	shr.s32 	%r224, %r218, 31;
	xor.b32  	%r225, %r224, %r218;
	xor.b32  	%r226, %r224, %r219;
	cvt.u64.u32 	%rd92, %r225;
	shl.b64 	%rd93, %rd92, 32;
	cvt.u64.u32 	%rd94, %r226;
	or.b64  	%rd95, %rd93, %rd94;
	cvt.rn.f64.s64 	%fd11, %rd95;
	mul.f64 	%fd12, %fd11, 0d3BF921FB54442D19;
	cvt.rn.f32.f64 	%f140, %fd12;
	neg.f32 	%f141, %f140;
	setp.lt.s32 	%p49, %r223, 0;
	selp.f32 	%f267, %f141, %f140, %p49;
$L__BB5_49:
	cvt.rn.f32.s32 	%f143, %r93;
	mul.f32 	%f144, %f143, 0f3F000000;
	cvt.rn.f32.s32 	%f145, %r1;
	sub.f32 	%f146, %f145, %f144;
	add.f32 	%f147, %f146, 0f3F000000;
	mul.f32 	%f148, %f56, %f147;
	add.s32 	%r228, %r268, 1;
	mul.rn.f32 	%f149, %f267, %f267;
	and.b32  	%r229, %r268, 1;
	setp.eq.b32 	%p50, %r229, 1;
	selp.f32 	%f150, %f267, 0f3F800000, %p50;
	fma.rn.f32 	%f151, %f149, %f150, 0f00000000;
	fma.rn.f32 	%f152, %f149, 0f37CBAC00, 0fBAB607ED;
	selp.f32 	%f153, 0fB94D4153, %f152, %p50;
	selp.f32 	%f154, 0f3C0885E4, 0f3D2AAABB, %p50;
	fma.rn.f32 	%f155, %f153, %f149, %f154;
	selp.f32 	%f156, 0fBE2AAAA8, 0fBEFFFFFF, %p50;
	fma.rn.f32 	%f157, %f155, %f149, %f156;
	fma.rn.f32 	%f158, %f157, %f151, %f150;
	and.b32  	%r230, %r228, 2;
	setp.eq.s32 	%p51, %r230, 0;
	mov.f32 	%f159, 0f00000000;
	sub.f32 	%f160, %f159, %f158;
	selp.f32 	%f161, %f158, %f160, %p51;
	neg.f32 	%f162, %f25;
	mul.f32 	%f163, %f148, %f162;
	mul.f32 	%f164, %f55, %f17;
	sub.f32 	%f165, %f163, %f164;
	mul.f32 	%f166, %f148, %f161;
	mul.f32 	%f167, %f55, %f21;
	sub.f32 	%f168, %f166, %f167;
	cvt.rn.f32.u32 	%f169, %r94;
	mul.f32 	%f170, %f169, 0f3F000000;
	cvt.rn.f32.u32 	%f171, %r101;
	sub.f32 	%f172, %f171, %f170;
	add.f32 	%f173, %f172, 0f3F000000;
	fma.rn.f32 	%f174, %f56, %f173, 0f00000000;
	sub.f32 	%f175, %f165, %f9;
	sub.f32 	%f176, %f168, %f13;
	mul.f32 	%f177, %f176, %f176;
	fma.rn.f32 	%f178, %f175, %f175, %f177;
	fma.rn.f32 	%f179, %f174, %f174, %f178;
	sqrt.rn.f32 	%f180, %f179;
	div.rn.f32 	%f29, %f175, %f180;
	div.rn.f32 	%f30, %f176, %f180;
	div.rn.f32 	%f31, %f174, %f180;
	neg.s32 	%r231, %r89;
	cvt.rn.f32.s32 	%f181, %r231;
	mul.f32 	%f182, %f57, %f181;
	mul.f32 	%f183, %f182, 0f3F000000;
	cvt.rn.f32.s32 	%f32, %r89;
	mul.f32 	%f184, %f57, %f32;
	mul.f32 	%f185, %f184, 0f3F000000;
	neg.s32 	%r232, %r90;
	cvt.rn.f32.s32 	%f186, %r232;
	mul.f32 	%f187, %f57, %f186;
	mul.f32 	%f188, %f187, 0f3F000000;
	cvt.rn.f32.s32 	%f33, %r90;
	mul.f32 	%f189, %f57, %f33;
	mul.f32 	%f190, %f189, 0f3F000000;
	neg.s32 	%r233, %r91;
	cvt.rn.f32.s32 	%f191, %r233;
	mul.f32 	%f192, %f57, %f191;
	mul.f32 	%f193, %f192, 0f3F000000;
	cvt.rn.f32.s32 	%f34, %r91;
	mul.f32 	%f194, %f57, %f34;
	mul.f32 	%f195, %f194, 0f3F000000;
	sub.f32 	%f196, %f183, %f9;
	div.rn.f32 	%f197, %f196, %f29;
	sub.f32 	%f198, %f185, %f9;
	div.rn.f32 	%f199, %f198, %f29;
	setp.gt.f32 	%p52, %f197, %f199;
	selp.f32 	%f200, %f199, %f197, %p52;
	selp.f32 	%f201, %f197, %f199, %p52;
	sub.f32 	%f202, %f188, %f13;
	div.rn.f32 	%f203, %f202, %f30;
	sub.f32 	%f204, %f190, %f13;
	div.rn.f32 	%f205, %f204, %f30;
	setp.gt.f32 	%p53, %f203, %f205;
	selp.f32 	%f206, %f205, %f203, %p53;
	selp.f32 	%f207, %f203, %f205, %p53;
	div.rn.f32 	%f208, %f193, %f31;
	div.rn.f32 	%f209, %f195, %f31;
	setp.gt.f32 	%p54, %f208, %f209;
	selp.f32 	%f210, %f209, %f208, %p54;
	selp.f32 	%f211, %f208, %f209, %p54;
	max.f32 	%f212, %f200, %f206;
	max.f32 	%f35, %f212, %f210;
	min.f32 	%f213, %f201, %f207;
	min.f32 	%f36, %f213, %f211;
	setp.le.f32 	%p55, %f35, %f36;
	setp.gt.f32 	%p56, %f36, 0f00000000;
	and.pred  	%p57, %p55, %p56;
	@%p57 bra 	$L__BB5_51;
	mad.lo.s32 	%r243, %r93, %r101, %r1;
	mul.wide.s32 	%rd113, %r243, 4;
	add.s64 	%rd114, %rd1, %rd113;
	mov.b32 	%r244, 0;
	st.global.u32 	[%rd114], %r244;
	bra.uni 	$L__BB5_58;
$L__BB5_51:
	max.f32 	%f37, %f35, 0f00000000;
	mul.f32 	%f270, %f57, 0f3E800000;
	sub.f32 	%f39, %f36, %f37;
	div.rn.f32 	%f215, %f39, %f270;
	cvt.rpi.f32.f32 	%f216, %f215;
	cvt.rzi.s32.f32 	%r82, %f216;
	setp.lt.s32 	%p58, %r82, 1;
	mov.f32 	%f271, 0f00000000;
	@%p58 bra 	$L__BB5_57;
	cvt.rn.f32.u32 	%f218, %r82;
	div.rn.f32 	%f270, %f39, %f218;
	mul.f32 	%f41, %f32, 0f3F000000;
	mul.f32 	%f42, %f33, 0f3F000000;
	mul.f32 	%f43, %f34, 0f3F000000;
	mul.lo.s32 	%r83, %r90, %r89;
	mov.f32 	%f271, 0f00000000;
	mov.b32 	%r269, 0;
	cvt.s64.s32 	%rd97, %r90;
	cvt.s64.s32 	%rd101, %r89;
	mul.wide.s32 	%rd106, %r89, 4;
	mul.wide.s32 	%rd108, %r83, 4;
$L__BB5_53:
	cvt.rn.f32.u32 	%f219, %r269;
	fma.rn.f32 	%f45, %f270, %f219, %f37;
	setp.gt.f32 	%p59, %f45, %f36;
	@%p59 bra 	$L__BB5_57;
	fma.rn.f32 	%f221, %f29, %f45, %f9;
	fma.rn.f32 	%f222, %f30, %f45, %f13;
	fma.rn.f32 	%f223, %f31, %f45, 0f00000000;
	div.rn.f32 	%f224, %f221, %f57;
	add.f32 	%f46, %f41, %f224;
	div.rn.f32 	%f225, %f222, %f57;
	add.f32 	%f47, %f42, %f225;
	div.rn.f32 	%f226, %f223, %f57;
	add.f32 	%f48, %f43, %f226;
	cvt.rmi.f32.f32 	%f227, %f46;
	cvt.rzi.s32.f32 	%r235, %f227;
	add.s32 	%r236, %r235, 1;
	cvt.rmi.f32.f32 	%f228, %f47;
	cvt.rzi.s32.f32 	%r237, %f228;
	add.s32 	%r238, %r237, 1;
	cvt.rmi.f32.f32 	%f229, %f48;
	cvt.rzi.s32.f32 	%r239, %f229;
	add.s32 	%r240, %r239, 1;
	or.b32  	%r241, %r235, %r237;
	setp.ge.s32 	%p60, %r236, %r89;
	setp.lt.s32 	%p61, %r241, 0;
	setp.ge.s32 	%p62, %r238, %r90;
	or.pred  	%p63, %p60, %p62;
	or.pred  	%p64, %p63, %p61;
	setp.lt.s32 	%p65, %r239, 0;
	or.pred  	%p66, %p64, %p65;
	setp.ge.s32 	%p67, %r240, %r91;
	or.pred  	%p68, %p66, %p67;
	mov.f32 	%f269, 0f00000000;
	@%p68 bra 	$L__BB5_56;
	ld.param.u64 	%rd115, [_Z20forwardProjectKernelPKfPf14GeometryParamsiiifiif_param_0];
	cvt.rn.f32.u32 	%f230, %r235;
	sub.f32 	%f231, %f46, %f230;
	cvt.rn.f32.u32 	%f232, %r237;
	sub.f32 	%f233, %f47, %f232;
	cvt.rn.f32.u32 	%f234, %r239;
	sub.f32 	%f235, %f48, %f234;
	cvt.u64.u32 	%rd96, %r239;
	cvt.u64.u32 	%rd98, %r237;
	cvt.u64.u32 	%rd99, %r235;
	mad.lo.s64 	%rd100, %rd96, %rd97, %rd98;
	mad.lo.s64 	%rd102, %rd100, %rd101, %rd99;
	cvta.to.global.u64 	%rd103, %rd115;
	shl.b64 	%rd104, %rd102, 2;
	add.s64 	%rd105, %rd103, %rd104;
	ld.global.f32 	%f236, [%rd105];
	ld.global.f32 	%f237, [%rd105+4];
	add.s64 	%rd107, %rd105, %rd106;
	ld.global.f32 	%f238, [%rd107];
	ld.global.f32 	%f239, [%rd107+4];
	add.s64 	%rd109, %rd105, %rd108;
	ld.global.f32 	%f240, [%rd109];
	ld.global.f32 	%f241, [%rd109+4];
	add.s64 	%rd110, %rd109, %rd106;
	ld.global.f32 	%f242, [%rd110];
	ld.global.f32 	%f243, [%rd110+4];
	mov.f32 	%f244, 0f3F800000;
	sub.f32 	%f245, %f244, %f231;
	mul.f32 	%f246, %f231, %f237;
	fma.rn.f32 	%f247, %f245, %f236, %f246;
	mul.f32 	%f248, %f231, %f239;
	fma.rn.f32 	%f249, %f245, %f238, %f248;
	mul.f32 	%f250, %f231, %f241;
	fma.rn.f32 	%f251, %f245, %f240, %f250;
	mul.f32 	%f252, %f231, %f243;
	fma.rn.f32 	%f253, %f245, %f242, %f252;
	sub.f32 	%f254, %f244, %f233;
	mul.f32 	%f255, %f233, %f249;
	fma.rn.f32 	%f256, %f254, %f247, %f255;
	mul.f32 	%f257, %f233, %f253;
	fma.rn.f32 	%f258, %f254, %f251, %f257;
	sub.f32 	%f259, %f244, %f235;
	mul.f32 	%f260, %f235, %f258;
	fma.rn.f32 	%f269, %f259, %f256, %f260;
$L__BB5_56:
	add.f32 	%f271, %f271, %f269;
	add.s32 	%r88, %r269, 1;
	setp.ne.s32 	%p69, %r269, %r82;
	mov.u32 	%r269, %r88;
	@%p69 bra 	$L__BB5_53;
$L__BB5_57:
	mul.f32 	%f261, %f270, %f271;
	mad.lo.s32 	%r242, %r93, %r101, %r1;
	mul.wide.s32 	%rd111, %r242, 4;
	add.s64 	%rd112, %rd1, %rd111;
	st.global.f32 	[%rd112], %f261;
$L__BB5_58:
	ret;

}
	// .globl	_Z17backProjectKernelPfPKf14GeometryParamsiiifiif
.visible .entry _Z17backProjectKernelPfPKf14GeometryParamsiiifiif(
	.param .u64 .ptr .align 1 _Z17backProjectKernelPfPKf14GeometryParamsiiifiif_param_0,
	.param .u64 .ptr .align 1 _Z17backProjectKernelPfPKf14GeometryParamsiiifiif_param_1,
	.param .align 4 .b8 _Z17backProjectKernelPfPKf14GeometryParamsiiifiif_param_2[12],
	.param .u32 _Z17backProjectKernelPfPKf14GeometryParamsiiifiif_param_3,
	.param .u32 _Z17backProjectKernelPfPKf14GeometryParamsiiifiif_param_4,
	.param .u32 _Z17backProjectKernelPfPKf14GeometryParamsiiifiif_param_5,
	.param .f32 _Z17backProjectKernelPfPKf14GeometryParamsiiifiif_param_6,
	.param .u32 _Z17backProjectKernelPfPKf14GeometryParamsiiifiif_param_7,
	.param .u32 _Z17backProjectKernelPfPKf14GeometryParamsiiifiif_param_8,
	.param .f32 _Z17backProjectKernelPfPKf14GeometryParamsiiifiif_param_9
)
{
	.local .align 4 .b8 	__local_depot6[28];
	.reg .b64 	%SP;
	.reg .b64 	%SPL;
	.reg .pred 	%p<84>;
	.reg .b32 	%r<343>;
	.reg .b32 	%f<289>;
	.reg .b64 	%rd<165>;
	.reg .b64 	%fd<17>;

	mov.u64 	%SPL, __local_depot6;
	ld.param.f32 	%f51, [_Z17backProjectKernelPfPKf14GeometryParamsiiifiif_param_2+8];
	ld.param.f32 	%f50, [_Z17backProjectKernelPfPKf14GeometryParamsiiifiif_param_2+4];
	ld.param.f32 	%f49, [_Z17backProjectKernelPfPKf14GeometryParamsiiifiif_param_2];
	ld.param.u32 	%r103, [_Z17backProjectKernelPfPKf14GeometryParamsiiifiif_param_3];
	ld.param.u32 	%r108, [_Z17backProjectKernelPfPKf14GeometryParamsiiifiif_param_4];
	ld.param.u32 	%r105, [_Z17backProjectKernelPfPKf14GeometryParamsiiifiif_param_5];
	ld.param.f32 	%f52, [_Z17backProjectKernelPfPKf14GeometryParamsiiifiif_param_6];
	ld.param.f32 	%f53, [_Z17backProjectKernelPfPKf14GeometryParamsiiifiif_param_9];
	add.u64 	%rd1, %SPL, 0;
	mov.u32 	%r109, %ctaid.x;
	mov.u32 	%r110, %ntid.x;
	mov.u32 	%r111, %tid.x;
	mad.lo.s32 	%r1, %r109, %r110, %r111;
	mov.u32 	%r112, %ctaid.y;
	mov.u32 	%r113, %ntid.y;
	mov.u32 	%r114, %tid.y;
	mad.lo.s32 	%r115, %r112, %r113, %r114;
	mov.u32 	%r116, %ctaid.z;
	mov.u32 	%r117, %ntid.z;
	mov.u32 	%r118, %tid.z;
	mad.lo.s32 	%r3, %r116, %r117, %r118;
	setp.ge.s32 	%p1, %r1, %r103;
	setp.ge.s32 	%p2, %r115, %r108;
	or.pred  	%p3, %p1, %p2;
	setp.ge.s32 	%p4, %r3, %r105;
	or.pred  	%p5, %p3, %p4;
	@%p5 bra 	$L__BB6_71;
	cvt.rn.f32.u32 	%f54, %r3;
	cvt.rn.f32.u32 	%f1, %r105;
	mul.f32 	%f55, %f1, 0f3F000000;
	sub.f32 	%f56, %f54, %f55;
	add.f32 	%f57, %f56, 0f3F000000;
	mul.f32 	%f2, %f52, %f57;
	mul.f32 	%f58, %f53, 0f3F22F983;
	cvt.rni.s32.f32 	%r342, %f58;
	cvt.rn.f32.s32 	%f59, %r342;
	fma.rn.f32 	%f60, %f59, 0fBFC90FDA, %f53;
	fma.rn.f32 	%f61, %f59, 0fB3A22168, %f60;
	fma.rn.f32 	%f288, %f59, 0fA7C234C5, %f61;
	abs.f32 	%f4, %f53;
	setp.ltu.f32 	%p6, %f4, 0f47CE4780;
	mov.u32 	%r314, %r342;
	mov.f32 	%f281, %f288;
	@%p6 bra 	$L__BB6_9;
	setp.neu.f32 	%p7, %f4, 0f7F800000;
	@%p7 bra 	$L__BB6_4;
	mov.f32 	%f64, 0f00000000;
	mul.rn.f32 	%f281, %f53, %f64;
	mov.b32 	%r314, 0;
	bra.uni 	$L__BB6_9;
$L__BB6_4:
	mov.b32 	%r5, %f53;
	mov.b64 	%rd143, 0;
	mov.b32 	%r311, 0;
	mov.u64 	%rd141, __cudart_i2opi_f;
	shl.b32 	%r121, %r5, 8;
	or.b32  	%r122, %r121, -2147483648;
	mov.u64 	%rd142, %rd1;
$L__BB6_5:
	.pragma "nounroll";
	ld.global.nc.u32 	%r120, [%rd141];
	mad.wide.u32 	%rd63, %r120, %r122, %rd143;
	shr.u64 	%rd143, %rd63, 32;
	st.local.u32 	[%rd142], %rd63;
	add.s32 	%r311, %r311, 1;
	add.s64 	%rd142, %rd142, 4;
	add.s64 	%rd141, %rd141, 4;
	setp.ne.s32 	%p8, %r311, 6;
	@%p8 bra 	$L__BB6_5;
	shr.u32 	%r123, %r5, 23;
	st.local.u32 	[%rd1+24], %rd143;
	and.b32  	%r8, %r123, 31;
	and.b32  	%r124, %r123, 224;
	add.s32 	%r125, %r124, -128;
	shr.u32 	%r126, %r125, 5;
	mul.wide.u32 	%rd64, %r126, 4;
	sub.s64 	%rd8, %rd1, %rd64;
	ld.local.u32 	%r312, [%rd8+24];
	ld.local.u32 	%r313, [%rd8+20];
	setp.eq.s32 	%p9, %r8, 0;
	@%p9 bra 	$L__BB6_8;
	shf.l.wrap.b32 	%r312, %r313, %r312, %r8;
	ld.local.u32 	%r127, [%rd8+16];
	shf.l.wrap.b32 	%r313, %r127, %r313, %r8;
$L__BB6_8:
	shr.u32 	%r128, %r312, 30;
	shf.l.wrap.b32 	%r129, %r313, %r312, 2;
	shl.b32 	%r130, %r313, 2;
	shr.u32 	%r131, %r129, 31;
	add.s32 	%r132, %r131, %r128;
	neg.s32 	%r133, %r132;
	setp.lt.s32 	%p10, %r5, 0;
	selp.b32 	%r314, %r133, %r132, %p10;
	xor.b32  	%r134, %r129, %r5;
	shr.s32 	%r135, %r129, 31;
	xor.b32  	%r136, %r135, %r129;
	xor.b32  	%r137, %r135, %r130;
	cvt.u64.u32 	%rd65, %r136;
	shl.b64 	%rd66, %rd65, 32;
	cvt.u64.u32 	%rd67, %r137;
	or.b64  	%rd68, %rd66, %rd67;
	cvt.rn.f64.s64 	%fd1, %rd68;
	mul.f64 	%fd2, %fd1, 0d3BF921FB54442D19;
	cvt.rn.f32.f64 	%f62, %fd2;
	neg.f32 	%f63, %f62;
	setp.lt.s32 	%p11, %r134, 0;
	selp.f32 	%f281, %f63, %f62, %p11;
$L__BB6_9:
	setp.ltu.f32 	%p12, %f4, 0f47CE4780;
	add.s32 	%r139, %r314, 1;
	mul.rn.f32 	%f65, %f281, %f281;
	and.b32  	%r140, %r314, 1;
	setp.eq.b32 	%p13, %r140, 1;
	selp.f32 	%f66, %f281, 0f3F800000, %p13;
	fma.rn.f32 	%f67, %f65, %f66, 0f00000000;
	fma.rn.f32 	%f68, %f65, 0f37CBAC00, 0fBAB607ED;
	selp.f32 	%f69, 0fB94D4153, %f68, %p13;
	selp.f32 	%f70, 0f3C0885E4, 0f3D2AAABB, %p13;
	fma.rn.f32 	%f71, %f69, %f65, %f70;
	selp.f32 	%f72, 0fBE2AAAA8, 0fBEFFFFFF, %p13;
	fma.rn.f32 	%f73, %f71, %f65, %f72;
	fma.rn.f32 	%f74, %f73, %f67, %f66;
	and.b32  	%r141, %r139, 2;
	setp.eq.s32 	%p14, %r141, 0;
	mov.f32 	%f75, 0f00000000;
	sub.f32 	%f76, %f75, %f74;
	selp.f32 	%f77, %f74, %f76, %p14;
	mul.f32 	%f8, %f49, %f77;
	mov.u32 	%r318, %r342;
	mov.f32 	%f282, %f288;
	@%p12 bra 	$L__BB6_17;
	setp.neu.f32 	%p15, %f4, 0f7F800000;
	@%p15 bra 	$L__BB6_12;
	mov.f32 	%f80, 0f00000000;
	mul.rn.f32 	%f282, %f53, %f80;
	mov.b32 	%r318, 0;
	bra.uni 	$L__BB6_17;
$L__BB6_12:
	mov.b32 	%r17, %f53;
	mov.b64 	%rd146, 0;
	mov.b32 	%r315, 0;
	mov.u64 	%rd144, __cudart_i2opi_f;
	shl.b32 	%r144, %r17, 8;
	or.b32  	%r145, %r144, -2147483648;
	mov.u64 	%rd145, %rd1;
$L__BB6_13:
	.pragma "nounroll";
	ld.global.nc.u32 	%r143, [%rd144];
	mad.wide.u32 	%rd71, %r143, %r145, %rd146;
	shr.u64 	%rd146, %rd71, 32;
	st.local.u32 	[%rd145], %rd71;
	add.s32 	%r315, %r315, 1;
	add.s64 	%rd145, %rd145, 4;
	add.s64 	%rd144, %rd144, 4;
	setp.ne.s32 	%p16, %r315, 6;
	@%p16 bra 	$L__BB6_13;
	shr.u32 	%r146, %r17, 23;
	st.local.u32 	[%rd1+24], %rd146;
	and.b32  	%r20, %r146, 31;
	and.b32  	%r147, %r146, 224;
	add.s32 	%r148, %r147, -128;
	shr.u32 	%r149, %r148, 5;
	mul.wide.u32 	%rd72, %r149, 4;
	sub.s64 	%rd15, %rd1, %rd72;
	ld.local.u32 	%r316, [%rd15+24];
	ld.local.u32 	%r317, [%rd15+20];
	setp.eq.s32 	%p17, %r20, 0;
	@%p17 bra 	$L__BB6_16;
	shf.l.wrap.b32 	%r316, %r317, %r316, %r20;
	ld.local.u32 	%r150, [%rd15+16];
	shf.l.wrap.b32 	%r317, %r150, %r317, %r20;
$L__BB6_16:
	shr.u32 	%r151, %r316, 30;
	shf.l.wrap.b32 	%r152, %r317, %r316, 2;
	shl.b32 	%r153, %r317, 2;
	shr.u32 	%r154, %r152, 31;
	add.s32 	%r155, %r154, %r151;
	neg.s32 	%r156, %r155;
	setp.lt.s32 	%p18, %r17, 0;
	selp.b32 	%r318, %r156, %r155, %p18;
	xor.b32  	%r157, %r152, %r17;
	shr.s32 	%r158, %r152, 31;
	xor.b32  	%r159, %r158, %r152;
	xor.b32  	%r160, %r158, %r153;
	cvt.u64.u32 	%rd73, %r159;
	shl.b64 	%rd74, %rd73, 32;
	cvt.u64.u32 	%rd75, %r160;
	or.b64  	%rd76, %rd74, %rd75;
	cvt.rn.f64.s64 	%fd3, %rd76;
	mul.f64 	%fd4, %fd3, 0d3BF921FB54442D19;
	cvt.rn.f32.f64 	%f78, %fd4;
	neg.f32 	%f79, %f78;
	setp.lt.s32 	%p19, %r157, 0;
	selp.f32 	%f282, %f79, %f78, %p19;
$L__BB6_17:
	cvt.rn.f32.s32 	%f81, %r103;
	cvt.rn.f32.u32 	%f82, %r108;
	mul.rn.f32 	%f83, %f282, %f282;
	and.b32  	%r162, %r318, 1;
	setp.eq.b32 	%p20, %r162, 1;
	selp.f32 	%f84, 0f3F800000, %f282, %p20;
	fma.rn.f32 	%f85, %f83, %f84, 0f00000000;
	fma.rn.f32 	%f86, %f83, 0f37CBAC00, 0fBAB607ED;
	selp.f32 	%f87, %f86, 0fB94D4153, %p20;
	selp.f32 	%f88, 0f3D2AAABB, 0f3C0885E4, %p20;
	fma.rn.f32 	%f89, %f87, %f83, %f88;
	selp.f32 	%f90, 0fBEFFFFFF, 0fBE2AAAA8, %p20;
	fma.rn.f32 	%f91, %f89, %f83, %f90;
	fma.rn.f32 	%f92, %f91, %f85, %f84;
	and.b32  	%r163, %r318, 2;
	setp.eq.s32 	%p21, %r163, 0;
	mov.f32 	%f93, 0f00000000;
	sub.f32 	%f94, %f93, %f92;
	selp.f32 	%f95, %f92, %f94, %p21;
	mul.f32 	%f12, %f49, %f95;
	mul.f32 	%f96, %f81, 0f3F000000;
	cvt.rn.f32.s32 	%f97, %r1;
	sub.f32 	%f98, %f97, %f96;
	add.f32 	%f99, %f98, 0f3F000000;
	mul.f32 	%f100, %f52, %f99;
	sub.f32 	%f13, %f100, %f8;
	mul.f32 	%f101, %f82, 0f3F000000;
	cvt.rn.f32.u32 	%f102, %r115;
	sub.f32 	%f103, %f102, %f101;
	add.f32 	%f104, %f103, 0f3F000000;
	mul.f32 	%f105, %f52, %f104;
	sub.f32 	%f14, %f105, %f12;
	mul.f32 	%f106, %f14, %f14;
	fma.rn.f32 	%f107, %f13, %f13, %f106;
	fma.rn.f32 	%f15, %f2, %f2, %f107;
	sqrt.rn.f32 	%f108, %f15;
	div.rn.f32 	%f109, %f13, %f108;
	div.rn.f32 	%f110, %f14, %f108;
	div.rn.f32 	%f111, %f2, %f108;
	neg.s32 	%r164, %r103;
	cvt.rn.f32.s32 	%f112, %r164;
	mul.f32 	%f113, %f52, %f112;
	mul.f32 	%f114, %f113, 0f3F000000;
	mul.f32 	%f115, %f52, %f81;
	mul.f32 	%f116, %f115, 0f3F000000;
	neg.s32 	%r165, %r108;
	cvt.rn.f32.s32 	%f117, %r165;
	mul.f32 	%f118, %f52, %f117;
	mul.f32 	%f119, %f118, 0f3F000000;
	mul.f32 	%f120, %f52, %f82;
	mul.f32 	%f121, %f120, 0f3F000000;
	neg.s32 	%r166, %r105;
	cvt.rn.f32.s32 	%f122, %r166;
	mul.f32 	%f123, %f52, %f122;
	mul.f32 	%f124, %f123, 0f3F000000;
	mul.f32 	%f125, %f52, %f1;
	mul.f32 	%f126, %f125, 0f3F000000;
	sub.f32 	%f127, %f114, %f8;
	div.rn.f32 	%f128, %f127, %f109;
	sub.f32 	%f129, %f116, %f8;
	div.rn.f32 	%f130, %f129, %f109;
	setp.gt.f32 	%p22, %f128, %f130;
	selp.f32 	%f131, %f130, %f128, %p22;
	selp.f32 	%f132, %f128, %f130, %p22;
	sub.f32 	%f133, %f119, %f12;
	div.rn.f32 	%f134, %f133, %f110;
	sub.f32 	%f135, %f121, %f12;
	div.rn.f32 	%f136, %f135, %f110;
	setp.gt.f32 	%p23, %f134, %f136;
	selp.f32 	%f137, %f136, %f134, %p23;
	selp.f32 	%f138, %f134, %f136, %p23;
	div.rn.f32 	%f139, %f124, %f111;
	div.rn.f32 	%f140, %f126, %f111;
	setp.gt.f32 	%p24, %f139, %f140;
	selp.f32 	%f141, %f140, %f139, %p24;
	selp.f32 	%f142, %f139, %f140, %p24;
	max.f32 	%f143, %f131, %f137;
	max.f32 	%f16, %f143, %f141;
	min.f32 	%f144, %f132, %f138;
	min.f32 	%f17, %f144, %f142;
	setp.gtu.f32 	%p25, %f16, %f17;
	setp.leu.f32 	%p26, %f17, 0f00000000;
	or.pred  	%p27, %p25, %p26;
	@%p27 bra 	$L__BB6_71;
	max.f32 	%f145, %f16, 0f00000000;
	sub.f32 	%f146, %f17, %f145;
	setp.lt.f32 	%p28, %f146, 0f358637BD;
	@%p28 bra 	$L__BB6_71;
	setp.ltu.f32 	%p29, %f4, 0f47CE4780;
	mov.u32 	%r322, %r342;
	mov.f32 	%f283, %f288;
	@%p29 bra 	$L__BB6_27;
	setp.neu.f32 	%p30, %f4, 0f7F800000;
	@%p30 bra 	$L__BB6_22;
	mov.f32 	%f149, 0f00000000;
	mul.rn.f32 	%f283, %f53, %f149;
	mov.b32 	%r322, 0;
	bra.uni 	$L__BB6_27;
$L__BB6_22:
	mov.b32 	%r29, %f53;
	mov.b64 	%rd149, 0;
	mov.b32 	%r319, 0;
	mov.u64 	%rd147, __cudart_i2opi_f;
	shl.b32 	%r169, %r29, 8;
	or.b32  	%r170, %r169, -2147483648;
	mov.u64 	%rd148, %rd1;
$L__BB6_23:
	.pragma "nounroll";
	ld.global.nc.u32 	%r168, [%rd147];
	mad.wide.u32 	%rd79, %r168, %r170, %rd149;
	shr.u64 	%rd149, %rd79, 32;
	st.local.u32 	[%rd148], %rd79;
	add.s32 	%r319, %r319, 1;
	add.s64 	%rd148, %rd148, 4;
	add.s64 	%rd147, %rd147, 4;
	setp.ne.s32 	%p31, %r319, 6;
	@%p31 bra 	$L__BB6_23;
	shr.u32 	%r171, %r29, 23;
	st.local.u32 	[%rd1+24], %rd149;
	and.b32  	%r32, %r171, 31;
	and.b32  	%r172, %r171, 224;
	add.s32 	%r173, %r172, -128;
	shr.u32 	%r174, %r173, 5;
	mul.wide.u32 	%rd80, %r174, 4;
	sub.s64 	%rd22, %rd1, %rd80;
	ld.local.u32 	%r320, [%rd22+24];
	ld.local.u32 	%r321, [%rd22+20];
	setp.eq.s32 	%p32, %r32, 0;
	@%p32 bra 	$L__BB6_26;
	shf.l.wrap.b32 	%r320, %r321, %r320, %r32;
	ld.local.u32 	%r175, [%rd22+16];
	shf.l.wrap.b32 	%r321, %r175, %r321, %r32;
$L__BB6_26:
	shr.u32 	%r176, %r320, 30;
	shf.l.wrap.b32 	%r177, %r321, %r320, 2;
	shl.b32 	%r178, %r321, 2;
	shr.u32 	%r179, %r177, 31;
	add.s32 	%r180, %r179, %r176;
	neg.s32 	%r181, %r180;
	setp.lt.s32 	%p33, %r29, 0;
	selp.b32 	%r322, %r181, %r180, %p33;
	xor.b32  	%r182, %r177, %r29;
	shr.s32 	%r183, %r177, 31;
	xor.b32  	%r184, %r183, %r177;
	xor.b32  	%r185, %r183, %r178;
	cvt.u64.u32 	%rd81, %r184;
	shl.b64 	%rd82, %rd81, 32;
	cvt.u64.u32 	%rd83, %r185;
	or.b64  	%rd84, %rd82, %rd83;
	cvt.rn.f64.s64 	%fd5, %rd84;
	mul.f64 	%fd6, %fd5, 0d3BF921FB54442D19;
	cvt.rn.f32.f64 	%f147, %fd6;
	neg.f32 	%f148, %f147;
	setp.lt.s32 	%p34, %r182, 0;
	selp.f32 	%f283, %f148, %f147, %p34;
$L__BB6_27:
	setp.ltu.f32 	%p35, %f4, 0f47CE4780;
	add.s32 	%r187, %r322, 1;
	mul.rn.f32 	%f150, %f283, %f283;
	and.b32  	%r188, %r322, 1;
	setp.eq.b32 	%p36, %r188, 1;
	selp.f32 	%f151, %f283, 0f3F800000, %p36;
	fma.rn.f32 	%f152, %f150, %f151, 0f00000000;
	fma.rn.f32 	%f153, %f150, 0f37CBAC00, 0fBAB607ED;
	selp.f32 	%f154, 0fB94D4153, %f153, %p36;
	selp.f32 	%f155, 0f3C0885E4, 0f3D2AAABB, %p36;
	fma.rn.f32 	%f156, %f154, %f150, %f155;
	selp.f32 	%f157, 0fBE2AAAA8, 0fBEFFFFFF, %p36;
	fma.rn.f32 	%f158, %f156, %f150, %f157;
	fma.rn.f32 	%f159, %f158, %f152, %f151;
	and.b32  	%r189, %r187, 2;
	setp.eq.s32 	%p37, %r189, 0;
	mov.f32 	%f160, 0f00000000;
	sub.f32 	%f161, %f160, %f159;
	selp.f32 	%f21, %f159, %f161, %p37;
	mov.u32 	%r326, %r342;
	mov.f32 	%f284, %f288;
	@%p35 bra 	$L__BB6_35;
	setp.neu.f32 	%p38, %f4, 0f7F800000;
	@%p38 bra 	$L__BB6_30;
	mov.f32 	%f164, 0f00000000;
	mul.rn.f32 	%f284, %f53, %f164;
	mov.b32 	%r326, 0;
	bra.uni 	$L__BB6_35;
$L__BB6_30:
	mov.b32 	%r41, %f53;
	mov.b64 	%rd152, 0;
	mov.b32 	%r323, 0;
	mov.u64 	%rd150, __cudart_i2opi_f;
	shl.b32 	%r192, %r41, 8;
	or.b32  	%r193, %r192, -2147483648;
	mov.u64 	%rd151, %rd1;
$L__BB6_31:
	.pragma "nounroll";
	ld.global.nc.u32 	%r191, [%rd150];
	mad.wide.u32 	%rd87, %r191, %r193, %rd152;
	shr.u64 	%rd152, %rd87, 32;
	st.local.u32 	[%rd151], %rd87;
	add.s32 	%r323, %r323, 1;
	add.s64 	%rd151, %rd151, 4;
	add.s64 	%rd150, %rd150, 4;
	setp.ne.s32 	%p39, %r323, 6;
	@%p39 bra 	$L__BB6_31;
	shr.u32 	%r194, %r41, 23;
	st.local.u32 	[%rd1+24], %rd152;
	and.b32  	%r44, %r194, 31;
	and.b32  	%r195, %r194, 224;
	add.s32 	%r196, %r195, -128;
	shr.u32 	%r197, %r196, 5;
	mul.wide.u32 	%rd88, %r197, 4;
	sub.s64 	%rd29, %rd1, %rd88;
	ld.local.u32 	%r324, [%rd29+24];
	ld.local.u32 	%r325, [%rd29+20];
	setp.eq.s32 	%p40, %r44, 0;
	@%p40 bra 	$L__BB6_34;
	shf.l.wrap.b32 	%r324, %r325, %r324, %r44;
	ld.local.u32 	%r198, [%rd29+16];
	shf.l.wrap.b32 	%r325, %r198, %r325, %r44;
$L__BB6_34:
	shr.u32 	%r199, %r324, 30;
	shf.l.wrap.b32 	%r200, %r325, %r324, 2;
	shl.b32 	%r201, %r325, 2;
	shr.u32 	%r202, %r200, 31;
	add.s32 	%r203, %r202, %r199;
	neg.s32 	%r204, %r203;
	setp.lt.s32 	%p41, %r41, 0;
	selp.b32 	%r326, %r204, %r203, %p41;
	xor.b32  	%r205, %r200, %r41;
	shr.s32 	%r206, %r200, 31;
	xor.b32  	%r207, %r206, %r200;
	xor.b32  	%r208, %r206, %r201;
	cvt.u64.u32 	%rd89, %r207;
	shl.b64 	%rd90, %rd89, 32;
	cvt.u64.u32 	%rd91, %r208;
	or.b64  	%rd92, %rd90, %rd91;
	cvt.rn.f64.s64 	%fd7, %rd92;
	mul.f64 	%fd8, %fd7, 0d3BF921FB54442D19;
	cvt.rn.f32.f64 	%f162, %fd8;
	neg.f32 	%f163, %f162;
	setp.lt.s32 	%p42, %r205, 0;
	selp.f32 	%f284, %f163, %f162, %p42;
$L__BB6_35:
	setp.ltu.f32 	%p43, %f4, 0f47CE4780;
	mul.rn.f32 	%f165, %f284, %f284;
	and.b32  	%r210, %r326, 1;
	setp.eq.b32 	%p44, %r210, 1;
	selp.f32 	%f166, 0f3F800000, %f284, %p44;
	fma.rn.f32 	%f167, %f165, %f166, 0f00000000;
	fma.rn.f32 	%f168, %f165, 0f37CBAC00, 0fBAB607ED;
	selp.f32 	%f169, %f168, 0fB94D4153, %p44;
	selp.f32 	%f170, 0f3D2AAABB, 0f3C0885E4, %p44;
	fma.rn.f32 	%f171, %f169, %f165, %f170;
	selp.f32 	%f172, 0fBEFFFFFF, 0fBE2AAAA8, %p44;
	fma.rn.f32 	%f173, %f171, %f165, %f172;
	fma.rn.f32 	%f174, %f173, %f167, %f166;
	and.b32  	%r211, %r326, 2;
	setp.eq.s32 	%p45, %r211, 0;
	mov.f32 	%f175, 0f00000000;
	sub.f32 	%f176, %f175, %f174;
	selp.f32 	%f25, %f174, %f176, %p45;
	neg.f32 	%f26, %f50;
	mov.u32 	%r330, %r342;
	mov.f32 	%f285, %f288;
	@%p43 bra 	$L__BB6_43;
	setp.neu.f32 	%p46, %f4, 0f7F800000;
	@%p46 bra 	$L__BB6_38;
	mov.f32 	%f179, 0f00000000;
	mul.rn.f32 	%f285, %f53, %f179;
	mov.b32 	%r330, 0;
	bra.uni 	$L__BB6_43;
$L__BB6_38:
	mov.b32 	%r53, %f53;
	mov.b64 	%rd155, 0;
	mov.b32 	%r327, 0;
	mov.u64 	%rd153, __cudart_i2opi_f;
	shl.b32 	%r214, %r53, 8;
	or.b32  	%r215, %r214, -2147483648;
	mov.u64 	%rd154, %rd1;
$L__BB6_39:
	.pragma "nounroll";
	ld.global.nc.u32 	%r213, [%rd153];
	mad.wide.u32 	%rd95, %r213, %r215, %rd155;
	shr.u64 	%rd155, %rd95, 32;
	st.local.u32 	[%rd154], %rd95;
	add.s32 	%r327, %r327, 1;
	add.s64 	%rd154, %rd154, 4;
	add.s64 	%rd153, %rd153, 4;
	setp.ne.s32 	%p47, %r327, 6;
	@%p47 bra 	$L__BB6_39;
	shr.u32 	%r216, %r53, 23;
	st.local.u32 	[%rd1+24], %rd155;
	and.b32  	%r56, %r216, 31;
	and.b32  	%r217, %r216, 224;
	add.s32 	%r218, %r217, -128;
	shr.u32 	%r219, %r218, 5;
	mul.wide.u32 	%rd96, %r219, 4;
	sub.s64 	%rd36, %rd1, %rd96;
	ld.local.u32 	%r328, [%rd36+24];
	ld.local.u32 	%r329, [%rd36+20];
	setp.eq.s32 	%p48, %r56, 0;
	@%p48 bra 	$L__BB6_42;
	shf.l.wrap.b32 	%r328, %r329, %r328, %r56;
	ld.local.u32 	%r220, [%rd36+16];
	shf.l.wrap.b32 	%r329, %r220, %r329, %r56;
$L__BB6_42:
	shr.u32 	%r221, %r328, 30;
	shf.l.wrap.b32 	%r222, %r329, %r328, 2;
	shl.b32 	%r223, %r329, 2;
	shr.u32 	%r224, %r222, 31;
	add.s32 	%r225, %r224, %r221;
	neg.s32 	%r226, %r225;
	setp.lt.s32 	%p49, %r53, 0;
	selp.b32 	%r330, %r226, %r225, %p49;
	xor.b32  	%r227, %r222, %r53;
	shr.s32 	%r228, %r222, 31;
	xor.b32  	%r229, %r228, %r222;
	xor.b32  	%r230, %r228, %r223;
	cvt.u64.u32 	%rd97, %r229;
	shl.b64 	%rd98, %rd97, 32;
	cvt.u64.u32 	%rd99, %r230;
	or.b64  	%rd100, %rd98, %rd99;
	cvt.rn.f64.s64 	%fd9, %rd100;
	mul.f64 	%fd10, %fd9, 0d3BF921FB54442D19;
	cvt.rn.f32.f64 	%f177, %fd10;
	neg.f32 	%f178, %f177;
	setp.lt.s32 	%p50, %r227, 0;
	selp.f32 	%f285, %f178, %f177, %p50;
$L__BB6_43:
	setp.ltu.f32 	%p51, %f4, 0f47CE4780;
	add.s32 	%r232, %r330, 1;
	mul.rn.f32 	%f180, %f285, %f285;
	and.b32  	%r233, %r330, 1;
	setp.eq.b32 	%p52, %r233, 1;
	selp.f32 	%f181, %f285, 0f3F800000, %p52;
	fma.rn.f32 	%f182, %f180, %f181, 0f00000000;
	fma.rn.f32 	%f183, %f180, 0f37CBAC00, 0fBAB607ED;
	selp.f32 	%f184, 0fB94D4153, %f183, %p52;
	selp.f32 	%f185, 0f3C0885E4, 0f3D2AAABB, %p52;
	fma.rn.f32 	%f186, %f184, %f180, %f185;
	selp.f32 	%f187, 0fBE2AAAA8, 0fBEFFFFFF, %p52;
	fma.rn.f32 	%f188, %f186, %f180, %f187;
	fma.rn.f32 	%f189, %f188, %f182, %f181;
	and.b32  	%r234, %r232, 2;
	setp.eq.s32 	%p53, %r234, 0;
	mov.f32 	%f190, 0f00000000;
	sub.f32 	%f191, %f190, %f189;
	selp.f32 	%f192, %f189, %f191, %p53;
	mul.f32 	%f30, %f192, %f26;
	mov.u32 	%r334, %r342;
	mov.f32 	%f286, %f288;
	@%p51 bra 	$L__BB6_51;
	setp.neu.f32 	%p54, %f4, 0f7F800000;
	@%p54 bra 	$L__BB6_46;
	mov.f32 	%f195, 0f00000000;
	mul.rn.f32 	%f286, %f53, %f195;
	mov.b32 	%r334, 0;
	bra.uni 	$L__BB6_51;
$L__BB6_46:
	mov.b32 	%r65, %f53;
	mov.b64 	%rd158, 0;
	mov.b32 	%r331, 0;
	mov.u64 	%rd156, __cudart_i2opi_f;
	shl.b32 	%r237, %r65, 8;
	or.b32  	%r238, %r237, -2147483648;
	mov.u64 	%rd157, %rd1;
$L__BB6_47:
	.pragma "nounroll";
	ld.global.nc.u32 	%r236, [%rd156];
	mad.wide.u32 	%rd103, %r236, %r238, %rd158;
	shr.u64 	%rd158, %rd103, 32;
	st.local.u32 	[%rd157], %rd103;
	add.s32 	%r331, %r331, 1;
	add.s64 	%rd157, %rd157, 4;
	add.s64 	%rd156, %rd156, 4;
	setp.ne.s32 	%p55, %r331, 6;
	@%p55 bra 	$L__BB6_47;
	shr.u32 	%r239, %r65, 23;
	st.local.u32 	[%rd1+24], %rd158;
	and.b32  	%r68, %r239, 31;
	and.b32  	%r240, %r239, 224;
	add.s32 	%r241, %r240, -128;
	shr.u32 	%r242, %r241, 5;
	mul.wide.u32 	%rd104, %r242, 4;
	sub.s64 	%rd43, %rd1, %rd104;
	ld.local.u32 	%r332, [%rd43+24];
	ld.local.u32 	%r333, [%rd43+20];
	setp.eq.s32 	%p56, %r68, 0;
	@%p56 bra 	$L__BB6_50;
	shf.l.wrap.b32 	%r332, %r333, %r332, %r68;
	ld.local.u32 	%r243, [%rd43+16];
	shf.l.wrap.b32 	%r333, %r243, %r333, %r68;
$L__BB6_50:
	shr.u32 	%r244, %r332, 30;
	shf.l.wrap.b32 	%r245, %r333, %r332, 2;
	shl.b32 	%r246, %r333, 2;
	shr.u32 	%r247, %r245, 31;
	add.s32 	%r248, %r247, %r244;
	neg.s32 	%r249, %r248;
	setp.lt.s32 	%p57, %r65, 0;
	selp.b32 	%r334, %r249, %r248, %p57;
	xor.b32  	%r250, %r245, %r65;
	shr.s32 	%r251, %r245, 31;
	xor.b32  	%r252, %r251, %r245;
	xor.b32  	%r253, %r251, %r246;
	cvt.u64.u32 	%rd105, %r252;
	shl.b64 	%rd106, %rd105, 32;
	cvt.u64.u32 	%rd107, %r253;
	or.b64  	%rd108, %rd106, %rd107;
	cvt.rn.f64.s64 	%fd11, %rd108;
	mul.f64 	%fd12, %fd11, 0d3BF921FB54442D19;
	cvt.rn.f32.f64 	%f193, %fd12;
	neg.f32 	%f194, %f193;
	setp.lt.s32 	%p58, %r250, 0;
	selp.f32 	%f286, %f194, %f193, %p58;
$L__BB6_51:
	mul.rn.f32 	%f196, %f286, %f286;
	and.b32  	%r255, %r334, 1;
	setp.eq.b32 	%p59, %r255, 1;
	selp.f32 	%f197, 0f3F800000, %f286, %p59;
	fma.rn.f32 	%f198, %f196, %f197, 0f00000000;
	fma.rn.f32 	%f199, %f196, 0f37CBAC00, 0fBAB607ED;
	selp.f32 	%f200, %f199, 0fB94D4153, %p59;
	selp.f32 	%f201, 0f3D2AAABB, 0f3C0885E4, %p59;
	fma.rn.f32 	%f202, %f200, %f196, %f201;
	selp.f32 	%f203, 0fBEFFFFFF, 0fBE2AAAA8, %p59;
	fma.rn.f32 	%f204, %f202, %f196, %f203;
	fma.rn.f32 	%f205, %f204, %f198, %f197;
	and.b32  	%r256, %r334, 2;
	setp.eq.s32 	%p60, %r256, 0;
	mov.f32 	%f206, 0f00000000;
	sub.f32 	%f207, %f206, %f205;
	selp.f32 	%f208, %f205, %f207, %p60;
	mul.f32 	%f34, %f208, %f26;
	mul.f32 	%f209, %f14, %f25;
	fma.rn.f32 	%f35, %f13, %f21, %f209;
	abs.f32 	%f210, %f35;
	setp.lt.f32 	%p61, %f210, 0f322BCC77;
	@%p61 bra 	$L__BB6_71;
	sub.f32 	%f211, %f30, %f8;
	sub.f32 	%f212, %f34, %f12;
	mul.f32 	%f213, %f25, %f212;
	fma.rn.f32 	%f214, %f21, %f211, %f213;
	div.rn.f32 	%f36, %f214, %f35;
	setp.le.f32 	%p62, %f36, 0f00000000;
	@%p62 bra 	$L__BB6_71;
	setp.ltu.f32 	%p63, %f4, 0f47CE4780;
	fma.rn.f32 	%f37, %f13, %f36, %f8;
	fma.rn.f32 	%f38, %f14, %f36, %f12;
	fma.rn.f32 	%f39, %f2, %f36, 0f00000000;
	mov.u32 	%r338, %r342;
	mov.f32 	%f287, %f288;
	@%p63 bra 	$L__BB6_61;
	setp.neu.f32 	%p64, %f4, 0f7F800000;
	@%p64 bra 	$L__BB6_56;
	mov.f32 	%f217, 0f00000000;
	mul.rn.f32 	%f287, %f53, %f217;
	mov.b32 	%r338, 0;
	bra.uni 	$L__BB6_61;
$L__BB6_56:
	mov.b32 	%r77, %f53;
	mov.b64 	%rd161, 0;
	mov.b32 	%r335, 0;
	mov.u64 	%rd159, __cudart_i2opi_f;
	shl.b32 	%r259, %r77, 8;
	or.b32  	%r260, %r259, -2147483648;
	mov.u64 	%rd160, %rd1;
$L__BB6_57:
	.pragma "nounroll";
	ld.global.nc.u32 	%r258, [%rd159];
	mad.wide.u32 	%rd111, %r258, %r260, %rd161;
	shr.u64 	%rd161, %rd111, 32;
	st.local.u32 	[%rd160], %rd111;
	add.s32 	%r335, %r335, 1;
	add.s64 	%rd160, %rd160, 4;
	add.s64 	%rd159, %rd159, 4;
	setp.ne.s32 	%p65, %r335, 6;
	@%p65 bra 	$L__BB6_57;
	shr.u32 	%r261, %r77, 23;
	st.local.u32 	[%rd1+24], %rd161;
	and.b32  	%r80, %r261, 31;
	and.b32  	%r262, %r261, 224;
	add.s32 	%r263, %r262, -128;
	shr.u32 	%r264, %r263, 5;
	mul.wide.u32 	%rd112, %r264, 4;
	sub.s64 	%rd50, %rd1, %rd112;
	ld.local.u32 	%r336, [%rd50+24];
	ld.local.u32 	%r337, [%rd50+20];
	setp.eq.s32 	%p66, %r80, 0;
	@%p66 bra 	$L__BB6_60;
	shf.l.wrap.b32 	%r336, %r337, %r336, %r80;
	ld.local.u32 	%r265, [%rd50+16];
	shf.l.wrap.b32 	%r337, %r265, %r337, %r80;
$L__BB6_60:
	shr.u32 	%r266, %r336, 30;
	shf.l.wrap.b32 	%r267, %r337, %r336, 2;
	shl.b32 	%r268, %r337, 2;
	shr.u32 	%r269, %r267, 31;
	add.s32 	%r270, %r269, %r266;
	neg.s32 	%r271, %r270;
	setp.lt.s32 	%p67, %r77, 0;
	selp.b32 	%r338, %r271, %r270, %p67;
	xor.b32  	%r272, %r267, %r77;
	shr.s32 	%r273, %r267, 31;
	xor.b32  	%r274, %r273, %r267;
	xor.b32  	%r275, %r273, %r268;
	cvt.u64.u32 	%rd113, %r274;
	shl.b64 	%rd114, %rd113, 32;
	cvt.u64.u32 	%rd115, %r275;
	or.b64  	%rd116, %rd114, %rd115;
	cvt.rn.f64.s64 	%fd13, %rd116;
	mul.f64 	%fd14, %fd13, 0d3BF921FB54442D19;
	cvt.rn.f32.f64 	%f215, %fd14;
	neg.f32 	%f216, %f215;
	setp.lt.s32 	%p68, %r272, 0;
	selp.f32 	%f287, %f216, %f215, %p68;
$L__BB6_61:
	setp.ltu.f32 	%p69, %f4, 0f47CE4780;
	mul.rn.f32 	%f218, %f287, %f287;
	and.b32  	%r277, %r338, 1;
	setp.eq.b32 	%p70, %r277, 1;
	selp.f32 	%f219, 0f3F800000, %f287, %p70;
	fma.rn.f32 	%f220, %f218, %f219, 0f00000000;
	fma.rn.f32 	%f221, %f218, 0f37CBAC00, 0fBAB607ED;
	selp.f32 	%f222, %f221, 0fB94D4153, %p70;
	selp.f32 	%f223, 0f3D2AAABB, 0f3C0885E4, %p70;
	fma.rn.f32 	%f224, %f222, %f218, %f223;
	selp.f32 	%f225, 0fBEFFFFFF, 0fBE2AAAA8, %p70;
	fma.rn.f32 	%f226, %f224, %f218, %f225;
	fma.rn.f32 	%f227, %f226, %f220, %f219;
	and.b32  	%r278, %r338, 2;
	setp.eq.s32 	%p71, %r278, 0;
	mov.f32 	%f228, 0f00000000;
	sub.f32 	%f229, %f228, %f227;
	selp.f32 	%f43, %f227, %f229, %p71;
	@%p69 bra 	$L__BB6_69;
	setp.neu.f32 	%p72, %f4, 0f7F800000;
	@%p72 bra 	$L__BB6_64;
	mov.f32 	%f232, 0f00000000;
	mul.rn.f32 	%f288, %f53, %f232;
	mov.b32 	%r342, 0;
	bra.uni 	$L__BB6_69;
$L__BB6_64:
	mov.b32 	%r89, %f53;
	mov.b64 	%rd164, 0;
	mov.b32 	%r339, 0;
	mov.u64 	%rd162, __cudart_i2opi_f;
	shl.b32 	%r281, %r89, 8;
	or.b32  	%r282, %r281, -2147483648;
	mov.u64 	%rd163, %rd1;
$L__BB6_65:
	.pragma "nounroll";
	ld.global.nc.u32 	%r280, [%rd162];
	mad.wide.u32 	%rd119, %r280, %r282, %rd164;
	shr.u64 	%rd164, %rd119, 32;
	st.local.u32 	[%rd163], %rd119;
	add.s32 	%r339, %r339, 1;
	add.s64 	%rd163, %rd163, 4;
	add.s64 	%rd162, %rd162, 4;
	setp.ne.s32 	%p73, %r339, 6;
	@%p73 bra 	$L__BB6_65;
	shr.u32 	%r283, %r89, 23;
	st.local.u32 	[%rd1+24], %rd164;
	and.b32  	%r92, %r283, 31;
	and.b32  	%r284, %r283, 224;
	add.s32 	%r285, %r284, -128;
	shr.u32 	%r286, %r285, 5;
	mul.wide.u32 	%rd120, %r286, 4;
	sub.s64 	%rd57, %rd1, %rd120;
	ld.local.u32 	%r340, [%rd57+24];
	ld.local.u32 	%r341, [%rd57+20];
	setp.eq.s32 	%p74, %r92, 0;
	@%p74 bra 	$L__BB6_68;
	shf.l.wrap.b32 	%r340, %r341, %r340, %r92;
	ld.local.u32 	%r287, [%rd57+16];
	shf.l.wrap.b32 	%r341, %r287, %r341, %r92;
$L__BB6_68:
	shr.u32 	%r288, %r340, 30;
	shf.l.wrap.b32 	%r289, %r341, %r340, 2;
	shl.b32 	%r290, %r341, 2;
	shr.u32 	%r291, %r289, 31;
	add.s32 	%r292, %r291, %r288;
	neg.s32 	%r293, %r292;
	setp.lt.s32 	%p75, %r89, 0;
	selp.b32 	%r342, %r293, %r292, %p75;
	xor.b32  	%r294, %r289, %r89;
	shr.s32 	%r295, %r289, 31;
	xor.b32  	%r296, %r295, %r289;
	xor.b32  	%r297, %r295, %r290;
	cvt.u64.u32 	%rd121, %r296;
	shl.b64 	%rd122, %rd121, 32;
	cvt.u64.u32 	%rd123, %r297;
	or.b64  	%rd124, %rd122, %rd123;
	cvt.rn.f64.s64 	%fd15, %rd124;
	mul.f64 	%fd16, %fd15, 0d3BF921FB54442D19;
	cvt.rn.f32.f64 	%f230, %fd16;
	neg.f32 	%f231, %f230;
	setp.lt.s32 	%p76, %r294, 0;
	selp.f32 	%f288, %f231, %f230, %p76;
$L__BB6_69:
	ld.param.u32 	%r309, [_Z17backProjectKernelPfPKf14GeometryParamsiiifiif_param_8];
	ld.param.u32 	%r308, [_Z17backProjectKernelPfPKf14GeometryParamsiiifiif_param_7];
	add.s32 	%r299, %r342, 1;
	mul.rn.f32 	%f233, %f288, %f288;
	and.b32  	%r300, %r342, 1;
	setp.eq.b32 	%p77, %r300, 1;
	selp.f32 	%f234, %f288, 0f3F800000, %p77;
	fma.rn.f32 	%f235, %f233, %f234, 0f00000000;
	fma.rn.f32 	%f236, %f233, 0f37CBAC00, 0fBAB607ED;
	selp.f32 	%f237, 0fB94D4153, %f236, %p77;
	selp.f32 	%f238, 0f3C0885E4, 0f3D2AAABB, %p77;
	fma.rn.f32 	%f239, %f237, %f233, %f238;
	selp.f32 	%f240, 0fBE2AAAA8, 0fBEFFFFFF, %p77;
	fma.rn.f32 	%f241, %f239, %f233, %f240;
	fma.rn.f32 	%f242, %f241, %f235, %f234;
	and.b32  	%r301, %r299, 2;
	setp.eq.s32 	%p78, %r301, 0;
	mov.f32 	%f243, 0f00000000;
	sub.f32 	%f244, %f243, %f242;
	selp.f32 	%f245, %f242, %f244, %p78;
	sub.f32 	%f246, %f37, %f30;
	sub.f32 	%f247, %f38, %f34;
	mul.f32 	%f248, %f247, %f245;
	mul.f32 	%f249, %f246, %f43;
	sub.f32 	%f250, %f248, %f249;
	div.rn.f32 	%f251, %f250, %f51;
	cvt.rn.f32.s32 	%f252, %r309;
	fma.rn.f32 	%f253, %f252, 0f3F000000, %f251;
	add.f32 	%f47, %f253, 0fBF000000;
	div.rn.f32 	%f254, %f39, %f51;
	cvt.rn.f32.s32 	%f255, %r308;
	fma.rn.f32 	%f256, %f255, 0f3F000000, %f254;
	add.f32 	%f48, %f256, 0fBF000000;
	cvt.rmi.f32.f32 	%f257, %f47;
	cvt.rzi.s32.f32 	%r302, %f257;
	add.s32 	%r303, %r302, 1;
	cvt.rmi.f32.f32 	%f258, %f48;
	cvt.rzi.s32.f32 	%r304, %f258;
	add.s32 	%r305, %r304, 1;
	or.b32  	%r306, %r302, %r304;
	setp.ge.s32 	%p79, %r303, %r309;
	setp.lt.s32 	%p80, %r306, 0;
	setp.ge.s32 	%p81, %r305, %r308;
	or.pred  	%p82, %p79, %p81;
	or.pred  	%p83, %p82, %p80;
	@%p83 bra 	$L__BB6_71;
	ld.param.u32 	%r310, [_Z17backProjectKernelPfPKf14GeometryParamsiiifiif_param_8];
	ld.param.u64 	%rd140, [_Z17backProjectKernelPfPKf14GeometryParamsiiifiif_param_1];
	ld.param.u64 	%rd139, [_Z17backProjectKernelPfPKf14GeometryParamsiiifiif_param_0];
	cvt.rn.f32.u32 	%f259, %r302;
	sub.f32 	%f260, %f47, %f259;
	cvt.rn.f32.u32 	%f261, %r304;
	sub.f32 	%f262, %f48, %f261;
	mov.f32 	%f263, 0f3F800000;
	sub.f32 	%f264, %f263, %f260;
	sub.f32 	%f265, %f263, %f262;
	mul.f32 	%f266, %f265, %f264;
	mul.f32 	%f267, %f265, %f260;
	mul.f32 	%f268, %f262, %f264;
	mul.f32 	%f269, %f262, %f260;
	mad.lo.s32 	%r307, %r304, %r310, %r302;
	cvta.to.global.u64 	%rd125, %rd140;
	mul.wide.s32 	%rd126, %r307, 4;
	add.s64 	%rd127, %rd125, %rd126;
	ld.global.f32 	%f270, [%rd127];
	ld.global.f32 	%f271, [%rd127+4];
	mul.f32 	%f272, %f267, %f271;
	fma.rn.f32 	%f273, %f266, %f270, %f272;
	mul.wide.s32 	%rd128, %r310, 4;
	add.s64 	%rd129, %rd127, %rd128;
	ld.global.f32 	%f274, [%rd129];
	fma.rn.f32 	%f275, %f268, %f274, %f273;
	ld.global.f32 	%f276, [%rd129+4];
	fma.rn.f32 	%f277, %f269, %f276, %f275;
	rcp.rn.f32 	%f278, %f15;
	mul.f32 	%f279, %f278, %f277;
	cvt.s64.s32 	%rd130, %r103;
	mul.wide.u32 	%rd131, %r108, %r3;
	cvt.u64.u32 	%rd132, %r115;
	cvt.s64.s32 	%rd133, %r1;
	add.s64 	%rd134, %rd131, %rd132;
	mad.lo.s64 	%rd135, %rd134, %rd130, %rd133;
	cvta.to.global.u64 	%rd136, %rd139;
	shl.b64 	%rd137, %rd135, 2;
	add.s64 	%rd138, %rd136, %rd137;
	atom.global.add.f32 	%f280, [%rd138], %f279;
$L__BB6_71:
	ret;

}


// ===== COMPILED SASS (sm_100) =====

	.target	sm_100

	.elftype	@"ET_EXEC"


//--------------------- .note.nv.tkinfo           --------------------------
	.section	.note.nv.tkinfo,"",@"SHT_NOTE"
	.sectionflags	@"SHF_NOTE_NV_TKINFO"
	.tkinfo
        /*0018*/ 	.word	0x00000002
        /*0030*/ 	.string	""
        /*0030*/ 	.string	"ptxas"
        /*0030*/ 	.string	"Cuda compilation tools, release 13.0, V13.0.88"
        /*0030*/ 	.string	"Build cuda_13.0.r13.0/compiler.36424714_0"
        /*0030*/ 	.string	"-arch sm_100 -m 64 "



//--------------------- .note.nv.cuinfo           --------------------------
	.section	.note.nv.cuinfo,"",@"SHT_NOTE"
	.sectionflags	@"SHF_NOTE_NV_CUINFO"
        /*0018*/ 	.short	0x0002
        /*001a*/ 	.short	0x0064
        /*001c*/ 	.short	0x0082
	.zero		2


//--------------------- .nv.info                  --------------------------
	.section	.nv.info,"",@"SHT_CUDA_INFO"
	.align	4


	//----- nvinfo : EIATTR_REGCOUNT
	.align		4
        /*0000*/ 	.byte	0x04, 0x2f
        /*0002*/ 	.short	(.L_2 - .L_1)
	.align		4
.L_1:
        /*0004*/ 	.word	index@(_Z20subtractArraysKernelPfPKfS1_i)
        /*0008*/ 	.word	0x0000000c


	//----- nvinfo : EIATTR_FRAME_SIZE
	.align		4
.L_2:
        /*000c*/ 	.byte	0x04, 0x11
        /*000e*/ 	.short	(.L_4 - .L_3)
	.align		4
.L_3:
        /*0010*/ 	.word	index@(_Z20subtractArraysKernelPfPKfS1_i)
        /*0014*/ 	.word	0x00000000


	//----- nvinfo : EIATTR_REGCOUNT
	.align		4
.L_4:
        /*0018*/ 	.byte	0x04, 0x2f
        /*001a*/ 	.short	(.L_6 - .L_5)
	.align		4
.L_5:
        /*001c*/ 	.word	index@(_Z18updateVolumeKernelPfPKfif)
        /*0020*/ 	.word	0x0000000a


	//----- nvinfo : EIATTR_FRAME_SIZE
	.align		4
.L_6:
        /*0024*/ 	.byte	0x04, 0x11
        /*0026*/ 	.short	(.L_8 - .L_7)
	.align		4
.L_7:
        /*0028*/ 	.word	index@(_Z18updateVolumeKernelPfPKfif)
        /*002c*/ 	.word	0x00000000


	//----- nvinfo : EIATTR_REGCOUNT
	.align		4
.L_8:
        /*0030*/ 	.byte	0x04, 0x2f
        /*0032*/ 	.short	(.L_10 - .L_9)
	.align		4
.L_9:
        /*0034*/ 	.word	index@(_Z29computeVoxelSensitivityKernelPf14GeometryParamsiiifiif)
        /*0038*/ 	.word	0x00000022


	//----- nvinfo : EIATTR_FRAME_SIZE
	.align		4
.L_10:
        /*003c*/ 	.byte	0x04, 0x11
        /*003e*/ 	.short	(.L_12 - .L_11)
	.align		4
.L_11:
        /*0040*/ 	.word	index@($__internal_10_$__cuda_sm3x_div_rn_noftz_f32_slowpath)
        /*0044*/ 	.word	0x00000000


	//----- nvinfo : EIATTR_FRAME_SIZE
	.align		4
.L_12:
        /*0048*/ 	.byte	0x04, 0x11
        /*004a*/ 	.short	(.L_14 - .L_13)
	.align		4
.L_13:
        /*004c*/ 	.word	index@($__internal_9_$__cuda_sm20_sqrt_rn_f32_slowpath)
        /*0050*/ 	.word	0x00000000


	//----- nvinfo : EIATTR_FRAME_SIZE
	.align		4
.L_14:
        /*0054*/ 	.byte	0x04, 0x11
        /*0056*/ 	.short	(.L_16 - .L_15)
	.align		4
.L_15:
        /*0058*/ 	.word	index@($__internal_8_$__cuda_sm20_rcp_rn_f32_slowpath)
        /*005c*/ 	.word	0x00000000


	//----- nvinfo : EIATTR_FRAME_SIZE
	.align		4
.L_16:
        /*0060*/ 	.byte	0x04, 0x11
        /*0062*/ 	.short	(.L_18 - .L_17)
	.align		4
.L_17:
        /*0064*/ 	.word	index@(_Z29computeVoxelSensitivityKernelPf14GeometryParamsiiifiif)
        /*0068*/ 	.word	0x00000000


	//----- nvinfo : EIATTR_REGCOUNT
	.align		4
.L_18:
        /*006c*/ 	.byte	0x04, 0x2f
        /*006e*/ 	.short	(.L_20 - .L_19)
	.align		4
.L_19:
        /*0070*/ 	.word	index@(_Z30normalizeVoxelCorrectionKernelPfPKfi)
        /*0074*/ 	.word	0x00000010


	//----- nvinfo : EIATTR_FRAME_SIZE
	.align		4
.L_20:
        /*0078*/ 	.byte	0x04, 0x11
        /*007a*/ 	.short	(.L_22 - .L_21)
	.align		4
.L_21:
        /*007c*/ 	.word	index@($__internal_7_$__cuda_sm3x_div_rn_noftz_f32_slowpath)
        /*0080*/ 	.word	0x00000000


	//----- nvinfo : EIATTR_FRAME_SIZE
	.align		4
.L_22:
        /*0084*/ 	.byte	0x04, 0x11
        /*0086*/ 	.short	(.L_24 - .L_23)
	.align		4
.L_23:
        /*0088*/ 	.word	index@(_Z30normalizeVoxelCorrectionKernelPfPKfi)
        /*008c*/ 	.word	0x00000000


	//----- nvinfo : EIATTR_REGCOUNT
	.align		4
.L_24:
        /*0090*/ 	.byte	0x04, 0x2f
        /*0092*/ 	.short	(.L_26 - .L_25)
	.align		4
.L_25:
        /*0094*/ 	.word	index@(_Z23computeRayLengthsKernelPf14GeometryParamsiiifiif)
        /*0098*/ 	.word	0x0000001e


	//----- nvinfo : EIATTR_FRAME_SIZE
	.align		4
.L_26:
        /*009c*/ 	.byte	0x04, 0x11
        /*009e*/ 	.short	(.L_28 - .L_27)
	.align		4
.L_27:
        /*00a0*/ 	.word	index@($__internal_6_$__cuda_sm3x_div_rn_noftz_f32_slowpath)
        /*00a4*/ 	.word	0x00000000


	//----- nvinfo : EIATTR_FRAME_SIZE
	.align		4
.L_28:
        /*00a8*/ 	.byte	0x04, 0x11
        /*00aa*/ 	.short	(.L_30 - .L_29)
	.align		4
.L_29:
        /*00ac*/ 	.word	index@($__internal_5_$__cuda_sm20_sqrt_rn_f32_slowpath)
        /*00b0*/ 	.word	0x00000000


	//----- nvinfo : EIATTR_FRAME_SIZE
	.align		4
.L_30:
        /*00b4*/ 	.byte	0x04, 0x11
        /*00b6*/ 	.short	(.L_32 - .L_31)
	.align		4
.L_31:
        /*00b8*/ 	.word	index@(_Z23computeRayLengthsKernelPf14GeometryParamsiiifiif)
        /*00bc*/ 	.word	0x00000000


	//----- nvinfo : EIATTR_REGCOUNT
	.align		4
.L_32:
        /*00c0*/ 	.byte	0x04, 0x2f
        /*00c2*/ 	.short	(.L_34 - .L_33)
	.align		4
.L_33:
        /*00c4*/ 	.word	index@(_Z20forwardProjectKernelPKfPf14GeometryParamsiiifiif)
        /*00c8*/ 	.word	0x00000028


	//----- nvinfo : EIATTR_FRAME_SIZE
	.align		4
.L_34:
        /*00cc*/ 	.byte	0x04, 0x11
        /*00ce*/ 	.short	(.L_36 - .L_35)
	.align		4
.L_35:
        /*00d0*/ 	.word	index@($__internal_4_$__cuda_sm3x_div_rn_noftz_f32_slowpath)
        /*00d4*/ 	.word	0x00000020


	//----- nvinfo : EIATTR_FRAME_SIZE
	.align		4
.L_36:
        /*00d8*/ 	.byte	0x04, 0x11
        /*00da*/ 	.short	(.L_38 - .L_37)
	.align		4
.L_37:
        /*00dc*/ 	.word	index@($__internal_3_$__cuda_sm20_sqrt_rn_f32_slowpath)
        /*00e0*/ 	.word	0x00000020


	//----- nvinfo : EIATTR_FRAME_SIZE
	.align		4
.L_38:
        /*00e4*/ 	.byte	0x04, 0x11
        /*00e6*/ 	.short	(.L_40 - .L_39)
	.align		4
.L_39:
        /*00e8*/ 	.word	index@(_Z20forwardProjectKernelPKfPf14GeometryParamsiiifiif)
        /*00ec*/ 	.word	0x00000020


	//----- nvinfo : EIATTR_REGCOUNT
	.align		4
.L_40:
        /*00f0*/ 	.byte	0x04, 0x2f
        /*00f2*/ 	.short	(.L_42 - .L_41)
	.align		4
.L_41:
        /*00f4*/ 	.word	index@(_Z17backProjectKernelPfPKf14GeometryParamsiiifiif)
        /*00f8*/ 	.word	0x00000022


	//----- nvinfo : EIATTR_FRAME_SIZE
	.align		4
.L_42:
        /*00fc*/ 	.byte	0x04, 0x11
        /*00fe*/ 	.short	(.L_44 - .L_43)
	.align		4
.L_43:
        /*0100*/ 	.word	index@($__internal_2_$__cuda_sm3x_div_rn_noftz_f32_slowpath)
        /*0104*/ 	.word	0x00000020


	//----- nvinfo : EIATTR_FRAME_SIZE
	.align		4
.L_44:
        /*0108*/ 	.byte	0x04, 0x11
        /*010a*/ 	.short	(.L_46 - .L_45)
	.align		4
.L_45:
        /*010c*/ 	.word	index@($__internal_1_$__cuda_sm20_sqrt_rn_f32_slowpath)
        /*0110*/ 	.word	0x00000020


	//----- nvinfo : EIATTR_FRAME_SIZE
	.align		4
.L_46:
        /*0114*/ 	.byte	0x04, 0x11
        /*0116*/ 	.short	(.L_48 - .L_47)
	.align		4
.L_47:
        /*0118*/ 	.word	index@($__internal_0_$__cuda_sm20_rcp_rn_f32_slowpath)
        /*011c*/ 	.word	0x00000020


	//----- nvinfo : EIATTR_FRAME_SIZE
	.align		4
.L_48:
        /*0120*/ 	.byte	0x04, 0x11
        /*0122*/ 	.short	(.L_50 - .L_49)
	.align		4
.L_49:
        /*0124*/ 	.word	index@(_Z17backProjectKernelPfPKf14GeometryParamsiiifiif)
        /*0128*/ 	.word	0x00000020


	//----- nvinfo : EIATTR_MIN_STACK_SIZE
	.align		4
.L_50:
        /*012c*/ 	.byte	0x04, 0x12
        /*012e*/ 	.short	(.L_52 - .L_51)
	.align		4
.L_51:
        /*0130*/ 	.word	index@(_Z17backProjectKernelPfPKf14GeometryParamsiiifiif)
        /*0134*/ 	.word	0x00000020


	//----- nvinfo : EIATTR_MIN_STACK_SIZE
	.align		4
.L_52:
        /*0138*/ 	.byte	0x04, 0x12
        /*013a*/ 	.short	(.L_54 - .L_53)
	.align		4
.L_53:
        /*013c*/ 	.word	index@(_Z20forwardProjectKernelPKfPf14GeometryParamsiiifiif)
        /*0140*/ 	.word	0x00000020


	//----- nvinfo : EIATTR_MIN_STACK_SIZE
	.align		4
.L_54:
        /*0144*/ 	.byte	0x04, 0x12
        /*0146*/ 	.short	(.L_56 - .L_55)
	.align		4
.L_55:
        /*0148*/ 	.word	index@(_Z23computeRayLengthsKernelPf14GeometryParamsiiifiif)
        /*014c*/ 	.word	0x00000000


	//----- nvinfo : EIATTR_MIN_STACK_SIZE
	.align		4
.L_56:
        /*0150*/ 	.byte	0x04, 0x12
        /*0152*/ 	.short	(.L_58 - .L_57)
	.align		4
.L_57:
        /*0154*/ 	.word	index@(_Z30normalizeVoxelCorrectionKernelPfPKfi)
        /*0158*/ 	.word	0x00000000


	//----- nvinfo : EIATTR_MIN_STACK_SIZE
	.align		4
.L_58:
        /*015c*/ 	.byte	0x04, 0x12
        /*015e*/ 	.short	(.L_60 - .L_59)
	.align		4
.L_59:
        /*0160*/ 	.word	index@(_Z29computeVoxelSensitivityKernelPf14GeometryParamsiiifiif)
        /*0164*/ 	.word	0x00000000


	//----- nvinfo : EIATTR_MIN_STACK_SIZE
	.align		4
.L_60:
        /*0168*/ 	.byte	0x04, 0x12
        /*016a*/ 	.short	(.L_62 - .L_61)
	.align		4
.L_61:
        /*016c*/ 	.word	index@(_Z18updateVolumeKernelPfPKfif)
        /*0170*/ 	.word	0x00000000


	//----- nvinfo : EIATTR_MIN_STACK_SIZE
	.align		4
.L_62:
        /*0174*/ 	.byte	0x04, 0x12
        /*0176*/ 	.short	(.L_64 - .L_63)
	.align		4
.L_63:
        /*0178*/ 	.word	index@(_Z20subtractArraysKernelPfPKfS1_i)
        /*017c*/ 	.word	0x00000000
.L_64:


//--------------------- .nv.compat                --------------------------
	.section	.nv.compat,"",@"SHT_CUDA_COMPAT_INFO"
	.align	4
        /*0000*/ 	.byte	0x02, 0x09, 0x00, 0x00, 0x02, 0x02, 0x01, 0x00, 0x02, 0x05, 0x05, 0x00, 0x03, 0x07, 0x01, 0x01
        /*0010*/ 	.byte	0x02, 0x03, 0x00, 0x00, 0x02, 0x06, 0x01, 0x00, 0x04, 0x0b, 0x08, 0x00, 0x01, 0x00, 0x00, 0x00
        /*0020*/ 	.byte	0x00, 0x00, 0x00, 0x00


//--------------------- .nv.info._Z17backProjectKernelPfPKf14GeometryParamsiiifiif --------------------------
	.section	.nv.info._Z17backProjectKernelPfPKf14GeometryParamsiiifiif,"",@"SHT_CUDA_INFO"
	.sectionflags	@""
	.align	4


	//----- nvinfo : EIATTR_CUDA_API_VERSION
	.align		4
        /*0000*/ 	.byte	0x04, 0x37
        /*0002*/ 	.short	(.L_66 - .L_65)
.L_65:
        /*0004*/ 	.word	0x00000082


	//----- nvinfo : EIATTR_KPARAM_INFO
	.align		4
.L_66:
        /*0008*/ 	.byte	0x04, 0x17
        /*000a*/ 	.short	(.L_68 - .L_67)
.L_67:
        /*000c*/ 	.word	0x00000000
        /*0010*/ 	.short	0x0009
        /*0012*/ 	.short	0x0034
        /*0014*/ 	.byte	0x00, 0xf0, 0x11, 0x00


	//----- nvinfo : EIATTR_KPARAM_INFO
	.align		4
.L_68:
        /*0018*/ 	.byte	0x04, 0x17
        /*001a*/ 	.short	(.L_70 - .L_69)
.L_69:
        /*001c*/ 	.word	0x00000000
        /*0020*/ 	.short	0x0008
        /*0022*/ 	.short	0x0030
        /*0024*/ 	.byte	0x00, 0xf0, 0x11, 0x00


	//----- nvinfo : EIATTR_KPARAM_INFO
	.align		4
.L_70:
        /*0028*/ 	.byte	0x04, 0x17
        /*002a*/ 	.short	(.L_72 - .L_71)
.L_71:
        /*002c*/ 	.word	0x00000000
        /*0030*/ 	.short	0x0007
        /*0032*/ 	.short	0x002c
        /*0034*/ 	.byte	0x00, 0xf0, 0x11, 0x00


	//----- nvinfo : EIATTR_KPARAM_INFO
	.align		4
.L_72:
        /*0038*/ 	.byte	0x04, 0x17
        /*003a*/ 	.short	(.L_74 - .L_73)
.L_73:
        /*003c*/ 	.word	0x00000000
        /*0040*/ 	.short	0x0006
        /*0042*/ 	.short	0x0028
        /*0044*/ 	.byte	0x00, 0xf0, 0x11, 0x00


	//----- nvinfo : EIATTR_KPARAM_INFO
	.align		4
.L_74:
        /*0048*/ 	.byte	0x04, 0x17
        /*004a*/ 	.short	(.L_76 - .L_75)
.L_75:
        /*004c*/ 	.word	0x00000000
        /*0050*/ 	.short	0x0005
        /*0052*/ 	.short	0x0024
        /*0054*/ 	.byte	0x00, 0xf0, 0x11, 0x00


	//----- nvinfo : EIATTR_KPARAM_INFO
	.align		4
.L_76:
        /*0058*/ 	.byte	0x04, 0x17
        /*005a*/ 	.short	(.L_78 - .L_77)
.L_77:
        /*005c*/ 	.word	0x00000000
        /*0060*/ 	.short	0x0004
        /*0062*/ 	.short	0x0020
        /*0064*/ 	.byte	0x00, 0xf0, 0x11, 0x00


	//----- nvinfo : EIATTR_KPARAM_INFO
	.align		4
.L_78:
        /*0068*/ 	.byte	0x04, 0x17
        /*006a*/ 	.short	(.L_80 - .L_79)
.L_79:
        /*006c*/ 	.word	0x00000000
        /*0070*/ 	.short	0x0003
        /*0072*/ 	.short	0x001c
        /*0074*/ 	.byte	0x00, 0xf0, 0x11, 0x00


	//----- nvinfo : EIATTR_KPARAM_INFO
	.align		4
.L_80:
        /*0078*/ 	.byte	0x04, 0x17
        /*007a*/ 	.short	(.L_82 - .L_81)
.L_81:
        /*007c*/ 	.word	0x00000000
        /*0080*/ 	.short	0x0002
        /*0082*/ 	.short	0x0010
        /*0084*/ 	.byte	0x00, 0xf0, 0x31, 0x00


	//----- nvinfo : EIATTR_KPARAM_INFO
	.align		4
.L_82:
        /*0088*/ 	.byte	0x04, 0x17
        /*008a*/ 	.short	(.L_84 - .L_83)
.L_83:
        /*008c*/ 	.word	0x00000000
        /*0090*/ 	.short	0x0001
        /*0092*/ 	.short	0x0008
        /*0094*/ 	.byte	0x00, 0xf5, 0x21, 0x00


	//----- nvinfo : EIATTR_KPARAM_INFO
	.align		4
.L_84:
        /*0098*/ 	.byte	0x04, 0x17
        /*009a*/ 	.short	(.L_86 - .L_85)
.L_85:
        /*009c*/ 	.word	0x00000000
        /*00a0*/ 	.short	0x0000
        /*00a2*/ 	.short	0x0000
        /*00a4*/ 	.byte	0x00, 0xf5, 0x21, 0x00


	//----- nvinfo : EIATTR_SPARSE_MMA_MASK
	.align		4
.L_86:
        /*00a8*/ 	.byte	0x03, 0x50
        /*00aa*/ 	.short	0x0000


	//----- nvinfo : EIATTR_MAXREG_COUNT
	.align		4
        /*00ac*/ 	.byte	0x03, 0x1b
        /*00ae*/ 	.short	0x00ff


	//----- nvinfo : EIATTR_MERCURY_ISA_VERSION
	.align		4
        /*00b0*/ 	.byte	0x03, 0x5f
        /*00b2*/ 	.short	0x0101


	//----- nvinfo : EIATTR_VRC_CTA_INIT_COUNT
	.align		4
        /*00b4*/ 	.byte	0x02, 0x4a
	.zero		1
	.zero		1


	//----- nvinfo : EIATTR_EXIT_INSTR_OFFSETS
	.align		4
        /*00b8*/ 	.byte	0x04, 0x1c
        /*00ba*/ 	.short	(.L_88 - .L_87)


	//   ....[0]....
.L_87:
        /*00bc*/ 	.word	0x00000130


	//   ....[1]....
        /*00c0*/ 	.word	0x00001810


	//   ....[2]....
        /*00c4*/ 	.word	0x00001850


	//   ....[3]....
        /*00c8*/ 	.word	0x00002aa0


	//   ....[4]....
        /*00cc*/ 	.word	0x00002c30


	//   ....[5]....
        /*00d0*/ 	.word	0x00003920


	//   ....[6]....
        /*00d4*/ 	.word	0x00003c50


	//----- nvinfo : EIATTR_CRS_STACK_SIZE
	.align		4
.L_88:
        /*00d8*/ 	.byte	0x04, 0x1e
        /*00da*/ 	.short	(.L_90 - .L_89)
.L_89:
        /*00dc*/ 	.word	0x00000000


	//----- nvinfo : EIATTR_CBANK_PARAM_SIZE
	.align		4
.L_90:
        /*00e0*/ 	.byte	0x03, 0x19
        /*00e2*/ 	.short	0x0038


	//----- nvinfo : EIATTR_PARAM_CBANK
	.align		4
        /*00e4*/ 	.byte	0x04, 0x0a
        /*00e6*/ 	.short	(.L_92 - .L_91)
	.align		4
.L_91:
        /*00e8*/ 	.word	index@(.nv.constant0._Z17backProjectKernelPfPKf14GeometryParamsiiifiif)
        /*00ec*/ 	.short	0x0380
        /*00ee*/ 	.short	0x0038


	//----- nvinfo : EIATTR_SW_WAR
	.align		4
.L_92:
        /*00f0*/ 	.byte	0x04, 0x36
        /*00f2*/ 	.short	(.L_94 - .L_93)
.L_93:
        /*00f4*/ 	.word	0x00000008
.L_94:


//--------------------- .nv.info._Z20forwardProjectKernelPKfPf14GeometryParamsiiifiif --------------------------
	.section	.nv.info._Z20forwardProjectKernelPKfPf14GeometryParamsiiifiif,"",@"SHT_CUDA_INFO"
	.sectionflags	@""
	.align	4


	//----- nvinfo : EIATTR_CUDA_API_VERSION
	.align		4
        /*0000*/ 	.byte	0x04, 0x37
        /*0002*/ 	.short	(.L_96 - .L_95)
.L_95:
        /*0004*/ 	.word	0x00000082


	//----- nvinfo : EIATTR_KPARAM_INFO
	.align		4
.L_96:
        /*0008*/ 	.byte	0x04, 0x17
        /*000a*/ 	.short	(.L_98 - .L_97)
.L_97:
        /*000c*/ 	.word	0x00000000
        /*0010*/ 	.short	0x0009
        /*0012*/ 	.short	0x0034
        /*0014*/ 	.byte	0x00, 0xf0, 0x11, 0x00


	//----- nvinfo : EIATTR_KPARAM_INFO
	.align		4
.L_98:
        /*0018*/ 	.byte	0x04, 0x17
        /*001a*/ 	.short	(.L_100 - .L_99)
.L_99:
        /*001c*/ 	.word	0x00000000
        /*0020*/ 	.short	0x0008
        /*0022*/ 	.short	0x0030
        /*0024*/ 	.byte	0x00, 0xf0, 0x11, 0x00


	//----- nvinfo : EIATTR_KPARAM_INFO
	.align		4
.L_100:
        /*0028*/ 	.byte	0x04, 0x17
        /*002a*/ 	.short	(.L_102 - .L_101)
.L_101:
        /*002c*/ 	.word	0x00000000
        /*0030*/ 	.short	0x0007
        /*0032*/ 	.short	0x002c
        /*0034*/ 	.byte	0x00, 0xf0, 0x11, 0x00


	//----- nvinfo : EIATTR_KPARAM_INFO
	.align		4
.L_102:
        /*0038*/ 	.byte	0x04, 0x17
        /*003a*/ 	.short	(.L_104 - .L_103)
.L_103:
        /*003c*/ 	.word	0x00000000
        /*0040*/ 	.short	0x0006
        /*0042*/ 	.short	0x0028
        /*0044*/ 	.byte	0x00, 0xf0, 0x11, 0x00


	//----- nvinfo : EIATTR_KPARAM_INFO
	.align		4
.L_104:
        /*0048*/ 	.byte	0x04, 0x17
        /*004a*/ 	.short	(.L_106 - .L_105)
.L_105:
        /*004c*/ 	.word	0x00000000
        /*0050*/ 	.short	0x0005
        /*0052*/ 	.short	0x0024
        /*0054*/ 	.byte	0x00, 0xf0, 0x11, 0x00


	//----- nvinfo : EIATTR_KPARAM_INFO
	.align		4
.L_106:
        /*0058*/ 	.byte	0x04, 0x17
        /*005a*/ 	.short	(.L_108 - .L_107)
.L_107:
        /*005c*/ 	.word	0x00000000
        /*0060*/ 	.short	0x0004
        /*0062*/ 	.short	0x0020
        /*0064*/ 	.byte	0x00, 0xf0, 0x11, 0x00


	//----- nvinfo : EIATTR_KPARAM_INFO
	.align		4
.L_108:
        /*0068*/ 	.byte	0x04, 0x17
        /*006a*/ 	.short	(.L_110 - .L_109)
.L_109:
        /*006c*/ 	.word	0x00000000
        /*0070*/ 	.short	0x0003
        /*0072*/ 	.short	0x001c
        /*0074*/ 	.byte	0x00, 0xf0, 0x11, 0x00


	//----- nvinfo : EIATTR_KPARAM_INFO
	.align		4
.L_110:
        /*0078*/ 	.byte	0x04, 0x17
        /*007a*/ 	.short	(.L_112 - .L_111)
.L_111:
        /*007c*/ 	.word	0x00000000
        /*0080*/ 	.short	0x0002
        /*0082*/ 	.short	0x0010
        /*0084*/ 	.byte	0x00, 0xf0, 0x31, 0x00


	//----- nvinfo : EIATTR_KPARAM_INFO
	.align		4
.L_112:
        /*0088*/ 	.byte	0x04, 0x17
        /*008a*/ 	.short	(.L_114 - .L_113)
.L_113:
        /*008c*/ 	.word	0x00000000
        /*0090*/ 	.short	0x0001
        /*0092*/ 	.short	0x0008
        /*0094*/ 	.byte	0x00, 0xf5, 0x21, 0x00


	//----- nvinfo : EIATTR_KPARAM_INFO
	.align		4
.L_114:
        /*0098*/ 	.byte	0x04, 0x17
        /*009a*/ 	.short	(.L_116 - .L_115)
.L_115:
        /*009c*/ 	.word	0x00000000
        /*00a0*/ 	.short	0x0000
        /*00a2*/ 	.short	0x0000
        /*00a4*/ 	.byte	0x00, 0xf5, 0x21, 0x00


	//----- nvinfo : EIATTR_SPARSE_MMA_MASK
	.align		4
.L_116:
        /*00a8*/ 	.byte	0x03, 0x50
        /*00aa*/ 	.short	0x0000


	//----- nvinfo : EIATTR_MAXREG_COUNT
	.align		4
        /*00ac*/ 	.byte	0x03, 0x1b
        /*00ae*/ 	.short	0x00ff


	//----- nvinfo : EIATTR_MERCURY_ISA_VERSION
	.align		4
        /*00b0*/ 	.byte	0x03, 0x5f
        /*00b2*/ 	.short	0x0101


	//----- nvinfo : EIATTR_VRC_CTA_INIT_COUNT
	.align		4
        /*00b4*/ 	.byte	0x02, 0x4a
	.zero		1
	.zero		1


	//----- nvinfo : EIATTR_EXIT_INSTR_OFFSETS
	.align		4
        /*00b8*/ 	.byte	0x04, 0x1c
        /*00ba*/ 	.short	(.L_118 - .L_117)


	//   ....[0]....
.L_117:
        /*00bc*/ 	.word	0x000000e0


	//   ....[1]....
        /*00c0*/ 	.word	0x00002a40


	//   ....[2]....
        /*00c4*/ 	.word	0x00003590


	//----- nvinfo : EIATTR_CRS_STACK_SIZE
	.align		4
.L_118:
        /*00c8*/ 	.byte	0x04, 0x1e
        /*00ca*/ 	.short	(.L_120 - .L_119)
.L_119:
        /*00cc*/ 	.word	0x00000000


	//----- nvinfo : EIATTR_CBANK_PARAM_SIZE
	.align		4
.L_120:
        /*00d0*/ 	.byte	0x03, 0x19
        /*00d2*/ 	.short	0x0038


	//----- nvinfo : EIATTR_PARAM_CBANK
	.align		4
        /*00d4*/ 	.byte	0x04, 0x0a
        /*00d6*/ 	.short	(.L_122 - .L_121)
	.align		4
.L_121:
        /*00d8*/ 	.word	index@(.nv.constant0._Z20forwardProjectKernelPKfPf14GeometryParamsiiifiif)
        /*00dc*/ 	.short	0x0380
        /*00de*/ 	.short	0x0038


	//----- nvinfo : EIATTR_SW_WAR
	.align		4
.L_122:
        /*00e0*/ 	.byte	0x04, 0x36
        /*00e2*/ 	.short	(.L_124 - .L_123)
.L_123:
        /*00e4*/ 	.word	0x00000008
.L_124:


//--------------------- .nv.info._Z23computeRayLengthsKernelPf14GeometryParamsiiifiif --------------------------
	.section	.nv.info._Z23computeRayLengthsKernelPf14GeometryParamsiiifiif,"",@"SHT_CUDA_INFO"
	.sectionflags	@""
	.align	4


	//----- nvinfo : EIATTR_CUDA_API_VERSION
	.align		4
        /*0000*/ 	.byte	0x04, 0x37
        /*0002*/ 	.short	(.L_126 - .L_125)
.L_125:
        /*0004*/ 	.word	0x00000082


	//----- nvinfo : EIATTR_KPARAM_INFO
	.align		4
.L_126:
        /*0008*/ 	.byte	0x04, 0x17
        /*000a*/ 	.short	(.L_128 - .L_127)
.L_127:
        /*000c*/ 	.word	0x00000000
        /*0010*/ 	.short	0x0008
        /*0012*/ 	.short	0x002c
        /*0014*/ 	.byte	0x00, 0xf0, 0x11, 0x00


	//----- nvinfo : EIATTR_KPARAM_INFO
	.align		4
.L_128:
        /*0018*/ 	.byte	0x04, 0x17
        /*001a*/ 	.short	(.L_130 - .L_129)
.L_129:
        /*001c*/ 	.word	0x00000000
        /*0020*/ 	.short	0x0007
        /*0022*/ 	.short	0x0028
        /*0024*/ 	.byte	0x00, 0xf0, 0x11, 0x00


	//----- nvinfo : EIATTR_KPARAM_INFO
	.align		4
.L_130:
        /*0028*/ 	.byte	0x04, 0x17
        /*002a*/ 	.short	(.L_132 - .L_131)
.L_131:
        /*002c*/ 	.word	0x00000000
        /*0030*/ 	.short	0x0006
        /*0032*/ 	.short	0x0024
        /*0034*/ 	.byte	0x00, 0xf0, 0x11, 0x00


	//----- nvinfo : EIATTR_KPARAM_INFO
	.align		4
.L_132:
        /*0038*/ 	.byte	0x04, 0x17
        /*003a*/ 	.short	(.L_134 - .L_133)
.L_133:
        /*003c*/ 	.word	0x00000000
        /*0040*/ 	.short	0x0005
        /*0042*/ 	.short	0x0020
        /*0044*/ 	.byte	0x00, 0xf0, 0x11, 0x00


	//----- nvinfo : EIATTR_KPARAM_INFO
	.align		4
.L_134:
        /*0048*/ 	.byte	0x04, 0x17
        /*004a*/ 	.short	(.L_136 - .L_135)
.L_135:
        /*004c*/ 	.word	0x00000000
        /*0050*/ 	.short	0x0004
        /*0052*/ 	.short	0x001c
        /*0054*/ 	.byte	0x00, 0xf0, 0x11, 0x00


	//----- nvinfo : EIATTR_KPARAM_INFO
	.align		4
.L_136:
        /*0058*/ 	.byte	0x04, 0x17
        /*005a*/ 	.short	(.L_138 - .L_137)
.L_137:
        /*005c*/ 	.word	0x00000000
        /*0060*/ 	.short	0x0003
        /*0062*/ 	.short	0x0018
        /*0064*/ 	.byte	0x00, 0xf0, 0x11, 0x00


	//----- nvinfo : EIATTR_KPARAM_INFO
	.align		4
.L_138:
        /*0068*/ 	.byte	0x04, 0x17
        /*006a*/ 	.short	(.L_140 - .L_139)
.L_139:
        /*006c*/ 	.word	0x00000000
        /*0070*/ 	.short	0x0002
        /*0072*/ 	.short	0x0014
        /*0074*/ 	.byte	0x00, 0xf0, 0x11, 0x00


	//----- nvinfo : EIATTR_KPARAM_INFO
	.align		4
.L_140:
        /*0078*/ 	.byte	0x04, 0x17
        /*007a*/ 	.short	(.L_142 - .L_141)
.L_141:
        /*007c*/ 	.word	0x00000000
        /*0080*/ 	.short	0x0001
        /*0082*/ 	.short	0x0008
        /*0084*/ 	.byte	0x00, 0xf0, 0x31, 0x00


	//----- nvinfo : EIATTR_KPARAM_INFO
	.align		4
.L_142:
        /*0088*/ 	.byte	0x04, 0x17
        /*008a*/ 	.short	(.L_144 - .L_143)
.L_143:
        /*008c*/ 	.word	0x00000000
        /*0090*/ 	.short	0x0000
        /*0092*/ 	.short	0x0000
        /*0094*/ 	.byte	0x00, 0xf5, 0x21, 0x00


	//----- nvinfo : EIATTR_SPARSE_MMA_MASK
	.align		4
.L_144:
        /*0098*/ 	.byte	0x03, 0x50
        /*009a*/ 	.short	0x0000


	//----- nvinfo : EIATTR_MAXREG_COUNT
	.align		4
        /*009c*/ 	.byte	0x03, 0x1b
        /*009e*/ 	.short	0x00ff


	//----- nvinfo : EIATTR_MERCURY_ISA_VERSION
	.align		4
        /*00a0*/ 	.byte	0x03, 0x5f
        /*00a2*/ 	.short	0x0101


	//----- nvinfo : EIATTR_VRC_CTA_INIT_COUNT
	.align		4
        /*00a4*/ 	.byte	0x02, 0x4a
	.zero		1
	.zero		1


	//----- nvinfo : EIATTR_EXIT_INSTR_OFFSETS
	.align		4
        /*00a8*/ 	.byte	0x04, 0x1c
        /*00aa*/ 	.short	(.L_146 - .L_145)


	//   ....[0]....
.L_145:
        /*00ac*/ 	.word	0x000000d0


	//   ....[1]....
        /*00b0*/ 	.word	0x00003910


	//   ....[2]....
        /*00b4*/ 	.word	0x00003970


	//----- nvinfo : EIATTR_CRS_STACK_SIZE
	.align		4
.L_146:
        /*00b8*/ 	.byte	0x04, 0x1e
        /*00ba*/ 	.short	(.L_148 - .L_147)
.L_147:
        /*00bc*/ 	.word	0x00000000


	//----- nvinfo : EIATTR_CBANK_PARAM_SIZE
	.align		4
.L_148:
        /*00c0*/ 	.byte	0x03, 0x19
        /*00c2*/ 	.short	0x0030


	//----- nvinfo : EIATTR_PARAM_CBANK
	.align		4
        /*00c4*/ 	.byte	0x04, 0x0a
        /*00c6*/ 	.short	(.L_150 - .L_149)
	.align		4
.L_149:
        /*00c8*/ 	.word	index@(.nv.constant0._Z23computeRayLengthsKernelPf14GeometryParamsiiifiif)
        /*00cc*/ 	.short	0x0380
        /*00ce*/ 	.short	0x0030


	//----- nvinfo : EIATTR_SW_WAR
	.align		4
.L_150:
        /*00d0*/ 	.byte	0x04, 0x36
        /*00d2*/ 	.short	(.L_152 - .L_151)
.L_151:
        /*00d4*/ 	.word	0x00000008
.L_152:


//--------------------- .nv.info._Z30normalizeVoxelCorrectionKernelPfPKfi --------------------------
	.section	.nv.info._Z30normalizeVoxelCorrectionKernelPfPKfi,"",@"SHT_CUDA_INFO"
	.sectionflags	@""
	.align	4


	//----- nvinfo : EIATTR_CUDA_API_VERSION
	.align		4
        /*0000*/ 	.byte	0x04, 0x37
        /*0002*/ 	.short	(.L_154 - .L_153)
.L_153:
        /*0004*/ 	.word	0x00000082


	//----- nvinfo : EIATTR_KPARAM_INFO
	.align		4
.L_154:
        /*0008*/ 	.byte	0x04, 0x17
        /*000a*/ 	.short	(.L_156 - .L_155)
.L_155:
        /*000c*/ 	.word	0x00000000
        /*0010*/ 	.short	0x0002
        /*0012*/ 	.short	0x0010
        /*0014*/ 	.byte	0x00, 0xf0, 0x11, 0x00


	//----- nvinfo : EIATTR_KPARAM_INFO
	.align		4
.L_156:
        /*0018*/ 	.byte	0x04, 0x17
        /*001a*/ 	.short	(.L_158 - .L_157)
.L_157:
        /*001c*/ 	.word	0x00000000
        /*0020*/ 	.short	0x0001
        /*0022*/ 	.short	0x0008
        /*0024*/ 	.byte	0x00, 0xf5, 0x21, 0x00


	//----- nvinfo : EIATTR_KPARAM_INFO
	.align		4
.L_158:
        /*0028*/ 	.byte	0x04, 0x17
        /*002a*/ 	.short	(.L_160 - .L_159)
.L_159:
        /*002c*/ 	.word	0x00000000
        /*0030*/ 	.short	0x0000
        /*0032*/ 	.short	0x0000
        /*0034*/ 	.byte	0x00, 0xf5, 0x21, 0x00


	//----- nvinfo : EIATTR_SPARSE_MMA_MASK
	.align		4
.L_160:
        /*0038*/ 	.byte	0x03, 0x50
        /*003a*/ 	.short	0x0000


	//----- nvinfo : EIATTR_MAXREG_COUNT
	.align		4
        /*003c*/ 	.byte	0x03, 0x1b
        /*003e*/ 	.short	0x00ff


	//----- nvinfo : EIATTR_MERCURY_ISA_VERSION
	.align		4
        /*0040*/ 	.byte	0x03, 0x5f
        /*0042*/ 	.short	0x0101


	//----- nvinfo : EIATTR_VRC_CTA_INIT_COUNT
	.align		4
        /*0044*/ 	.byte	0x02, 0x4a
	.zero		1
	.zero		1


	//----- nvinfo : EIATTR_EXIT_INSTR_OFFSETS
	.align		4
        /*0048*/ 	.byte	0x04, 0x1c
        /*004a*/ 	.short	(.L_162 - .L_161)


	//   ....[0]....
.L_161:
        /*004c*/ 	.word	0x00000070


	//   ....[1]....
        /*0050*/ 	.word	0x000000d0


	//   ....[2]....
        /*0054*/ 	.word	0x000001f0


	//----- nvinfo : EIATTR_CRS_STACK_SIZE
	.align		4
.L_162:
        /*0058*/ 	.byte	0x04, 0x1e
        /*005a*/ 	.short	(.L_164 - .L_163)
.L_163:
        /*005c*/ 	.word	0x00000000


	//----- nvinfo : EIATTR_CBANK_PARAM_SIZE
	.align		4
.L_164:
        /*0060*/ 	.byte	0x03, 0x19
        /*0062*/ 	.short	0x0014


	//----- nvinfo : EIATTR_PARAM_CBANK
	.align		4
        /*0064*/ 	.byte	0x04, 0x0a
        /*0066*/ 	.short	(.L_166 - .L_165)
	.align		4
.L_165:
        /*0068*/ 	.word	index@(.nv.constant0._Z30normalizeVoxelCorrectionKernelPfPKfi)
        /*006c*/ 	.short	0x0380
        /*006e*/ 	.short	0x0014


	//----- nvinfo : EIATTR_SW_WAR
	.align		4
.L_166:
        /*0070*/ 	.byte	0x04, 0x36
        /*0072*/ 	.short	(.L_168 - .L_167)
.L_167:
        /*0074*/ 	.word	0x00000008
.L_168:


//--------------------- .nv.info._Z29computeVoxelSensitivityKernelPf14GeometryParamsiiifiif --------------------------
	.section	.nv.info._Z29computeVoxelSensitivityKernelPf14GeometryParamsiiifiif,"",@"SHT_CUDA_INFO"
	.sectionflags	@""
	.align	4


	//----- nvinfo : EIATTR_CUDA_API_VERSION
	.align		4
        /*0000*/ 	.byte	0x04, 0x37
        /*0002*/ 	.short	(.L_170 - .L_169)
.L_169:
        /*0004*/ 	.word	0x00000082


	//----- nvinfo : EIATTR_KPARAM_INFO
	.align		4
.L_170:
        /*0008*/ 	.byte	0x04, 0x17
        /*000a*/ 	.short	(.L_172 - .L_171)
.L_171:
        /*000c*/ 	.word	0x00000000
        /*0010*/ 	.short	0x0008
        /*0012*/ 	.short	0x002c
        /*0014*/ 	.byte	0x00, 0xf0, 0x11, 0x00


	//----- nvinfo : EIATTR_KPARAM_INFO
	.align		4
.L_172:
        /*0018*/ 	.byte	0x04, 0x17
        /*001a*/ 	.short	(.L_174 - .L_173)
.L_173:
        /*001c*/ 	.word	0x00000000
        /*0020*/ 	.short	0x0007
        /*0022*/ 	.short	0x0028
        /*0024*/ 	.byte	0x00, 0xf0, 0x11, 0x00


	//----- nvinfo : EIATTR_KPARAM_INFO
	.align		4
.L_174:
        /*0028*/ 	.byte	0x04, 0x17
        /*002a*/ 	.short	(.L_176 - .L_175)
.L_175:
        /*002c*/ 	.word	0x00000000
        /*0030*/ 	.short	0x0006
        /*0032*/ 	.short	0x0024
        /*0034*/ 	.byte	0x00, 0xf0, 0x11, 0x00


	//----- nvinfo : EIATTR_KPARAM_INFO
	.align		4
.L_176:
        /*0038*/ 	.byte	0x04, 0x17
        /*003a*/ 	.short	(.L_178 - .L_177)
.L_177:
        /*003c*/ 	.word	0x00000000
        /*0040*/ 	.short	0x0005
        /*0042*/ 	.short	0x0020
        /*0044*/ 	.byte	0x00, 0xf0, 0x11, 0x00


	//----- nvinfo : EIATTR_KPARAM_INFO
	.align		4
.L_178:
        /*0048*/ 	.byte	0x04, 0x17
        /*004a*/ 	.short	(.L_180 - .L_179)
.L_179:
        /*004c*/ 	.word	0x00000000
        /*0050*/ 	.short	0x0004
        /*0052*/ 	.short	0x001c
        /*0054*/ 	.byte	0x00, 0xf0, 0x11, 0x00


	//----- nvinfo : EIATTR_KPARAM_INFO
	.align		4
.L_180:
        /*0058*/ 	.byte	0x04, 0x17
        /*005a*/ 	.short	(.L_182 - .L_181)
.L_181:
        /*005c*/ 	.word	0x00000000
        /*0060*/ 	.short	0x0003
        /*0062*/ 	.short	0x0018
        /*0064*/ 	.byte	0x00, 0xf0, 0x11, 0x00


	//----- nvinfo : EIATTR_KPARAM_INFO
	.align		4
.L_182:
        /*0068*/ 	.byte	0x04, 0x17
        /*006a*/ 	.short	(.L_184 - .L_183)
.L_183:
        /*006c*/ 	.word	0x00000000
        /*0070*/ 	.short	0x0002
        /*0072*/ 	.short	0x0014
        /*0074*/ 	.byte	0x00, 0xf0, 0x11, 0x00


	//----- nvinfo : EIATTR_KPARAM_INFO
	.align		4
.L_184:
        /*0078*/ 	.byte	0x04, 0x17
        /*007a*/ 	.short	(.L_186 - .L_185)
.L_185:
        /*007c*/ 	.word	0x00000000
        /*0080*/ 	.short	0x0001
        /*0082*/ 	.short	0x0008
        /*0084*/ 	.byte	0x00, 0xf0, 0x31, 0x00


	//----- nvinfo : EIATTR_KPARAM_INFO
	.align		4
.L_186:
        /*0088*/ 	.byte	0x04, 0x17
        /*008a*/ 	.short	(.L_188 - .L_187)
.L_187:
        /*008c*/ 	.word	0x00000000
        /*0090*/ 	.short	0x0000
        /*0092*/ 	.short	0x0000
        /*0094*/ 	.byte	0x00, 0xf5, 0x21, 0x00


	//----- nvinfo : EIATTR_SPARSE_MMA_MASK
	.align		4
.L_188:
        /*0098*/ 	.byte	0x03, 0x50
        /*009a*/ 	.short	0x0000


	//----- nvinfo : EIATTR_MAXREG_COUNT
	.align		4
        /*009c*/ 	.byte	0x03, 0x1b
        /*009e*/ 	.short	0x00ff


	//----- nvinfo : EIATTR_MERCURY_ISA_VERSION
	.align		4
        /*00a0*/ 	.byte	0x03, 0x5f
        /*00a2*/ 	.short	0x0101


	//----- nvinfo : EIATTR_VRC_CTA_INIT_COUNT
	.align		4
        /*00a4*/ 	.byte	0x02, 0x4a
	.zero		1
	.zero		1


	//----- nvinfo : EIATTR_EXIT_INSTR_OFFSETS
	.align		4
        /*00a8*/ 	.byte	0x04, 0x1c
        /*00aa*/ 	.short	(.L_190 - .L_189)


	//   ....[0]....
.L_189:
        /*00ac*/ 	.word	0x00000120


	//   ....[1]....
        /*00b0*/ 	.word	0x00002ed0


	//   ....[2]....
        /*00b4*/ 	.word	0x00003050


	//   ....[3]....
        /*00b8*/ 	.word	0x000041f0


	//   ....[4]....
        /*00bc*/ 	.word	0x00004230


	//   ....[5]....
        /*00c0*/ 	.word	0x00004400


	//----- nvinfo : EIATTR_CRS_STACK_SIZE
	.align		4
.L_190:
        /*00c4*/ 	.byte	0x04, 0x1e
        /*00c6*/ 	.short	(.L_192 - .L_191)
.L_191:
        /*00c8*/ 	.word	0x00000000


	//----- nvinfo : EIATTR_CBANK_PARAM_SIZE
	.align		4
.L_192:
        /*00cc*/ 	.byte	0x03, 0x19
        /*00ce*/ 	.short	0x0030


	//----- nvinfo : EIATTR_PARAM_CBANK
	.align		4
        /*00d0*/ 	.byte	0x04, 0x0a
        /*00d2*/ 	.short	(.L_194 - .L_193)
	.align		4
.L_193:
        /*00d4*/ 	.word	index@(.nv.constant0._Z29computeVoxelSensitivityKernelPf14GeometryParamsiiifiif)
        /*00d8*/ 	.short	0x0380
        /*00da*/ 	.short	0x0030


	//----- nvinfo : EIATTR_SW_WAR
	.align		4
.L_194:
        /*00dc*/ 	.byte	0x04, 0x36
        /*00de*/ 	.short	(.L_196 - .L_195)
.L_195:
        /*00e0*/ 	.word	0x00000008
.L_196:


//--------------------- .nv.info._Z18updateVolumeKernelPfPKfif --------------------------
	.section	.nv.info._Z18updateVolumeKernelPfPKfif,"",@"SHT_CUDA_INFO"
	.sectionflags	@""
	.align	4


	//----- nvinfo : EIATTR_CUDA_API_VERSION
	.align		4
        /*0000*/ 	.byte	0x04, 0x37
        /*0002*/ 	.short	(.L_198 - .L_197)
.L_197:
        /*0004*/ 	.word	0x00000082


	//----- nvinfo : EIATTR_KPARAM_INFO
	.align		4
.L_198:
        /*0008*/ 	.byte	0x04, 0x17
        /*000a*/ 	.short	(.L_200 - .L_199)
.L_199:
        /*000c*/ 	.word	0x00000000
        /*0010*/ 	.short	0x0003
        /*0012*/ 	.short	0x0014
        /*0014*/ 	.byte	0x00, 0xf0, 0x11, 0x00


	//----- nvinfo : EIATTR_KPARAM_INFO
	.align		4
.L_200:
        /*0018*/ 	.byte	0x04, 0x17
        /*001a*/ 	.short	(.L_202 - .L_201)
.L_201:
        /*001c*/ 	.word	0x00000000
        /*0020*/ 	.short	0x0002
        /*0022*/ 	.short	0x0010
        /*0024*/ 	.byte	0x00, 0xf0, 0x11, 0x00


	//----- nvinfo : EIATTR_KPARAM_INFO
	.align		4
.L_202:
        /*0028*/ 	.byte	0x04, 0x17
        /*002a*/ 	.short	(.L_204 - .L_203)
.L_203:
        /*002c*/ 	.word	0x00000000
        /*0030*/ 	.short	0x0001
        /*0032*/ 	.short	0x0008
        /*0034*/ 	.byte	0x00, 0xf5, 0x21, 0x00


	//----- nvinfo : EIATTR_KPARAM_INFO
	.align		4
.L_204:
        /*0038*/ 	.byte	0x04, 0x17
        /*003a*/ 	.short	(.L_206 - .L_205)
.L_205:
        /*003c*/ 	.word	0x00000000
        /*0040*/ 	.short	0x0000
        /*0042*/ 	.short	0x0000
        /*0044*/ 	.byte	0x00, 0xf5, 0x21, 0x00


	//----- nvinfo : EIATTR_SPARSE_MMA_MASK
	.align		4
.L_206:
        /*0048*/ 	.byte	0x03, 0x50
        /*004a*/ 	.short	0x0000


	//----- nvinfo : EIATTR_MAXREG_COUNT
	.align		4
        /*004c*/ 	.byte	0x03, 0x1b
        /*004e*/ 	.short	0x00ff


	//----- nvinfo : EIATTR_MERCURY_ISA_VERSION
	.align		4
        /*0050*/ 	.byte	0x03, 0x5f
        /*0052*/ 	.short	0x0101


	//----- nvinfo : EIATTR_VRC_CTA_INIT_COUNT
	.align		4
        /*0054*/ 	.byte	0x02, 0x4a
	.zero		1
	.zero		1


	//----- nvinfo : EIATTR_EXIT_INSTR_OFFSETS
	.align		4
        /*0058*/ 	.byte	0x04, 0x1c
        /*005a*/ 	.short	(.L_208 - .L_207)


	//   ....[0]....
.L_207:
        /*005c*/ 	.word	0x00000070


	//   ....[1]....
        /*0060*/ 	.word	0x00000130


	//   ....[2]....
        /*0064*/ 	.word	0x00000150


	//----- nvinfo : EIATTR_CBANK_PARAM_SIZE
	.align		4
.L_208:
        /*0068*/ 	.byte	0x03, 0x19
        /*006a*/ 	.short	0x0018


	//----- nvinfo : EIATTR_PARAM_CBANK
	.align		4
        /*006c*/ 	.byte	0x04, 0x0a
        /*006e*/ 	.short	(.L_210 - .L_209)
	.align		4
.L_209:
        /*0070*/ 	.word	index@(.nv.constant0._Z18updateVolumeKernelPfPKfif)
        /*0074*/ 	.short	0x0380
        /*0076*/ 	.short	0x0018


	//----- nvinfo : EIATTR_SW_WAR
	.align		4
.L_210:
        /*0078*/ 	.byte	0x04, 0x36
        /*007a*/ 	.short	(.L_212 - .L_211)
.L_211:
        /*007c*/ 	.word	0x00000008
.L_212:


//--------------------- .nv.info._Z20subtractArraysKernelPfPKfS1_i --------------------------
	.section	.nv.info._Z20subtractArraysKernelPfPKfS1_i,"",@"SHT_CUDA_INFO"
	.sectionflags	@""
	.align	4


	//----- nvinfo : EIATTR_CUDA_API_VERSION
	.align		4
        /*0000*/ 	.byte	0x04, 0x37
        /*0002*/ 	.short	(.L_214 - .L_213)
.L_213:
        /*0004*/ 	.word	0x00000082


	//----- nvinfo : EIATTR_KPARAM_INFO
	.align		4
.L_214:
        /*0008*/ 	.byte	0x04, 0x17
        /*000a*/ 	.short	(.L_216 - .L_215)
.L_215:
        /*000c*/ 	.word	0x00000000
        /*0010*/ 	.short	0x0003
        /*0012*/ 	.short	0x0018
        /*0014*/ 	.byte	0x00, 0xf0, 0x11, 0x00


	//----- nvinfo : EIATTR_KPARAM_INFO
	.align		4
.L_216:
        /*0018*/ 	.byte	0x04, 0x17
        /*001a*/ 	.short	(.L_218 - .L_217)
.L_217:
        /*001c*/ 	.word	0x00000000
        /*0020*/ 	.short	0x0002
        /*0022*/ 	.short	0x0010
        /*0024*/ 	.byte	0x00, 0xf5, 0x21, 0x00


	//----- nvinfo : EIATTR_KPARAM_INFO
	.align		4
.L_218:
        /*0028*/ 	.byte	0x04, 0x17
        /*002a*/ 	.short	(.L_220 - .L_219)
.L_219:
        /*002c*/ 	.word	0x00000000
        /*0030*/ 	.short	0x0001
        /*0032*/ 	.short	0x0008
        /*0034*/ 	.byte	0x00, 0xf5, 0x21, 0x00


	//----- nvinfo : EIATTR_KPARAM_INFO
	.align		4
.L_220:
        /*0038*/ 	.byte	0x04, 0x17
        /*003a*/ 	.short	(.L_222 - .L_221)
.L_221:
        /*003c*/ 	.word	0x00000000
        /*0040*/ 	.short	0x0000
        /*0042*/ 	.short	0x0000
        /*0044*/ 	.byte	0x00, 0xf5, 0x21, 0x00


	//----- nvinfo : EIATTR_SPARSE_MMA_MASK
	.align		4
.L_222:
        /*0048*/ 	.byte	0x03, 0x50
        /*004a*/ 	.short	0x0000


	//----- nvinfo : EIATTR_MAXREG_COUNT
	.align		4
        /*004c*/ 	.byte	0x03, 0x1b
        /*004e*/ 	.short	0x00ff


	//----- nvinfo : EIATTR_MERCURY_ISA_VERSION
	.align		4
        /*0050*/ 	.byte	0x03, 0x5f
        /*0052*/ 	.short	0x0101


	//----- nvinfo : EIATTR_VRC_CTA_INIT_COUNT
	.align		4
        /*0054*/ 	.byte	0x02, 0x4a
	.zero		1
	.zero		1


	//----- nvinfo : EIATTR_EXIT_INSTR_OFFSETS
	.align		4
        /*0058*/ 	.byte	0x04, 0x1c
        /*005a*/ 	.short	(.L_224 - .L_223)


	//   ....[0]....
.L_223:
        /*005c*/ 	.word	0x00000070


	//   ....[1]....
        /*0060*/ 	.word	0x00000130


	//----- nvinfo : EIATTR_CBANK_PARAM_SIZE
	.align		4
.L_224:
        /*0064*/ 	.byte	0x03, 0x19
        /*0066*/ 	.short	0x001c


	//----- nvinfo : EIATTR_PARAM_CBANK
	.align		4
        /*0068*/ 	.byte	0x04, 0x0a
        /*006a*/ 	.short	(.L_226 - .L_225)
	.align		4
.L_225:
        /*006c*/ 	.word	index@(.nv.constant0._Z20subtractArraysKernelPfPKfS1_i)
        /*0070*/ 	.short	0x0380
        /*0072*/ 	.short	0x001c


	//----- nvinfo : EIATTR_SW_WAR
	.align		4
.L_226:
        /*0074*/ 	.byte	0x04, 0x36
        /*0076*/ 	.short	(.L_228 - .L_227)
.L_227:
        /*0078*/ 	.word	0x00000008
.L_228:


//--------------------- .nv.callgraph             --------------------------
	.section	.nv.callgraph,"",@"SHT_CUDA_CALLGRAPH"
	.align	4
	.sectionentsize	8
	.align		4
        /*0000*/ 	.word	0x00000000
	.align		4
        /*0004*/ 	.word	0xffffffff
	.align		4
        /*0008*/ 	.word	0x00000000
	.align		4
        /*000c*/ 	.word	0xfffffffe
	.align		4
        /*0010*/ 	.word	0x00000000
	.align		4
        /*0014*/ 	.word	0xfffffffd
	.align		4
        /*0018*/ 	.word	0x00000000
	.align		4
        /*001c*/ 	.word	0xfffffffc


//--------------------- .nv.constant4             --------------------------
	.section	.nv.constant4,"a",@progbits
	.align	8
	.align		8
.nv.constant4:
        /*0000*/ 	.dword	__cudart_i2opi_f


//--------------------- .text._Z17backProjectKernelPfPKf14GeometryParamsiiifiif --------------------------
	.section	.text._Z17backProjectKernelPfPKf14GeometryParamsiiifiif,"ax",@progbits
	.align	128
        .global         _Z17backProjectKernelPfPKf14GeometryParamsiiifiif
        .type           _Z17backProjectKernelPfPKf14GeometryParamsiiifiif,@function
        .size           _Z17backProjectKernelPfPKf14GeometryParamsiiifiif,(.L_x_247 - _Z17backProjectKernelPfPKf14GeometryParamsiiifiif)
        .other          _Z17backProjectKernelPfPKf14GeometryParamsiiifiif,@"STO_CUDA_ENTRY STV_DEFAULT"
_Z17backProjectKernelPfPKf14GeometryParamsiiifiif:
.text._Z17backProjectKernelPfPKf14GeometryParamsiiifiif:
[----:B------:R-:W0:Y:S01]  /*0000*/  LDC R1, c[0x0][0x37c] ;  /* 0x0000df00ff017b82 */ /* 0x000e220000000800 */
[----:B------:R-:W1:Y:S07]  /*0010*/  S2R R31, SR_TID.Y ;  /* 0x00000000001f7919 */ /* 0x000e6e0000002200 */
[----:B------:R-:W2:Y:S01]  /*0020*/  LDC R14, c[0x0][0x360] ;  /* 0x0000d800ff0e7b82 */ /* 0x000ea20000000800 */
[----:B------:R-:W3:Y:S01]  /*0030*/  LDCU.64 UR10, c[0x0][0x3a0] ;  /* 0x00007400ff0a77ac */ /* 0x000ee20008000a00 */
[----:B0-----:R-:W-:Y:S01]  /*0040*/  VIADD R1, R1, 0xffffffe0 ;  /* 0xffffffe001017836 */ /* 0x001fe20000000000 */
[----:B------:R-:W2:Y:S01]  /*0050*/  S2R R15, SR_TID.X ;  /* 0x00000000000f7919 */ /* 0x000ea20000002100 */
[----:B------:R-:W0:Y:S01]  /*0060*/  LDCU UR12, c[0x0][0x39c] ;  /* 0x00007380ff0c77ac */ /* 0x000e220008000800 */
[----:B------:R-:W4:Y:S03]  /*0070*/  S2R R0, SR_TID.Z ;  /* 0x0000000000007919 */ /* 0x000f260000002300 */
[----:B------:R-:W1:Y:S08]  /*0080*/  S2UR UR5, SR_CTAID.Y ;  /* 0x00000000000579c3 */ /* 0x000e700000002600 */
[----:B------:R-:W1:Y:S08]  /*0090*/  LDC R30, c[0x0][0x364] ;  /* 0x0000d900ff1e7b82 */ /* 0x000e700000000800 */
[----:B------:R-:W2:Y:S08]  /*00a0*/  S2UR UR4, SR_CTAID.X ;  /* 0x00000000000479c3 */ /* 0x000eb00000002500 */
[----:B------:R-:W4:Y:S08]  /*00b0*/  S2UR UR6, SR_CTAID.Z ;  /* 0x00000000000679c3 */ /* 0x000f300000002700 */
[----:B------:R-:W4:Y:S01]  /*00c0*/  LDC R5, c[0x0][0x368] ;  /* 0x0000da00ff057b82 */ /* 0x000f220000000800 */
[----:B-1----:R-:W-:-:S05]  /*00d0*/  IMAD R30, R30, UR5, R31 ;  /* 0x000000051e1e7c24 */ /* 0x002fca000f8e021f */
[----:B---3--:R-:W-:Y:S01]  /*00e0*/  ISETP.GE.AND P0, PT, R30, UR10, PT ;  /* 0x0000000a1e007c0c */ /* 0x008fe2000bf06270 */
[----:B--2---:R-:W-:-:S05]  /*00f0*/  IMAD R14, R14, UR4, R15 ;  /* 0x000000040e0e7c24 */ /* 0x004fca000f8e020f */
[----:B0-----:R-:W-:Y:S01]  /*0100*/  ISETP.GE.OR P0, PT, R14, UR12, P0 ;  /* 0x0000000c0e007c0c */ /* 0x001fe20008706670 */
[----:B----4-:R-:W-:-:S05]  /*0110*/  IMAD R5, R5, UR6, R0 ;  /* 0x0000000605057c24 */ /* 0x010fca000f8e0200 */
[----:B------:R-:W-:-:S13]  /*0120*/  ISETP.GE.OR P0, PT, R5, UR11, P0 ;  /* 0x0000000b05007c0c */ /* 0x000fda0008706670 */
[----:B------:R-:W-:Y:S05]  /*0130*/  @P0 EXIT ;  /* 0x000000000000094d */ /* 0x000fea0003800000 */
[----:B------:R-:W0:Y:S01]  /*0140*/  LDC R11, c[0x0][0x3b4] ;  /* 0x0000ed00ff0b7b82 */ /* 0x000e220000000800 */
[----:B------:R-:W1:Y:S01]  /*0150*/  LDCU UR5, c[0x0][0x3a8] ;  /* 0x00007500ff0577ac */ /* 0x000e620008000800 */
[----:B------:R-:W-:Y:S02]  /*0160*/  I2FP.F32.U32 R0, R5 ;  /* 0x0000000500007245 */ /* 0x000fe40000201000 */
[----:B------:R-:W-:Y:S01]  /*0170*/  I2FP.F32.U32 R3, UR11 ;  /* 0x0000000b00037c45 */ /* 0x000fe20008201000 */
[----:B------:R-:W2:Y:S04]  /*0180*/  LDCU.64 UR6, c[0x0][0x358] ;  /* 0x00006b00ff0677ac */ /* 0x000ea80008000a00 */
[----:B------:R-:W-:-:S04]  /*0190*/  FFMA R0, R3, -0.5, R0 ;  /* 0xbf00000003007823 */ /* 0x000fc80000000000 */
[----:B------:R-:W-:-:S04]  /*01a0*/  FADD R0, R0, 0.5 ;  /* 0x3f00000000007421 */ /* 0x000fc80000000000 */
[----:B-1----:R-:W-:Y:S01]  /*01b0*/  FMUL R0, R0, UR5 ;  /* 0x0000000500007c20 */ /* 0x002fe20008400000 */
[C---:B0-----:R-:W-:Y:S01]  /*01c0*/  FMUL R2, R11.reuse, 0.63661974668502807617 ;  /* 0x3f22f9830b027820 */ /* 0x041fe20000400000 */
[----:B------:R-:W-:-:S05]  /*01d0*/  FSETP.GE.AND P0, PT, |R11|, 105615, PT ;  /* 0x47ce47800b00780b */ /* 0x000fca0003f06200 */
[----:B------:R-:W0:Y:S02]  /*01e0*/  F2I.NTZ R2, R2 ;  /* 0x0000000200027305 */ /* 0x000e240000203100 */
[----:B0-----:R-:W-:Y:S01]  /*01f0*/  I2FP.F32.S32 R4, R2 ;  /* 0x0000000200047245 */ /* 0x001fe20000201400 */
[----:B------:R-:W-:-:S04]  /*0200*/  IMAD.MOV.U32 R8, RZ, RZ, R2 ;  /* 0x000000ffff087224 */ /* 0x000fc800078e0002 */
[----:B------:R-:W-:-:S04]  /*0210*/  FFMA R7, R4, -1.5707962512969970703, R11 ;  /* 0xbfc90fda04077823 */ /* 0x000fc8000000000b */
[----:B------:R-:W-:-:S04]  /*0220*/  FFMA R7, R4, -7.5497894158615963534e-08, R7 ;  /* 0xb3a2216804077823 */ /* 0x000fc80000000007 */
[----:B------:R-:W-:-:S04]  /*0230*/  FFMA R7, R4, -5.3903029534742383927e-15, R7 ;  /* 0xa7c234c504077823 */ /* 0x000fc80000000007 */
[----:B------:R-:W-:Y:S01]  /*0240*/  IMAD.MOV.U32 R3, RZ, RZ, R7 ;  /* 0x000000ffff037224 */ /* 0x000fe200078e0007 */
[----:B--2---:R-:W-:Y:S06]  /*0250*/  @!P0 BRA `(.L_x_0) ;  /* 0x0000000000dc8947 */ /* 0x004fec0003800000 */
[----:B------:R-:W-:-:S13]  /*0260*/  FSETP.NEU.AND P1, PT, |R11|, +INF , PT ;  /* 0x7f8000000b00780b */ /* 0x000fda0003f2d200 */
[----:B------:R-:W-:Y:S01]  /*0270*/  @!P1 FMUL R3, RZ, R11 ;  /* 0x0000000bff039220 */ /* 0x000fe20000400000 */
[----:B------:R-:W-:Y:S01]  /*0280*/  @!P1 IMAD.MOV.U32 R2, RZ, RZ, RZ ;  /* 0x000000ffff029224 */ /* 0x000fe200078e00ff */
[----:B------:R-:W-:Y:S06]  /*0290*/  @!P1 BRA `(.L_x_0) ;  /* 0x0000000000cc9947 */ /* 0x000fec0003800000 */
[----:B------:R-:W-:Y:S01]  /*02a0*/  SHF.L.U32 R3, R11, 0x8, RZ ;  /* 0x000000080b037819 */ /* 0x000fe200000006ff */
[----:B------:R-:W-:Y:S01]  /*02b0*/  IMAD.MOV.U32 R6, RZ, RZ, RZ ;  /* 0x000000ffff067224 */ /* 0x000fe200078e00ff */
[----:B------:R-:W0:Y:S01]  /*02c0*/  LDCU.64 UR8, c[0x4][URZ] ;  /* 0x01000000ff0877ac */ /* 0x000e220008000a00 */
[----:B------:R-:W-:Y:S01]  /*02d0*/  IMAD.MOV.U32 R19, RZ, RZ, RZ ;  /* 0x000000ffff137224 */ /* 0x000fe200078e00ff */
[----:B------:R-:W-:Y:S01]  /*02e0*/  LOP3.LUT R3, R3, 0x80000000, RZ, 0xfc, !PT ;  /* 0x8000000003037812 */ /* 0x000fe200078efcff */
[----:B------:R-:W-:Y:S01]  /*02f0*/  IMAD.MOV.U32 R2, RZ, RZ, R1 ;  /* 0x000000ffff027224 */ /* 0x000fe200078e0001 */
[----:B------:R-:W-:-:S06]  /*0300*/  UMOV UR4, URZ ;  /* 0x000000ff00047c82 */ /* 0x000fcc0008000000 */
.L_x_1:
[----:B0-----:R-:W-:Y:S01]  /*0310*/  IMAD.U32 R16, RZ, RZ, UR8 ;  /* 0x00000008ff107e24 */ /* 0x001fe2000f8e00ff */
[----:B------:R-:W-:-:S05]  /*0320*/  MOV R17, UR9 ;  /* 0x0000000900117c02 */ /* 0x000fca0008000f00 */
[----:B------:R-:W2:Y:S01]  /*0330*/  LDG.E.CONSTANT R12, desc[UR6][R16.64] ;  /* 0x00000006100c7981 */ /* 0x000ea2000c1e9900 */
[----:B------:R-:W-:Y:S02]  /*0340*/  UIADD3 UR8, UP0, UPT, UR8, 0x4, URZ ;  /* 0x0000000408087890 */ /* 0x000fe4000ff1e0ff */
[----:B------:R-:W-:Y:S02]  /*0350*/  UIADD3 UR4, UPT, UPT, UR4, 0x1, URZ ;  /* 0x0000000104047890 */ /* 0x000fe4000fffe0ff */
[----:B------:R-:W-:Y:S02]  /*0360*/  UIADD3.X UR9, UPT, UPT, URZ, UR9, URZ, UP0, !UPT ;  /* 0x00000009ff097290 */ /* 0x000fe400087fe4ff */
[----:B------:R-:W-:Y:S01]  /*0370*/  UISETP.NE.AND UP0, UPT, UR4, 0x6, UPT ;  /* 0x000000060400788c */ /* 0x000fe2000bf05270 */
[----:B--2---:R-:W-:-:S03]  /*0380*/  IMAD.WIDE.U32 R12, R12, R3, RZ ;  /* 0x000000030c0c7225 */ /* 0x004fc600078e00ff */
[----:B------:R-:W-:-:S05]  /*0390*/  IADD3 R9, P1, PT, R12, R6, RZ ;  /* 0x000000060c097210 */ /* 0x000fca0007f3e0ff */
[----:B------:R0:W-:Y:S01]  /*03a0*/  STL [R2], R9 ;  /* 0x0000000902007387 */ /* 0x0001e20000100800 */
[----:B------:R-:W-:Y:S02]  /*03b0*/  IMAD.X R6, R13, 0x1, R19, P1 ;  /* 0x000000010d067824 */ /* 0x000fe400008e0613 */
[----:B0-----:R-:W-:Y:S01]  /*03c0*/  VIADD R2, R2, 0x4 ;  /* 0x0000000402027836 */ /* 0x001fe20000000000 */
[----:B------:R-:W-:Y:S06]  /*03d0*/  BRA.U UP0, `(.L_x_1) ;  /* 0xfffffffd00cc7547 */ /* 0x000fec000b83ffff */
[----:B------:R-:W-:Y:S01]  /*03e0*/  SHF.R.U32.HI R10, RZ, 0x17, R11 ;  /* 0x00000017ff0a7819 */ /* 0x000fe2000001160b */
[----:B------:R0:W-:Y:S03]  /*03f0*/  STL [R1+0x18], R6 ;  /* 0x0000180601007387 */ /* 0x0001e60000100800 */
[C---:B------:R-:W-:Y:S02]  /*0400*/  LOP3.LUT R2, R10.reuse, 0xe0, RZ, 0xc0, !PT ;  /* 0x000000e00a027812 */ /* 0x040fe400078ec0ff */
[----:B------:R-:W-:-:S03]  /*0410*/  LOP3.LUT P1, RZ, R10, 0x1f, RZ, 0xc0, !PT ;  /* 0x0000001f0aff7812 */ /* 0x000fc6000782c0ff */
[----:B------:R-:W-:-:S05]  /*0420*/  VIADD R2, R2, 0xffffff80 ;  /* 0xffffff8002027836 */ /* 0x000fca0000000000 */
[----:B------:R-:W-:-:S05]  /*0430*/  SHF.R.U32.HI R2, RZ, 0x5, R2 ;  /* 0x00000005ff027819 */ /* 0x000fca0000011602 */
[----:B------:R-:W-:-:S05]  /*0440*/  IMAD R16, R2, -0x4, R1 ;  /* 0xfffffffc02107824 */ /* 0x000fca00078e0201 */
[----:B------:R-:W2:Y:S04]  /*0450*/  LDL R3, [R16+0x18] ;  /* 0x0000180010037983 */ /* 0x000ea80000100800 */
[----:B------:R-:W2:Y:S04]  /*0460*/  LDL R4, [R16+0x14] ;  /* 0x0000140010047983 */ /* 0x000ea80000100800 */
[----:B------:R-:W3:Y:S01]  /*0470*/  @P1 LDL R9, [R16+0x10] ;  /* 0x0000100010091983 */ /* 0x000ee20000100800 */
[----:B------:R-:W-:Y:S01]  /*0480*/  LOP3.LUT R2, R10, 0x1f, RZ, 0xc0, !PT ;  /* 0x0000001f0a027812 */ /* 0x000fe200078ec0ff */
[----:B------:R-:W-:Y:S01]  /*0490*/  UMOV UR8, 0x54442d19 ;  /* 0x54442d1900087882 */ /* 0x000fe20000000000 */
[----:B------:R-:W-:-:S02]  /*04a0*/  UMOV UR9, 0x3bf921fb ;  /* 0x3bf921fb00097882 */ /* 0x000fc40000000000 */
[-C--:B--2---:R-:W-:Y:S02]  /*04b0*/  @P1 SHF.L.W.U32.HI R3, R4, R2.reuse, R3 ;  /* 0x0000000204031219 */ /* 0x084fe40000010e03 */
[----:B---3--:R-:W-:Y:S02]  /*04c0*/  @P1 SHF.L.W.U32.HI R4, R9, R2, R4 ;  /* 0x0000000209041219 */ /* 0x008fe40000010e04 */
[----:B------:R-:W-:Y:S02]  /*04d0*/  ISETP.GE.AND P1, PT, R11, RZ, PT ;  /* 0x000000ff0b00720c */ /* 0x000fe40003f26270 */
[C-C-:B------:R-:W-:Y:S01]  /*04e0*/  SHF.L.W.U32.HI R2, R4.reuse, 0x2, R3.reuse ;  /* 0x0000000204027819 */ /* 0x140fe20000010e03 */
[----:B------:R-:W-:Y:S01]  /*04f0*/  IMAD.SHL.U32 R4, R4, 0x4, RZ ;  /* 0x0000000404047824 */ /* 0x000fe200078e00ff */
[----:B------:R-:W-:Y:S02]  /*0500*/  SHF.R.U32.HI R3, RZ, 0x1e, R3 ;  /* 0x0000001eff037819 */ /* 0x000fe40000011603 */
[----:B------:R-:W-:-:S04]  /*0510*/  SHF.R.S32.HI R9, RZ, 0x1f, R2 ;  /* 0x0000001fff097819 */ /* 0x000fc80000011402 */
[C---:B------:R-:W-:Y:S02]  /*0520*/  LOP3.LUT R12, R9.reuse, R4, RZ, 0x3c, !PT ;  /* 0x00000004090c7212 */ /* 0x040fe400078e3cff */
[----:B------:R-:W-:Y:S02]  /*0530*/  LOP3.LUT R13, R9, R2, RZ, 0x3c, !PT ;  /* 0x00000002090d7212 */ /* 0x000fe400078e3cff */
[C---:B------:R-:W-:Y:S02]  /*0540*/  LOP3.LUT R4, R2.reuse, R11, RZ, 0x3c, !PT ;  /* 0x0000000b02047212 */ /* 0x040fe400078e3cff */
[----:B------:R-:W-:Y:S02]  /*0550*/  LEA.HI R2, R2, R3, RZ, 0x1 ;  /* 0x0000000302027211 */ /* 0x000fe400078f08ff */
[----:B------:R-:W1:Y:S01]  /*0560*/  I2F.F64.S64 R12, R12 ;  /* 0x0000000c000c7312 */ /* 0x000e620000301c00 */
[----:B------:R-:W-:Y:S02]  /*0570*/  ISETP.GE.AND P2, PT, R4, RZ, PT ;  /* 0x000000ff0400720c */ /* 0x000fe40003f46270 */
[----:B------:R-:W-:-:S05]  /*0580*/  IADD3 R3, PT, PT, -R2, RZ, RZ ;  /* 0x000000ff02037210 */ /* 0x000fca0007ffe1ff */
[----:B------:R-:W-:Y:S01]  /*0590*/  @!P1 IMAD.MOV.U32 R2, RZ, RZ, R3 ;  /* 0x000000ffff029224 */ /* 0x000fe200078e0003 */
[----:B-1----:R-:W-:-:S10]  /*05a0*/  DMUL R16, R12, UR8 ;  /* 0x000000080c107c28 */ /* 0x002fd40008000000 */
[----:B------:R-:W1:Y:S02]  /*05b0*/  F2F.F32.F64 R16, R16 ;  /* 0x0000001000107310 */ /* 0x000e640000301000 */
[----:B01----:R-:W-:-:S07]  /*05c0*/  FSEL R3, -R16, R16, !P2 ;  /* 0x0000001010037208 */ /* 0x003fce0005000100 */
.L_x_0:
[----:B------:R-:W-:Y:S02]  /*05d0*/  IMAD.MOV.U32 R9, RZ, RZ, 0x37cbac00 ;  /* 0x37cbac00ff097424 */ /* 0x000fe400078e00ff */
[----:B------:R-:W-:Y:S01]  /*05e0*/  FMUL R4, R3, R3 ;  /* 0x0000000303047220 */ /* 0x000fe20000400000 */
[----:B------:R-:W-:Y:S01]  /*05f0*/  LOP3.LUT R10, R2, 0x1, RZ, 0xc0, !PT ;  /* 0x00000001020a7812 */ /* 0x000fe200078ec0ff */
[----:B------:R-:W-:Y:S01]  /*0600*/  IMAD.MOV.U32 R17, RZ, RZ, 0x3c0885e4 ;  /* 0x3c0885e4ff117424 */ /* 0x000fe200078e00ff */
[----:B------:R-:W0:Y:S01]  /*0610*/  LDCU UR11, c[0x0][0x390] ;  /* 0x00007200ff0b77ac */ /* 0x000e220008000800 */
[----:B------:R-:W-:Y:S01]  /*0620*/  FFMA R6, R4, R9, -0.0013887860113754868507 ;  /* 0xbab607ed04067423 */ /* 0x000fe20000000009 */
[----:B------:R-:W-:Y:S01]  /*0630*/  ISETP.NE.U32.AND P1, PT, R10, 0x1, PT ;  /* 0x000000010a00780c */ /* 0x000fe20003f25070 */
[----:B------:R-:W-:Y:S01]  /*0640*/  VIADD R10, R2, 0x1 ;  /* 0x00000001020a7836 */ /* 0x000fe20000000000 */
[----:B------:R-:W-:Y:S02]  /*0650*/  MOV R2, 0x3e2aaaa8 ;  /* 0x3e2aaaa800027802 */ /* 0x000fe40000000f00 */
[----:B------:R-:W-:-:S02]  /*0660*/  FSEL R13, R6, -0.00019574658654164522886, P1 ;  /* 0xb94d4153060d7808 */ /* 0x000fc40000800000 */
[----:B------:R-:W-:Y:S02]  /*0670*/  FSEL R17, R17, 0.041666727513074874878, !P1 ;  /* 0x3d2aaabb11117808 */ /* 0x000fe40004800000 */
[----:B------:R-:W-:-:S03]  /*0680*/  LOP3.LUT P2, RZ, R10, 0x2, RZ, 0xc0, !PT ;  /* 0x000000020aff7812 */ /* 0x000fc6000784c0ff */
[----:B------:R-:W-:Y:S01]  /*0690*/  FFMA R13, R4, R13, R17 ;  /* 0x0000000d040d7223 */ /* 0x000fe20000000011 */
[----:B------:R-:W-:Y:S02]  /*06a0*/  FSEL R17, -R2, -0.4999999701976776123, !P1 ;  /* 0xbeffffff02117808 */ /* 0x000fe40004800100 */
[----:B------:R-:W-:-:S03]  /*06b0*/  FSEL R2, R3, 1, !P1 ;  /* 0x3f80000003027808 */ /* 0x000fc60004800000 */
[C---:B------:R-:W-:Y:S02]  /*06c0*/  FFMA R13, R4.reuse, R13, R17 ;  /* 0x0000000d040d7223 */ /* 0x040fe40000000011 */
[----:B------:R-:W-:Y:S01]  /*06d0*/  FFMA R3, R4, R2, RZ ;  /* 0x0000000204037223 */ /* 0x000fe200000000ff */
[----:B------:R-:W-:-:S03]  /*06e0*/  IMAD.MOV.U32 R4, RZ, RZ, R8 ;  /* 0x000000ffff047224 */ /* 0x000fc600078e0008 */
[----:B------:R-:W-:Y:S01]  /*06f0*/  FFMA R2, R3, R13, R2 ;  /* 0x0000000d03027223 */ /* 0x000fe20000000002 */
[----:B------:R-:W-:-:S03]  /*0700*/  IMAD.MOV.U32 R3, RZ, RZ, R7 ;  /* 0x000000ffff037224 */ /* 0x000fc600078e0007 */
[----:B------:R-:W-:-:S04]  /*0710*/  @P2 FADD R2, RZ, -R2 ;  /* 0x80000002ff022221 */ /* 0x000fc80000000000 */
[----:B0-----:R-:W-:Y:S01]  /*0720*/  FMUL R10, R2, UR11 ;  /* 0x0000000b020a7c20 */ /* 0x001fe20008400000 */
[----:B------:R-:W-:Y:S06]  /*0730*/  @!P0 BRA `(.L_x_2) ;  /* 0x0000000000d88947 */ /* 0x000fec0003800000 */
[----:B------:R-:W-:-:S13]  /*0740*/  FSETP.NEU.AND P0, PT, |R11|, +INF , PT ;  /* 0x7f8000000b00780b */ /* 0x000fda0003f0d200 */
[----:B------:R-:W-:Y:S01]  /*0750*/  @!P0 FMUL R3, RZ, R11 ;  /* 0x0000000bff038220 */ /* 0x000fe20000400000 */
[----:B------:R-:W-:Y:S01]  /*0760*/  @!P0 IMAD.MOV.U32 R4, RZ, RZ, RZ ;  /* 0x000000ffff048224 */ /* 0x000fe200078e00ff */
[----:B------:R-:W-:Y:S06]  /*0770*/  @!P0 BRA `(.L_x_2) ;  /* 0x0000000000c88947 */ /* 0x000fec0003800000 */
[----:B------:R-:W-:Y:S01]  /*0780*/  IMAD.SHL.U32 R3, R11, 0x100, RZ ;  /* 0x000001000b037824 */ /* 0x000fe200078e00ff */
[----:B------:R-:W-:Y:S02]  /*0790*/  CS2R R12, SRZ ;  /* 0x00000000000c7805 */ /* 0x000fe4000001ff00 */
[----:B------:R-:W-:Y:S01]  /*07a0*/  MOV R2, R1 ;  /* 0x0000000100027202 */ /* 0x000fe20000000f00 */
[----:B------:R-:W0:Y:S01]  /*07b0*/  LDCU.64 UR8, c[0x4][URZ] ;  /* 0x01000000ff0877ac */ /* 0x000e220008000a00 */
[----:B------:R-:W-:Y:S01]  /*07c0*/  LOP3.LUT R21, R3, 0x80000000, RZ, 0xfc, !PT ;  /* 0x8000000003157812 */ /* 0x000fe200078efcff */
[----:B------:R-:W-:-:S06]  /*07d0*/  UMOV UR4, URZ ;  /* 0x000000ff00047c82 */ /* 0x000fcc0008000000 */
.L_x_3:
[----:B0-----:R-:W-:Y:S02]  /*07e0*/  IMAD.U32 R18, RZ, RZ, UR8 ;  /* 0x00000008ff127e24 */ /* 0x001fe4000f8e00ff */
[----:B------:R-:W-:-:S05]  /*07f0*/  IMAD.U32 R19, RZ, RZ, UR9 ;  /* 0x00000009ff137e24 */ /* 0x000fca000f8e00ff */
        /* <DEDUP_REMOVED lines=14> */
[----:B------:R-:W-:Y:S02]  /*08e0*/  LOP3.LUT P0, RZ, R6, 0x1f, RZ, 0xc0, !PT ;  /* 0x0000001f06ff7812 */ /* 0x000fe4000780c0ff */
[----:B------:R-:W-:-:S04]  /*08f0*/  IADD3 R2, PT, PT, R2, -0x80, RZ ;  /* 0xffffff8002027810 */ /* 0x000fc80007ffe0ff */
[----:B------:R-:W-:-:S05]  /*0900*/  SHF.R.U32.HI R2, RZ, 0x5, R2 ;  /* 0x00000005ff027819 */ /* 0x000fca0000011602 */
[----:B------:R-:W-:-:S05]  /*0910*/  IMAD R13, R2, -0x4, R1 ;  /* 0xfffffffc020d7824 */ /* 0x000fca00078e0201 */
[----:B------:R-:W2:Y:S04]  /*0920*/  LDL R2, [R13+0x18] ;  /* 0x000018000d027983 */ /* 0x000ea80000100800 */
[----:B------:R-:W2:Y:S04]  /*0930*/  LDL R3, [R13+0x14] ;  /* 0x000014000d037983 */ /* 0x000ea80000100800 */
[----:B------:R-:W3:Y:S01]  /*0940*/  @P0 LDL R4, [R13+0x10] ;  /* 0x000010000d040983 */ /* 0x000ee20000100800 */
[----:B------:R-:W-:Y:S01]  /*0950*/  LOP3.LUT R6, R6, 0x1f, RZ, 0xc0, !PT ;  /* 0x0000001f06067812 */ /* 0x000fe200078ec0ff */
[----:B------:R-:W-:Y:S01]  /*0960*/  UMOV UR8, 0x54442d19 ;  /* 0x54442d1900087882 */ /* 0x000fe20000000000 */
[----:B------:R-:W-:Y:S01]  /*0970*/  UMOV UR9, 0x3bf921fb ;  /* 0x3bf921fb00097882 */ /* 0x000fe20000000000 */
[----:B------:R-:W-:-:S02]  /*0980*/  ISETP.GE.AND P1, PT, R11, RZ, PT ;  /* 0x000000ff0b00720c */ /* 0x000fc40003f26270 */
[-C--:B--2---:R-:W-:Y:S02]  /*0990*/  @P0 SHF.L.W.U32.HI R2, R3, R6.reuse, R2 ;  /* 0x0000000603020219 */ /* 0x084fe40000010e02 */
[----:B---3--:R-:W-:-:S04]  /*09a0*/  @P0 SHF.L.W.U32.HI R3, R4, R6, R3 ;  /* 0x0000000604030219 */ /* 0x008fc80000010e03 */
[C---:B------:R-:W-:Y:S01]  /*09b0*/  SHF.L.W.U32.HI R4, R3.reuse, 0x2, R2 ;  /* 0x0000000203047819 */ /* 0x040fe20000010e02 */
[----:B------:R-:W-:-:S03]  /*09c0*/  IMAD.SHL.U32 R3, R3, 0x4, RZ ;  /* 0x0000000403037824 */ /* 0x000fc600078e00ff */
[----:B------:R-:W-:Y:S02]  /*09d0*/  SHF.R.S32.HI R6, RZ, 0x1f, R4 ;  /* 0x0000001fff067819 */ /* 0x000fe40000011404 */
[----:B------:R-:W-:Y:S02]  /*09e0*/  LOP3.LUT R11, R4, R11, RZ, 0x3c, !PT ;  /* 0x0000000b040b7212 */ /* 0x000fe400078e3cff */
[C---:B------:R-:W-:Y:S02]  /*09f0*/  LOP3.LUT R16, R6.reuse, R3, RZ, 0x3c, !PT ;  /* 0x0000000306107212 */ /* 0x040fe400078e3cff */
[----:B------:R-:W-:Y:S02]  /*0a00*/  LOP3.LUT R17, R6, R4, RZ, 0x3c, !PT ;  /* 0x0000000406117212 */ /* 0x000fe400078e3cff */
[----:B------:R-:W-:Y:S02]  /*0a10*/  SHF.R.U32.HI R3, RZ, 0x1e, R2 ;  /* 0x0000001eff037819 */ /* 0x000fe40000011602 */
[----:B------:R-:W-:-:S02]  /*0a20*/  ISETP.GE.AND P0, PT, R11, RZ, PT ;  /* 0x000000ff0b00720c */ /* 0x000fc40003f06270 */
[----:B------:R-:W0:Y:S01]  /*0a30*/  I2F.F64.S64 R16, R16 ;  /* 0x0000001000107312 */ /* 0x000e220000301c00 */
[----:B------:R-:W-:-:S05]  /*0a40*/  LEA.HI R4, R4, R3, RZ, 0x1 ;  /* 0x0000000304047211 */ /* 0x000fca00078f08ff */
[----:B------:R-:W-:-:S04]  /*0a50*/  IMAD.MOV R2, RZ, RZ, -R4 ;  /* 0x000000ffff027224 */ /* 0x000fc800078e0a04 */
[----:B------:R-:W-:Y:S01]  /*0a60*/  @!P1 IMAD.MOV.U32 R4, RZ, RZ, R2 ;  /* 0x000000ffff049224 */ /* 0x000fe200078e0002 */
[----:B0-----:R-:W-:-:S10]  /*0a70*/  DMUL R12, R16, UR8 ;  /* 0x00000008100c7c28 */ /* 0x001fd40008000000 */
[----:B------:R-:W0:Y:S02]  /*0a80*/  F2F.F32.F64 R12, R12 ;  /* 0x0000000c000c7310 */ /* 0x000e240000301000 */
[----:B0-----:R-:W-:-:S07]  /*0a90*/  FSEL R3, -R12, R12, !P0 ;  /* 0x0000000c0c037208 */ /* 0x001fce0004000100 */
.L_x_2:
[----:B------:R-:W-:Y:S01]  /*0aa0*/  FMUL R6, R3, R3 ;  /* 0x0000000303067220 */ /* 0x000fe20000400000 */
[----:B------:R-:W-:Y:S01]  /*0ab0*/  LOP3.LUT R2, R4, 0x1, RZ, 0xc0, !PT ;  /* 0x0000000104027812 */ /* 0x000fe200078ec0ff */
[----:B------:R-:W-:Y:S01]  /*0ac0*/  IMAD.MOV.U32 R11, RZ, RZ, 0x3d2aaabb ;  /* 0x3d2aaabbff0b7424 */ /* 0x000fe200078e00ff */
[----:B------:R-:W-:Y:S01]  /*0ad0*/  MOV R12, 0x3effffff ;  /* 0x3effffff000c7802 */ /* 0x000fe20000000f00 */
[----:B------:R-:W-:Y:S01]  /*0ae0*/  FFMA R9, R6, R9, -0.0013887860113754868507 ;  /* 0xbab607ed06097423 */ /* 0x000fe20000000009 */
[----:B------:R-:W-:Y:S01]  /*0af0*/  ISETP.NE.U32.AND P0, PT, R2, 0x1, PT ;  /* 0x000000010200780c */ /* 0x000fe20003f05070 */
[----:B------:R-:W-:Y:S01]  /*0b00*/  BSSY.RECONVERGENT B0, `(.L_x_4) ;  /* 0x0000024000007945 */ /* 0x000fe20003800200 */
[----:B------:R-:W-:Y:S02]  /*0b10*/  LOP3.LUT P1, RZ, R4, 0x2, RZ, 0xc0, !PT ;  /* 0x0000000204ff7812 */ /* 0x000fe4000782c0ff */
[----:B------:R-:W-:Y:S02]  /*0b20*/  FSEL R9, R9, -0.00019574658654164522886, !P0 ;  /* 0xb94d415309097808 */ /* 0x000fe40004000000 */
[----:B------:R-:W-:-:S02]  /*0b30*/  FSEL R11, R11, 0.0083327032625675201416, !P0 ;  /* 0x3c0885e40b0b7808 */ /* 0x000fc40004000000 */
[----:B------:R-:W-:Y:S02]  /*0b40*/  FSEL R2, R3, 1, P0 ;  /* 0x3f80000003027808 */ /* 0x000fe40000000000 */
[----:B------:R-:W-:Y:S01]  /*0b50*/  FSEL R4, -R12, -0.16666662693023681641, !P0 ;  /* 0xbe2aaaa80c047808 */ /* 0x000fe20004000100 */
[C---:B------:R-:W-:Y:S01]  /*0b60*/  FFMA R11, R6.reuse, R9, R11 ;  /* 0x00000009060b7223 */ /* 0x040fe2000000000b */
[----:B------:R-:W-:Y:S01]  /*0b70*/  I2FP.F32.U32 R3, UR10 ;  /* 0x0000000a00037c45 */ /* 0x000fe20008201000 */
[C---:B------:R-:W-:Y:S01]  /*0b80*/  FFMA R9, R6.reuse, R2, RZ ;  /* 0x0000000206097223 */ /* 0x040fe200000000ff */
[----:B------:R-:W-:Y:S01]  /*0b90*/  I2FP.F32.S32 R17, UR12 ;  /* 0x0000000c00117c45 */ /* 0x000fe20008201400 */
[----:B------:R-:W-:Y:S01]  /*0ba0*/  FFMA R4, R6, R11, R4 ;  /* 0x0000000b06047223 */ /* 0x000fe20000000004 */
[----:B------:R-:W-:-:S03]  /*0bb0*/  I2FP.F32.U32 R6, R30 ;  /* 0x0000001e00067245 */ /* 0x000fc60000201000 */
[----:B------:R-:W-:Y:S01]  /*0bc0*/  FFMA R9, R9, R4, R2 ;  /* 0x0000000409097223 */ /* 0x000fe20000000002 */
[----:B------:R-:W-:Y:S01]  /*0bd0*/  I2FP.F32.S32 R2, R14 ;  /* 0x0000000e00027245 */ /* 0x000fe20000201400 */
[----:B------:R-:W-:Y:S02]  /*0be0*/  FFMA R3, R3, -0.5, R6 ;  /* 0xbf00000003037823 */ /* 0x000fe40000000006 */
[----:B------:R-:W-:Y:S02]  /*0bf0*/  @P1 FADD R9, RZ, -R9 ;  /* 0x80000009ff091221 */ /* 0x000fe40000000000 */
[----:B------:R-:W-:Y:S01]  /*0c00*/  FFMA R2, R17, -0.5, R2 ;  /* 0xbf00000011027823 */ /* 0x000fe20000000002 */
[----:B------:R-:W-:Y:S01]  /*0c10*/  FADD R4, R3, 0.5 ;  /* 0x3f00000003047421 */ /* 0x000fe20000000000 */
[----:B------:R-:W-:Y:S02]  /*0c20*/  FMUL R9, R9, UR11 ;  /* 0x0000000b09097c20 */ /* 0x000fe40008400000 */
[----:B------:R-:W-:-:S02]  /*0c30*/  FADD R3, R2, 0.5 ;  /* 0x3f00000002037421 */ /* 0x000fc40000000000 */
[----:B------:R-:W-:Y:S02]  /*0c40*/  FFMA R2, R4, UR5, -R9 ;  /* 0x0000000504027c23 */ /* 0x000fe40008000809 */
[----:B------:R-:W-:Y:S02]  /*0c50*/  FFMA R3, R3, UR5, -R10 ;  /* 0x0000000503037c23 */ /* 0x000fe4000800080a */
[----:B------:R-:W-:-:S04]  /*0c60*/  FMUL R4, R2, R2 ;  /* 0x0000000202047220 */ /* 0x000fc80000400000 */
[----:B------:R-:W-:-:S04]  /*0c70*/  FFMA R11, R3, R3, R4 ;  /* 0x00000003030b7223 */ /* 0x000fc80000000004 */
[----:B------:R-:W-:-:S04]  /*0c80*/  FFMA R11, R0, R0, R11 ;  /* 0x00000000000b7223 */ /* 0x000fc8000000000b */
[----:B------:R-:W-:Y:S01]  /*0c90*/  VIADD R4, R11, 0xf3000000 ;  /* 0xf30000000b047836 */ /* 0x000fe20000000000 */
[----:B------:R0:W1:Y:S04]  /*0ca0*/  MUFU.RSQ R6, R11 ;  /* 0x0000000b00067308 */ /* 0x0000680000001400 */
[----:B------:R-:W-:-:S13]  /*0cb0*/  ISETP.GT.U32.AND P0, PT, R4, 0x727fffff, PT ;  /* 0x727fffff0400780c */ /* 0x000fda0003f04070 */
[----:B01----:R-:W-:Y:S05]  /*0cc0*/  @!P0 BRA `(.L_x_5) ;  /* 0x00000000000c8947 */ /* 0x003fea0003800000 */
[----:B------:R-:W-:-:S07]  /*0cd0*/  MOV R16, 0xcf0 ;  /* 0x00000cf000107802 */ /* 0x000fce0000000f00 */
[----:B------:R-:W-:Y:S05]  /*0ce0*/  CALL.REL.NOINC `($__internal_1_$__cuda_sm20_sqrt_rn_f32_slowpath) ;  /* 0x0000003000b07944 */ /* 0x000fea0003c00000 */
[----:B------:R-:W-:Y:S05]  /*0cf0*/  BRA `(.L_x_6) ;  /* 0x0000000000107947 */ /* 0x000fea0003800000 */
.L_x_5:
[----:B------:R-:W-:Y:S01]  /*0d00*/  FMUL.FTZ R4, R11, R6 ;  /* 0x000000060b047220 */ /* 0x000fe20000410000 */
[----:B------:R-:W-:-:S03]  /*0d10*/  FMUL.FTZ R6, R6, 0.5 ;  /* 0x3f00000006067820 */ /* 0x000fc60000410000 */
[----:B------:R-:W-:-:S04]  /*0d20*/  FFMA R19, -R4, R4, R11 ;  /* 0x0000000404137223 */ /* 0x000fc8000000010b */
[----:B------:R-:W-:-:S07]  /*0d30*/  FFMA R19, R19, R6, R4 ;  /* 0x0000000613137223 */ /* 0x000fce0000000004 */
.L_x_6:
[----:B------:R-:W-:Y:S05]  /*0d40*/  BSYNC.RECONVERGENT B0 ;  /* 0x0000000000007941 */ /* 0x000fea0003800200 */
.L_x_4:
[----:B------:R-:W0:Y:S01]  /*0d50*/  MUFU.RCP R4, R19 ;  /* 0x0000001300047308 */ /* 0x000e220000001000 */
[----:B------:R-:W-:Y:S07]  /*0d60*/  BSSY.RECONVERGENT B2, `(.L_x_7) ;  /* 0x000000d000027945 */ /* 0x000fee0003800200 */
[----:B------:R-:W1:Y:S01]  /*0d70*/  FCHK P0, R3, R19 ;  /* 0x0000001303007302 */ /* 0x000e620000000000 */
[----:B0-----:R-:W-:-:S04]  /*0d80*/  FFMA R13, R4, -R19, 1 ;  /* 0x3f800000040d7423 */ /* 0x001fc80000000813 */
[----:B------:R-:W-:-:S04]  /*0d90*/  FFMA R4, R4, R13, R4 ;  /* 0x0000000d04047223 */ /* 0x000fc80000000004 */
[----:B------:R-:W-:-:S04]  /*0da0*/  FFMA R6, R3, R4, RZ ;  /* 0x0000000403067223 */ /* 0x000fc800000000ff */
[----:B------:R-:W-:-:S04]  /*0db0*/  FFMA R13, R6, -R19, R3 ;  /* 0x80000013060d7223 */ /* 0x000fc80000000003 */
[----:B------:R-:W-:Y:S01]  /*0dc0*/  FFMA R13, R4, R13, R6 ;  /* 0x0000000d040d7223 */ /* 0x000fe20000000006 */
[----:B-1----:R-:W-:Y:S06]  /*0dd0*/  @!P0 BRA `(.L_x_8) ;  /* 0x0000000000148947 */ /* 0x002fec0003800000 */
[----:B------:R-:W-:Y:S01]  /*0de0*/  IMAD.MOV.U32 R4, RZ, RZ, R3 ;  /* 0x000000ffff047224 */ /* 0x000fe200078e0003 */
[----:B------:R-:W-:Y:S01]  /*0df0*/  MOV R6, 0xe20 ;  /* 0x00000e2000067802 */ /* 0x000fe20000000f00 */
[----:B------:R-:W-:-:S07]  /*0e00*/  IMAD.MOV.U32 R26, RZ, RZ, R19 ;  /* 0x000000ffff1a7224 */ /* 0x000fce00078e0013 */
[----:B------:R-:W-:Y:S05]  /*0e10*/  CALL.REL.NOINC `($__internal_2_$__cuda_sm3x_div_rn_noftz_f32_slowpath) ;  /* 0x0000003000c07944 */ /* 0x000fea0003c00000 */
[----:B------:R-:W-:-:S07]  /*0e20*/  IMAD.MOV.U32 R13, RZ, RZ, R4 ;  /* 0x000000ffff0d7224 */ /* 0x000fce00078e0004 */
.L_x_8:
[----:B------:R-:W-:Y:S05]  /*0e30*/  BSYNC.RECONVERGENT B2 ;  /* 0x0000000000027941 */ /* 0x000fea0003800200 */
.L_x_7:
        /* <DEDUP_REMOVED lines=9> */
[----:B------:R-:W-:Y:S01]  /*0ed0*/  MOV R4, R2 ;  /* 0x0000000200047202 */ /* 0x000fe20000000f00 */
[----:B------:R-:W-:Y:S01]  /*0ee0*/  IMAD.MOV.U32 R26, RZ, RZ, R19 ;  /* 0x000000ffff1a7224 */ /* 0x000fe200078e0013 */
[----:B------:R-:W-:-:S07]  /*0ef0*/  MOV R6, 0xf10 ;  /* 0x00000f1000067802 */ /* 0x000fce0000000f00 */
[----:B------:R-:W-:Y:S05]  /*0f00*/  CALL.REL.NOINC `($__internal_2_$__cuda_sm3x_div_rn_noftz_f32_slowpath) ;  /* 0x0000003000847944 */ /* 0x000fea0003c00000 */
[----:B------:R-:W-:-:S07]  /*0f10*/  IMAD.MOV.U32 R18, RZ, RZ, R4 ;  /* 0x000000ffff127224 */ /* 0x000fce00078e0004 */
.L_x_10:
[----:B------:R-:W-:Y:S05]  /*0f20*/  BSYNC.RECONVERGENT B2 ;  /* 0x0000000000027941 */ /* 0x000fea0003800200 */
.L_x_9:
        /* <DEDUP_REMOVED lines=13> */
[----:B------:R-:W-:-:S07]  /*1000*/  MOV R12, R4 ;  /* 0x00000004000c7202 */ /* 0x000fce0000000f00 */
.L_x_12:
[----:B------:R-:W-:Y:S05]  /*1010*/  BSYNC.RECONVERGENT B2 ;  /* 0x0000000000027941 */ /* 0x000fea0003800200 */
.L_x_11:
[----:B------:R-:W0:Y:S01]  /*1020*/  LDCU UR4, c[0x0][0x39c] ;  /* 0x00007380ff0477ac */ /* 0x000e220008000800 */
[----:B------:R-:W1:Y:S01]  /*1030*/  MUFU.RCP R6, R13 ;  /* 0x0000000d00067308 */ /* 0x000e620000001000 */
[----:B------:R-:W-:Y:S01]  /*1040*/  BSSY.RECONVERGENT B2, `(.L_x_13) ;  /* 0x0000012000027945 */ /* 0x000fe20003800200 */
[----:B------:R-:W2:Y:S01]  /*1050*/  LDCU UR5, c[0x0][0x3a8] ;  /* 0x00007500ff0577ac */ /* 0x000ea20008000800 */
[----:B0-----:R-:W-:Y:S01]  /*1060*/  UIADD3 UR4, UPT, UPT, -UR4, URZ, URZ ;  /* 0x000000ff04047290 */ /* 0x001fe2000fffe1ff */
[----:B-1----:R-:W-:Y:S01]  /*1070*/  FFMA R21, R6, -R13, 1 ;  /* 0x3f80000006157423 */ /* 0x002fe2000000080d */
[----:B--2---:R-:W-:-:S03]  /*1080*/  FMUL R17, R17, UR5 ;  /* 0x0000000511117c20 */ /* 0x004fc60008400000 */
[----:B------:R-:W-:Y:S01]  /*1090*/  FFMA R21, R6, R21, R6 ;  /* 0x0000001506157223 */ /* 0x000fe20000000006 */
[----:B------:R-:W-:-:S05]  /*10a0*/  I2FP.F32.S32 R4, UR4 ;  /* 0x0000000400047c45 */ /* 0x000fca0008201400 */
[----:B------:R-:W-:-:S04]  /*10b0*/  FMUL R19, R4, UR5 ;  /* 0x0000000504137c20 */ /* 0x000fc80008400000 */
[----:B------:R-:W-:-:S04]  /*10c0*/  FFMA R4, R19, 0.5, -R10 ;  /* 0x3f00000013047823 */ /* 0x000fc8000000080a */
[----:B------:R-:W0:Y:S01]  /*10d0*/  FCHK P0, R4, R13 ;  /* 0x0000000d04007302 */ /* 0x000e220000000000 */
[----:B------:R-:W-:-:S04]  /*10e0*/  FFMA R16, R4, R21, RZ ;  /* 0x0000001504107223 */ /* 0x000fc800000000ff */
[----:B------:R-:W-:-:S04]  /*10f0*/  FFMA R6, R16, -R13, R4 ;  /* 0x8000000d10067223 */ /* 0x000fc80000000004 */
[----:B------:R-:W-:Y:S01]  /*1100*/  FFMA R16, R21, R6, R16 ;  /* 0x0000000615107223 */ /* 0x000fe20000000010 */
[----:B0-----:R-:W-:Y:S06]  /*1110*/  @!P0 BRA `(.L_x_14) ;  /* 0x0000000000108947 */ /* 0x001fec0003800000 */
[----:B------:R-:W-:Y:S01]  /*1120*/  IMAD.MOV.U32 R26, RZ, RZ, R13 ;  /* 0x000000ffff1a7224 */ /* 0x000fe200078e000d */
[----:B------:R-:W-:-:S07]  /*1130*/  MOV R6, 0x1150 ;  /* 0x0000115000067802 */ /* 0x000fce0000000f00 */
[----:B------:R-:W-:Y:S05]  /*1140*/  CALL.REL.NOINC `($__internal_2_$__cuda_sm3x_div_rn_noftz_f32_slowpath) ;  /* 0x0000002c00f47944 */ /* 0x000fea0003c00000 */
[----:B------:R-:W-:-:S07]  /*1150*/  IMAD.MOV.U32 R16, RZ, RZ, R4 ;  /* 0x000000ffff107224 */ /* 0x000fce00078e0004 */
.L_x_14:
[----:B------:R-:W-:Y:S05]  /*1160*/  BSYNC.RECONVERGENT B2 ;  /* 0x0000000000027941 */ /* 0x000fea0003800200 */
.L_x_13:
[----:B------:R-:W0:Y:S01]  /*1170*/  MUFU.RCP R4, R13 ;  /* 0x0000000d00047308 */ /* 0x000e220000001000 */
[----:B------:R-:W1:Y:S01]  /*1180*/  LDCU UR4, c[0x0][0x3a0] ;  /* 0x00007400ff0477ac */ /* 0x000e620008000800 */
[----:B------:R-:W-:Y:S01]  /*1190*/  FFMA R22, R17, 0.5, -R10 ;  /* 0x3f00000011167823 */ /* 0x000fe2000000080a */
[----:B------:R-:W-:Y:S01]  /*11a0*/  BSSY.RECONVERGENT B2, `(.L_x_15) ;  /* 0x0000011000027945 */ /* 0x000fe20003800200 */
[----:B------:R-:W2:Y:S04]  /*11b0*/  LDCU UR5, c[0x0][0x3a8] ;  /* 0x00007500ff0577ac */ /* 0x000ea80008000800 */
[----:B------:R-:W3:Y:S01]  /*11c0*/  FCHK P0, R22, R13 ;  /* 0x0000000d16007302 */ /* 0x000ee20000000000 */
[----:B0-----:R-:W-:Y:S01]  /*11d0*/  FFMA R19, R4, -R13, 1 ;  /* 0x3f80000004137423 */ /* 0x001fe2000000080d */
[----:B-1----:R-:W-:-:S03]  /*11e0*/  UIADD3 UR4, UPT, UPT, -UR4, URZ, URZ ;  /* 0x000000ff04047290 */ /* 0x002fc6000fffe1ff */
[----:B------:R-:W-:-:S04]  /*11f0*/  FFMA R4, R4, R19, R4 ;  /* 0x0000001304047223 */ /* 0x000fc80000000004 */
[----:B------:R-:W-:Y:S01]  /*1200*/  FFMA R17, R4, R22, RZ ;  /* 0x0000001604117223 */ /* 0x000fe200000000ff */
[----:B------:R-:W-:-:S03]  /*1210*/  I2FP.F32.S32 R20, UR4 ;  /* 0x0000000400147c45 */ /* 0x000fc60008201400 */
[----:B------:R-:W-:Y:S02]  /*1220*/  FFMA R6, R17, -R13, R22 ;  /* 0x8000000d11067223 */ /* 0x000fe40000000016 */
[----:B--2---:R-:W-:Y:S02]  /*1230*/  FMUL R20, R20, UR5 ;  /* 0x0000000514147c20 */ /* 0x004fe40008400000 */
[----:B------:R-:W-:Y:S01]  /*1240*/  FFMA R17, R4, R6, R17 ;  /* 0x0000000604117223 */ /* 0x000fe20000000011 */
[----:B---3--:R-:W-:Y:S06]  /*1250*/  @!P0 BRA `(.L_x_16) ;  /* 0x0000000000148947 */ /* 0x008fec0003800000 */
[----:B------:R-:W-:Y:S01]  /*1260*/  IMAD.MOV.U32 R4, RZ, RZ, R22 ;  /* 0x000000ffff047224 */ /* 0x000fe200078e0016 */
[----:B------:R-:W-:Y:S01]  /*1270*/  MOV R6, 0x12a0 ;  /* 0x000012a000067802 */ /* 0x000fe20000000f00 */
[----:B------:R-:W-:-:S07]  /*1280*/  IMAD.MOV.U32 R26, RZ, RZ, R13 ;  /* 0x000000ffff1a7224 */ /* 0x000fce00078e000d */
[----:B------:R-:W-:Y:S05]  /*1290*/  CALL.REL.NOINC `($__internal_2_$__cuda_sm3x_div_rn_noftz_f32_slowpath) ;  /* 0x0000002c00a07944 */ /* 0x000fea0003c00000 */
[----:B------:R-:W-:-:S07]  /*12a0*/  MOV R17, R4 ;  /* 0x0000000400117202 */ /* 0x000fce0000000f00 */
.L_x_16:
[----:B------:R-:W-:Y:S05]  /*12b0*/  BSYNC.RECONVERGENT B2 ;  /* 0x0000000000027941 */ /* 0x000fea0003800200 */
.L_x_15:
[----:B------:R-:W0:Y:S01]  /*12c0*/  MUFU.RCP R13, R18 ;  /* 0x00000012000d7308 */ /* 0x000e220000001000 */
[----:B------:R-:W1:Y:S01]  /*12d0*/  LDCU UR4, c[0x0][0x3a0] ;  /* 0x00007400ff0477ac */ /* 0x000e620008000800 */
[----:B------:R-:W-:Y:S01]  /*12e0*/  FSETP.GT.AND P0, PT, R16, R17, PT ;  /* 0x000000111000720b */ /* 0x000fe20003f04000 */
[----:B------:R-:W-:Y:S01]  /*12f0*/  BSSY.RECONVERGENT B2, `(.L_x_17) ;  /* 0x0000012000027945 */ /* 0x000fe20003800200 */
[----:B------:R-:W2:Y:S01]  /*1300*/  LDCU UR5, c[0x0][0x3a8] ;  /* 0x00007500ff0577ac */ /* 0x000ea20008000800 */
[----:B0-----:R-:W-:-:S04]  /*1310*/  FFMA R4, R13, -R18, 1 ;  /* 0x3f8000000d047423 */ /* 0x001fc80000000812 */
[----:B------:R-:W-:Y:S01]  /*1320*/  FFMA R19, R13, R4, R13 ;  /* 0x000000040d137223 */ /* 0x000fe2000000000d */
[----:B------:R-:W-:Y:S01]  /*1330*/  FFMA R4, R20, 0.5, -R9 ;  /* 0x3f00000014047823 */ /* 0x000fe20000000809 */
[----:B-1----:R-:W-:Y:S02]  /*1340*/  I2FP.F32.U32 R20, UR4 ;  /* 0x0000000400147c45 */ /* 0x002fe40008201000 */
[----:B------:R-:W-:Y:S01]  /*1350*/  FSEL R13, R17, R16, P0 ;  /* 0x00000010110d7208 */ /* 0x000fe20000000000 */
[----:B------:R-:W0:Y:S01]  /*1360*/  FCHK P1, R4, R18 ;  /* 0x0000001204007302 */ /* 0x000e220000020000 */
[----:B------:R-:W-:Y:S01]  /*1370*/  FFMA R21, R4, R19, RZ ;  /* 0x0000001304157223 */ /* 0x000fe200000000ff */
[----:B--2---:R-:W-:Y:S01]  /*1380*/  FMUL R20, R20, UR5 ;  /* 0x0000000514147c20 */ /* 0x004fe20008400000 */
[----:B------:R-:W-:Y:S02]  /*1390*/  FSEL R16, R16, R17, P0 ;  /* 0x0000001110107208 */ /* 0x000fe40000000000 */
[----:B------:R-:W-:-:S04]  /*13a0*/  FFMA R6, R21, -R18, R4 ;  /* 0x8000001215067223 */ /* 0x000fc80000000004 */
[----:B------:R-:W-:Y:S01]  /*13b0*/  FFMA R19, R19, R6, R21 ;  /* 0x0000000613137223 */ /* 0x000fe20000000015 */
[----:B0-----:R-:W-:Y:S06]  /*13c0*/  @!P1 BRA `(.L_x_18) ;  /* 0x0000000000109947 */ /* 0x001fec0003800000 */
[----:B------:R-:W-:Y:S01]  /*13d0*/  IMAD.MOV.U32 R26, RZ, RZ, R18 ;  /* 0x000000ffff1a7224 */ /* 0x000fe200078e0012 */
[----:B------:R-:W-:-:S07]  /*13e0*/  MOV R6, 0x1400 ;  /* 0x0000140000067802 */ /* 0x000fce0000000f00 */
[----:B------:R-:W-:Y:S05]  /*13f0*/  CALL.REL.NOINC `($__internal_2_$__cuda_sm3x_div_rn_noftz_f32_slowpath) ;  /* 0x0000002c00487944 */ /* 0x000fea0003c00000 */
[----:B------:R-:W-:-:S07]  /*1400*/  IMAD.MOV.U32 R19, RZ, RZ, R4 ;  /* 0x000000ffff137224 */ /* 0x000fce00078e0004 */
.L_x_18:
[----:B------:R-:W-:Y:S05]  /*1410*/  BSYNC.RECONVERGENT B2 ;  /* 0x0000000000027941 */ /* 0x000fea0003800200 */
.L_x_17:
        /* <DEDUP_REMOVED lines=12> */
[----:B--2---:R-:W-:Y:S02]  /*14e0*/  FMUL.D2 R17, R17, UR5 ;  /* 0x0000000511117c20 */ /* 0x004fe40008300000 */
[----:B------:R-:W-:Y:S01]  /*14f0*/  FFMA R4, R4, R6, R21 ;  /* 0x0000000604047223 */ /* 0x000fe20000000015 */
[----:B---3--:R-:W-:Y:S06]  /*1500*/  @!P0 BRA `(.L_x_20) ;  /* 0x0000000000108947 */ /* 0x008fec0003800000 */
[----:B------:R-:W-:Y:S01]  /*1510*/  IMAD.MOV.U32 R4, RZ, RZ, R20 ;  /* 0x000000ffff047224 */ /* 0x000fe200078e0014 */
[----:B------:R-:W-:Y:S01]  /*1520*/  MOV R6, 0x1550 ;  /* 0x0000155000067802 */ /* 0x000fe20000000f00 */
[----:B------:R-:W-:-:S07]  /*1530*/  IMAD.MOV.U32 R26, RZ, RZ, R18 ;  /* 0x000000ffff1a7224 */ /* 0x000fce00078e0012 */
[----:B------:R-:W-:Y:S05]  /*1540*/  CALL.REL.NOINC `($__internal_2_$__cuda_sm3x_div_rn_noftz_f32_slowpath) ;  /* 0x0000002800f47944 */ /* 0x000fea0003c00000 */
.L_x_20:
[----:B------:R-:W-:Y:S05]  /*1550*/  BSYNC.RECONVERGENT B2 ;  /* 0x0000000000027941 */ /* 0x000fea0003800200 */
.L_x_19:
[----:B------:R-:W0:Y:S01]  /*1560*/  MUFU.RCP R21, R12 ;  /* 0x0000000c00157308 */ /* 0x000e220000001000 */
[----:B------:R-:W1:Y:S01]  /*1570*/  LDCU UR4, c[0x0][0x3a4] ;  /* 0x00007480ff0477ac */ /* 0x000e620008000800 */
[CC--:B------:R-:W-:Y:S01]  /*1580*/  FSETP.GT.AND P0, PT, R19.reuse, R4.reuse, PT ;  /* 0x000000041300720b */ /* 0x0c0fe20003f04000 */
[----:B------:R-:W-:Y:S01]  /*1590*/  BSSY.RECONVERGENT B2, `(.L_x_21) ;  /* 0x0000012000027945 */ /* 0x000fe20003800200 */
[----:B------:R-:W2:Y:S02]  /*15a0*/  LDCU UR5, c[0x0][0x3a8] ;  /* 0x00007500ff0577ac */ /* 0x000ea40008000800 */
[----:B------:R-:W-:Y:S02]  /*15b0*/  FSEL R18, R4, R19, P0 ;  /* 0x0000001304127208 */ /* 0x000fe40000000000 */
[----:B------:R-:W3:Y:S01]  /*15c0*/  FCHK P1, R17, R12 ;  /* 0x0000000c11007302 */ /* 0x000ee20000020000 */
[----:B------:R-:W-:Y:S01]  /*15d0*/  FSEL R19, R19, R4, P0 ;  /* 0x0000000413137208 */ /* 0x000fe20000000000 */
[----:B0-----:R-:W-:Y:S01]  /*15e0*/  FFMA R20, R21, -R12, 1 ;  /* 0x3f80000015147423 */ /* 0x001fe2000000080c */
[----:B-1----:R-:W-:-:S03]  /*15f0*/  I2FP.F32.U32 R22, UR4 ;  /* 0x0000000400167c45 */ /* 0x002fc60008201000 */
[----:B------:R-:W-:-:S04]  /*1600*/  FFMA R20, R21, R20, R21 ;  /* 0x0000001415147223 */ /* 0x000fc80000000015 */
[----:B------:R-:W-:-:S04]  /*1610*/  FFMA R21, R20, R17, RZ ;  /* 0x0000001114157223 */ /* 0x000fc800000000ff */
[----:B------:R-:W-:-:S04]  /*1620*/  FFMA R6, R21, -R12, R17 ;  /* 0x8000000c15067223 */ /* 0x000fc80000000011 */
[----:B------:R-:W-:Y:S01]  /*1630*/  FFMA R20, R20, R6, R21 ;  /* 0x0000000614147223 */ /* 0x000fe20000000015 */
[----:B--2---:R-:W-:Y:S01]  /*1640*/  FMUL.D2 R21, R22, UR5 ;  /* 0x0000000516157c20 */ /* 0x004fe20008300000 */
[----:B---3--:R-:W-:Y:S06]  /*1650*/  @!P1 BRA `(.L_x_22) ;  /* 0x0000000000149947 */ /* 0x008fec0003800000 */
[----:B------:R-:W-:Y:S01]  /*1660*/  MOV R4, R17 ;  /* 0x0000001100047202 */ /* 0x000fe20000000f00 */
[----:B------:R-:W-:Y:S01]  /*1670*/  IMAD.MOV.U32 R26, RZ, RZ, R12 ;  /* 0x000000ffff1a7224 */ /* 0x000fe200078e000c */
[----:B------:R-:W-:-:S07]  /*1680*/  MOV R6, 0x16a0 ;  /* 0x000016a000067802 */ /* 0x000fce0000000f00 */
[----:B------:R-:W-:Y:S05]  /*1690*/  CALL.REL.NOINC `($__internal_2_$__cuda_sm3x_div_rn_noftz_f32_slowpath) ;  /* 0x0000002800a07944 */ /* 0x000fea0003c00000 */
[----:B------:R-:W-:-:S07]  /*16a0*/  IMAD.MOV.U32 R20, RZ, RZ, R4 ;  /* 0x000000ffff147224 */ /* 0x000fce00078e0004 */
.L_x_22:
[----:B------:R-:W-:Y:S05]  /*16b0*/  BSYNC.RECONVERGENT B2 ;  /* 0x0000000000027941 */ /* 0x000fea0003800200 */
.L_x_21:
        /* <DEDUP_REMOVED lines=13> */
.L_x_24:
[----:B------:R-:W-:Y:S05]  /*1790*/  BSYNC.RECONVERGENT B2 ;  /* 0x0000000000027941 */ /* 0x000fea0003800200 */
.L_x_23:
[----:B------:R-:W-:-:S04]  /*17a0*/  FSETP.GT.AND P0, PT, R20, R4, PT ;  /* 0x000000041400720b */ /* 0x000fc80003f04000 */
[----:B------:R-:W-:Y:S02]  /*17b0*/  FSEL R6, R20, R4, P0 ;  /* 0x0000000414067208 */ /* 0x000fe40000000000 */
[----:B------:R-:W-:Y:S02]  /*17c0*/  FSEL R4, R4, R20, P0 ;  /* 0x0000001404047208 */ /* 0x000fe40000000000 */
[----:B------:R-:W-:Y:S02]  /*17d0*/  FMNMX3 R19, R16, R19, R6, PT ;  /* 0x0000001310137276 */ /* 0x000fe40003800006 */
[----:B------:R-:W-:Y:S02]  /*17e0*/  FMNMX3 R4, R13, R18, R4, !PT ;  /* 0x000000120d047276 */ /* 0x000fe40007800004 */
[----:B------:R-:W-:-:S04]  /*17f0*/  FSETP.GT.AND P0, PT, R19, RZ, PT ;  /* 0x000000ff1300720b */ /* 0x000fc80003f04000 */
[----:B------:R-:W-:-:S13]  /*1800*/  FSETP.GTU.OR P0, PT, R4, R19, !P0 ;  /* 0x000000130400720b */ /* 0x000fda000470c400 */
[----:B------:R-:W-:Y:S05]  /*1810*/  @P0 EXIT ;  /* 0x000000000000094d */ /* 0x000fea0003800000 */
[----:B------:R-:W-:-:S05]  /*1820*/  FMNMX R4, RZ, R4, !PT ;  /* 0x00000004ff047209 */ /* 0x000fca0007800000 */
[----:B------:R-:W-:-:S05]  /*1830*/  FADD R4, R19, -R4 ;  /* 0x8000000413047221 */ /* 0x000fca0000000000 */
[----:B------:R-:W-:-:S13]  /*1840*/  FSETP.GEU.AND P0, PT, R4, 9.9999999747524270788e-07, PT ;  /* 0x358637bd0400780b */ /* 0x000fda0003f0e000 */
[----:B------:R-:W-:Y:S05]  /*1850*/  @!P0 EXIT ;  /* 0x000000000000894d */ /* 0x000fea0003800000 */
[----:B------:R-:W0:Y:S01]  /*1860*/  LDC R16, c[0x0][0x3b4] ;  /* 0x0000ed00ff107b82 */ /* 0x000e220000000800 */
[----:B------:R-:W-:Y:S01]  /*1870*/  MOV R17, R8 ;  /* 0x0000000800117202 */ /* 0x000fe20000000f00 */
[----:B------:R-:W-:Y:S01]  /*1880*/  IMAD.MOV.U32 R4, RZ, RZ, R7 ;  /* 0x000000ffff047224 */ /* 0x000fe200078e0007 */
[----:B0-----:R-:W-:-:S13]  /*1890*/  FSETP.GE.AND P0, PT, |R16|, 105615, PT ;  /* 0x47ce47801000780b */ /* 0x001fda0003f06200 */
[----:B------:R-:W-:Y:S05]  /*18a0*/  @!P0 BRA `(.L_x_25) ;  /* 0x0000000000d88947 */ /* 0x000fea0003800000 */
[----:B------:R-:W-:-:S13]  /*18b0*/  FSETP.NEU.AND P1, PT, |R16|, +INF , PT ;  /* 0x7f8000001000780b */ /* 0x000fda0003f2d200 */
[----:B------:R-:W-:Y:S01]  /*18c0*/  @!P1 FMUL R4, RZ, R16 ;  /* 0x00000010ff049220 */ /* 0x000fe20000400000 */
[----:B------:R-:W-:Y:S01]  /*18d0*/  @!P1 IMAD.MOV.U32 R17, RZ, RZ, RZ ;  /* 0x000000ffff119224 */ /* 0x000fe200078e00ff */
[----:B------:R-:W-:Y:S06]  /*18e0*/  @!P1 BRA `(.L_x_25) ;  /* 0x0000000000c89947 */ /* 0x000fec0003800000 */
[----:B------:R-:W-:Y:S01]  /*18f0*/  IMAD.SHL.U32 R6, R16, 0x100, RZ ;  /* 0x0000010010067824 */ /* 0x000fe200078e00ff */
[----:B------:R-:W-:Y:S01]  /*1900*/  CS2R R20, SRZ ;  /* 0x0000000000147805 */ /* 0x000fe2000001ff00 */
[----:B------:R-:W-:Y:S01]  /*1910*/  IMAD.MOV.U32 R4, RZ, RZ, R1 ;  /* 0x000000ffff047224 */ /* 0x000fe200078e0001 */
[----:B------:R-:W0:Y:S02]  /*1920*/  LDCU.64 UR8, c[0x4][URZ] ;  /* 0x01000000ff0877ac */ /* 0x000e240008000a00 */
[----:B------:R-:W-:Y:S01]  /*1930*/  LOP3.LUT R23, R6, 0x80000000, RZ, 0xfc, !PT ;  /* 0x8000000006177812 */ /* 0x000fe200078efcff */
[----:B------:R-:W-:-:S06]  /*1940*/  UMOV UR4, URZ ;  /* 0x000000ff00047c82 */ /* 0x000fcc0008000000 */
.L_x_26:
[----:B0-----:R-:W-:Y:S01]  /*1950*/  MOV R12, UR8 ;  /* 0x00000008000c7c02 */ /* 0x001fe20008000f00 */
        /* <DEDUP_REMOVED lines=28> */
[C-C-:B------:R-:W-:Y:S02]  /*1b20*/  SHF.L.W.U32.HI R17, R13.reuse, 0x2, R4.reuse ;  /* 0x000000020d117819 */ /* 0x140fe40000010e04 */
[----:B------:R-:W-:Y:S02]  /*1b30*/  SHF.L.U32 R13, R13, 0x2, RZ ;  /* 0x000000020d0d7819 */ /* 0x000fe400000006ff */
[----:B------:R-:W-:Y:S02]  /*1b40*/  SHF.R.S32.HI R6, RZ, 0x1f, R17 ;  /* 0x0000001fff067819 */ /* 0x000fe40000011411 */
[----:B------:R-:W-:Y:S02]  /*1b50*/  SHF.R.U32.HI R4, RZ, 0x1e, R4 ;  /* 0x0000001eff047819 */ /* 0x000fe40000011604 */
[C---:B------:R-:W-:Y:S02]  /*1b60*/  LOP3.LUT R12, R6.reuse, R13, RZ, 0x3c, !PT ;  /* 0x0000000d060c7212 */ /* 0x040fe400078e3cff */
[----:B------:R-:W-:-:S02]  /*1b70*/  LOP3.LUT R13, R6, R17, RZ, 0x3c, !PT ;  /* 0x00000011060d7212 */ /* 0x000fc400078e3cff */
[C---:B------:R-:W-:Y:S02]  /*1b80*/  LOP3.LUT R6, R17.reuse, R16, RZ, 0x3c, !PT ;  /* 0x0000001011067212 */ /* 0x040fe400078e3cff */
[----:B------:R-:W-:Y:S02]  /*1b90*/  LEA.HI R17, R17, R4, RZ, 0x1 ;  /* 0x0000000411117211 */ /* 0x000fe400078f08ff */
[----:B------:R-:W1:Y:S01]  /*1ba0*/  I2F.F64.S64 R12, R12 ;  /* 0x0000000c000c7312 */ /* 0x000e620000301c00 */
[----:B------:R-:W-:Y:S02]  /*1bb0*/  ISETP.GE.AND P1, PT, R6, RZ, PT ;  /* 0x000000ff0600720c */ /* 0x000fe40003f26270 */
[----:B------:R-:W-:-:S04]  /*1bc0*/  IMAD.MOV R4, RZ, RZ, -R17 ;  /* 0x000000ffff047224 */ /* 0x000fc800078e0a11 */
[----:B------:R-:W-:Y:S01]  /*1bd0*/  @!P2 IMAD.MOV.U32 R17, RZ, RZ, R4 ;  /* 0x000000ffff11a224 */ /* 0x000fe200078e0004 */
[----:B-1----:R-:W-:-:S10]  /*1be0*/  DMUL R18, R12, UR4 ;  /* 0x000000040c127c28 */ /* 0x002fd40008000000 */
[----:B------:R-:W1:Y:S02]  /*1bf0*/  F2F.F32.F64 R18, R18 ;  /* 0x0000001200127310 */ /* 0x000e640000301000 */
[----:B01----:R-:W-:-:S07]  /*1c00*/  FSEL R4, -R18, R18, !P1 ;  /* 0x0000001212047208 */ /* 0x003fce0004800100 */
.L_x_25:
[----:B------:R-:W-:Y:S02]  /*1c10*/  IMAD.MOV.U32 R6, RZ, RZ, 0x37cbac00 ;  /* 0x37cbac00ff067424 */ /* 0x000fe400078e00ff */
[----:B------:R-:W-:Y:S01]  /*1c20*/  FMUL R13, R4, R4 ;  /* 0x00000004040d7220 */ /* 0x000fe20000400000 */
[C---:B------:R-:W-:Y:S01]  /*1c30*/  LOP3.LUT R18, R17.reuse, 0x1, RZ, 0xc0, !PT ;  /* 0x0000000111127812 */ /* 0x040fe200078ec0ff */
[----:B------:R-:W-:Y:S01]  /*1c40*/  IMAD.MOV.U32 R22, RZ, RZ, 0x3c0885e4 ;  /* 0x3c0885e4ff167424 */ /* 0x000fe200078e00ff */
[----:B------:R-:W-:Y:S01]  /*1c50*/  IADD3 R17, PT, PT, R17, 0x1, RZ ;  /* 0x0000000111117810 */ /* 0x000fe20007ffe0ff */
[----:B------:R-:W-:Y:S01]  /*1c60*/  FFMA R12, R13, R6, -0.0013887860113754868507 ;  /* 0xbab607ed0d0c7423 */ /* 0x000fe20000000006 */
[----:B------:R-:W-:Y:S01]  /*1c70*/  ISETP.NE.U32.AND P1, PT, R18, 0x1, PT ;  /* 0x000000011200780c */ /* 0x000fe20003f25070 */
[----:B------:R-:W-:Y:S01]  /*1c80*/  IMAD.MOV.U32 R23, RZ, RZ, 0x3e2aaaa8 ;  /* 0x3e2aaaa8ff177424 */ /* 0x000fe200078e00ff */
[----:B------:R-:W-:Y:S02]  /*1c90*/  LOP3.LUT P2, RZ, R17, 0x2, RZ, 0xc0, !PT ;  /* 0x0000000211ff7812 */ /* 0x000fe4000784c0ff */
[----:B------:R-:W-:-:S02]  /*1ca0*/  FSEL R12, R12, -0.00019574658654164522886, P1 ;  /* 0xb94d41530c0c7808 */ /* 0x000fc40000800000 */
[----:B------:R-:W-:Y:S02]  /*1cb0*/  FSEL R18, R22, 0.041666727513074874878, !P1 ;  /* 0x3d2aaabb16127808 */ /* 0x000fe40004800000 */
[----:B------:R-:W-:Y:S02]  /*1cc0*/  FSEL R4, R4, 1, !P1 ;  /* 0x3f80000004047808 */ /* 0x000fe40004800000 */
[----:B------:R-:W-:Y:S01]  /*1cd0*/  FSEL R19, -R23, -0.4999999701976776123, !P1 ;  /* 0xbeffffff17137808 */ /* 0x000fe20004800100 */
[C---:B------:R-:W-:Y:S02]  /*1ce0*/  FFMA R12, R13.reuse, R12, R18 ;  /* 0x0000000c0d0c7223 */ /* 0x040fe40000000012 */
[C---:B------:R-:W-:Y:S02]  /*1cf0*/  FFMA R17, R13.reuse, R4, RZ ;  /* 0x000000040d117223 */ /* 0x040fe400000000ff */
[----:B------:R-:W-:Y:S01]  /*1d00*/  FFMA R12, R13, R12, R19 ;  /* 0x0000000c0d0c7223 */ /* 0x000fe20000000013 */
[----:B------:R-:W-:-:S03]  /*1d10*/  IMAD.MOV.U32 R13, RZ, RZ, R7 ;  /* 0x000000ffff0d7224 */ /* 0x000fc600078e0007 */
[----:B------:R-:W-:Y:S01]  /*1d20*/  FFMA R4, R17, R12, R4 ;  /* 0x0000000c11047223 */ /* 0x000fe20000000004 */
[----:B------:R-:W-:-:S03]  /*1d30*/  IMAD.MOV.U32 R17, RZ, RZ, R8 ;  /* 0x000000ffff117224 */ /* 0x000fc600078e0008 */
[----:B------:R-:W-:Y:S01]  /*1d40*/  @P2 FADD R4, RZ, -R4 ;  /* 0x80000004ff042221 */ /* 0x000fe20000000000 */
[----:B------:R-:W-:Y:S06]  /*1d50*/  @!P0 BRA `(.L_x_27) ;  /* 0x0000000000d88947 */ /* 0x000fec0003800000 */
[----:B------:R-:W-:-:S13]  /*1d60*/  FSETP.NEU.AND P1, PT, |R16|, +INF , PT ;  /* 0x7f8000001000780b */ /* 0x000fda0003f2d200 */
[----:B------:R-:W-:Y:S01]  /*1d70*/  @!P1 FMUL R13, RZ, R16 ;  /* 0x00000010ff0d9220 */ /* 0x000fe20000400000 */
[----:B------:R-:W-:Y:S01]  /*1d80*/  @!P1 IMAD.MOV.U32 R17, RZ, RZ, RZ ;  /* 0x000000ffff119224 */ /* 0x000fe200078e00ff */
[----:B------:R-:W-:Y:S06]  /*1d90*/  @!P1 BRA `(.L_x_27) ;  /* 0x0000000000c89947 */ /* 0x000fec0003800000 */
[----:B------:R-:W-:Y:S02]  /*1da0*/  SHF.L.U32 R12, R16, 0x8, RZ ;  /* 0x00000008100c7819 */ /* 0x000fe400000006ff */
[----:B------:R-:W-:Y:S01]  /*1db0*/  CS2R R20, SRZ ;  /* 0x0000000000147805 */ /* 0x000fe2000001ff00 */
[----:B------:R-:W-:Y:S01]  /*1dc0*/  IMAD.MOV.U32 R17, RZ, RZ, R1 ;  /* 0x000000ffff117224 */ /* 0x000fe200078e0001 */
[----:B------:R-:W0:Y:S01]  /*1dd0*/  LDCU.64 UR8, c[0x4][URZ] ;  /* 0x01000000ff0877ac */ /* 0x000e220008000a00 */
[----:B------:R-:W-:Y:S01]  /*1de0*/  LOP3.LUT R25, R12, 0x80000000, RZ, 0xfc, !PT ;  /* 0x800000000c197812 */ /* 0x000fe200078efcff */
[----:B------:R-:W-:-:S06]  /*1df0*/  UMOV UR4, URZ ;  /* 0x000000ff00047c82 */ /* 0x000fcc0008000000 */
.L_x_28:
        /* <DEDUP_REMOVED lines=10> */
[----:B------:R-:W-:Y:S01]  /*1ea0*/  IMAD.X R20, R19, 0x1, R21, P1 ;  /* 0x0000000113147824 */ /* 0x000fe200008e0615 */
[----:B0-----:R-:W-:Y:S01]  /*1eb0*/  IADD3 R17, PT, PT, R17, 0x4, RZ ;  /* 0x0000000411117810 */ /* 0x001fe20007ffe0ff */
        /* <DEDUP_REMOVED lines=16> */
[----:B---3--:R-:W-:Y:S02]  /*1fc0*/  @P1 SHF.L.W.U32.HI R12, R13, R18, R12 ;  /* 0x000000120d0c1219 */ /* 0x008fe40000010e0c */
[--C-:B0-----:R-:W-:Y:S02]  /*1fd0*/  SHF.R.U32.HI R20, RZ, 0x1e, R17.reuse ;  /* 0x0000001eff147819 */ /* 0x101fe40000011611 */
[C---:B------:R-:W-:Y:S01]  /*1fe0*/  SHF.L.W.U32.HI R21, R12.reuse, 0x2, R17 ;  /* 0x000000020c157819 */ /* 0x040fe20000010e11 */
[----:B------:R-:W-:-:S03]  /*1ff0*/  IMAD.SHL.U32 R12, R12, 0x4, RZ ;  /* 0x000000040c0c7824 */ /* 0x000fc600078e00ff */
[----:B------:R-:W-:Y:S02]  /*2000*/  SHF.R.S32.HI R13, RZ, 0x1f, R21 ;  /* 0x0000001fff0d7819 */ /* 0x000fe40000011415 */
[----:B------:R-:W-:Y:S02]  /*2010*/  LEA.HI R17, R21, R20, RZ, 0x1 ;  /* 0x0000001415117211 */ /* 0x000fe400078f08ff */
[C---:B------:R-:W-:Y:S02]  /*2020*/  LOP3.LUT R12, R13.reuse, R12, RZ, 0x3c, !PT ;  /* 0x0000000c0d0c7212 */ /* 0x040fe400078e3cff */
[----:B------:R-:W-:Y:S01]  /*2030*/  LOP3.LUT R13, R13, R21, RZ, 0x3c, !PT ;  /* 0x000000150d0d7212 */ /* 0x000fe200078e3cff */
[----:B------:R-:W-:Y:S01]  /*2040*/  IMAD.MOV R20, RZ, RZ, -R17 ;  /* 0x000000ffff147224 */ /* 0x000fe200078e0a11 */
[----:B------:R-:W-:-:S03]  /*2050*/  LOP3.LUT R24, R21, R16, RZ, 0x3c, !PT ;  /* 0x0000001015187212 */ /* 0x000fc600078e3cff */
[----:B------:R-:W-:Y:S01]  /*2060*/  @!P2 IMAD.MOV.U32 R17, RZ, RZ, R20 ;  /* 0x000000ffff11a224 */ /* 0x000fe200078e0014 */
[----:B------:R-:W0:Y:S01]  /*2070*/  I2F.F64.S64 R12, R12 ;  /* 0x0000000c000c7312 */ /* 0x000e220000301c00 */
[----:B------:R-:W-:Y:S01]  /*2080*/  ISETP.GE.AND P1, PT, R24, RZ, PT ;  /* 0x000000ff1800720c */ /* 0x000fe20003f26270 */
[----:B0-----:R-:W-:-:S10]  /*2090*/  DMUL R18, R12, UR4 ;  /* 0x000000040c127c28 */ /* 0x001fd40008000000 */
[----:B------:R-:W0:Y:S02]  /*20a0*/  F2F.F32.F64 R18, R18 ;  /* 0x0000001200127310 */ /* 0x000e240000301000 */
[----:B0-----:R-:W-:-:S07]  /*20b0*/  FSEL R13, -R18, R18, !P1 ;  /* 0x00000012120d7208 */ /* 0x001fce0004800100 */
.L_x_27:
[----:B------:R-:W-:Y:S01]  /*20c0*/  FMUL R12, R13, R13 ;  /* 0x0000000d0d0c7220 */ /* 0x000fe20000400000 */
[----:B------:R-:W-:Y:S01]  /*20d0*/  LOP3.LUT R19, R17, 0x1, RZ, 0xc0, !PT ;  /* 0x0000000111137812 */ /* 0x000fe200078ec0ff */
[----:B------:R-:W-:Y:S01]  /*20e0*/  IMAD.MOV.U32 R21, RZ, RZ, 0x3effffff ;  /* 0x3effffffff157424 */ /* 0x000fe200078e00ff */
[----:B------:R-:W-:Y:S01]  /*20f0*/  MOV R20, 0x3d2aaabb ;  /* 0x3d2aaabb00147802 */ /* 0x000fe20000000f00 */
[----:B------:R-:W-:Y:S01]  /*2100*/  FFMA R18, R12, R6, -0.0013887860113754868507 ;  /* 0xbab607ed0c127423 */ /* 0x000fe20000000006 */
[----:B------:R-:W-:Y:S02]  /*2110*/  ISETP.NE.U32.AND P1, PT, R19, 0x1, PT ;  /* 0x000000011300780c */ /* 0x000fe40003f25070 */
[----:B------:R-:W-:Y:S02]  /*2120*/  LOP3.LUT P2, RZ, R17, 0x2, RZ, 0xc0, !PT ;  /* 0x0000000211ff7812 */ /* 0x000fe4000784c0ff */
[----:B------:R-:W-:Y:S02]  /*2130*/  FSEL R19, R18, -0.00019574658654164522886, !P1 ;  /* 0xb94d415312137808 */ /* 0x000fe40004800000 */
[----:B------:R-:W-:-:S02]  /*2140*/  FSEL R25, R20, 0.0083327032625675201416, !P1 ;  /* 0x3c0885e414197808 */ /* 0x000fc40004800000 */
[----:B------:R-:W-:Y:S01]  /*2150*/  FSEL R17, R13, 1, P1 ;  /* 0x3f8000000d117808 */ /* 0x000fe20000800000 */
[----:B------:R-:W-:Y:S01]  /*2160*/  IMAD.MOV.U32 R13, RZ, RZ, R7 ;  /* 0x000000ffff0d7224 */ /* 0x000fe200078e0007 */
[----:B------:R-:W-:Y:S01]  /*2170*/  FSEL R24, -R21, -0.16666662693023681641, !P1 ;  /* 0xbe2aaaa815187808 */ /* 0x000fe20004800100 */
[C---:B------:R-:W-:Y:S01]  /*2180*/  FFMA R19, R12.reuse, R19, R25 ;  /* 0x000000130c137223 */ /* 0x040fe20000000019 */
[----:B------:R-:W-:Y:S02]  /*2190*/  IMAD.MOV.U32 R25, RZ, RZ, R8 ;  /* 0x000000ffff197224 */ /* 0x000fe400078e0008 */
[C---:B------:R-:W-:Y:S01]  /*21a0*/  FFMA R18, R12.reuse, R17, RZ ;  /* 0x000000110c127223 */ /* 0x040fe200000000ff */
[----:B------:R-:W-:-:S04]  /*21b0*/  FFMA R19, R12, R19, R24 ;  /* 0x000000130c137223 */ /* 0x000fc80000000018 */
[----:B------:R-:W-:-:S04]  /*21c0*/  FFMA R17, R18, R19, R17 ;  /* 0x0000001312117223 */ /* 0x000fc80000000011 */
[----:B------:R-:W-:Y:S01]  /*21d0*/  @P2 FADD R17, RZ, -R17 ;  /* 0x80000011ff112221 */ /* 0x000fe20000000000 */
[----:B------:R-:W-:Y:S06]  /*21e0*/  @!P0 BRA `(.L_x_29) ;  /* 0x0000000000dc8947 */ /* 0x000fec0003800000 */
[----:B------:R-:W-:-:S13]  /*21f0*/  FSETP.NEU.AND P1, PT, |R16|, +INF , PT ;  /* 0x7f8000001000780b */ /* 0x000fda0003f2d200 */
[----:B------:R-:W-:Y:S01]  /*2200*/  @!P1 FMUL R13, RZ, R16 ;  /* 0x00000010ff0d9220 */ /* 0x000fe20000400000 */
[----:B------:R-:W-:Y:S01]  /*2210*/  @!P1 MOV R25, RZ ;  /* 0x000000ff00199202 */ /* 0x000fe20000000f00 */
[----:B------:R-:W-:Y:S06]  /*2220*/  @!P1 BRA `(.L_x_29) ;  /* 0x0000000000cc9947 */ /* 0x000fec0003800000 */
[----:B------:R-:W-:Y:S01]  /*2230*/  IMAD.SHL.U32 R27, R16, 0x100, RZ ;  /* 0x00000100101b7824 */ /* 0x000fe200078e00ff */
[----:B------:R-:W-:Y:S01]  /*2240*/  MOV R24, R1 ;  /* 0x0000000100187202 */ /* 0x000fe20000000f00 */
[----:B------:R-:W-:Y:S01]  /*2250*/  IMAD.MOV.U32 R26, RZ, RZ, RZ ;  /* 0x000000ffff1a7224 */ /* 0x000fe200078e00ff */
[----:B------:R-:W0:Y:S01]  /*2260*/  LDCU.64 UR8, c[0x4][URZ] ;  /* 0x01000000ff0877ac */ /* 0x000e220008000a00 */
[----:B------:R-:W-:Y:S01]  /*2270*/  IMAD.MOV.U32 R25, RZ, RZ, RZ ;  /* 0x000000ffff197224 */ /* 0x000fe200078e00ff */
[----:B------:R-:W-:Y:S01]  /*2280*/  LOP3.LUT R27, R27, 0x80000000, RZ, 0xfc, !PT ;  /* 0x800000001b1b7812 */ /* 0x000fe200078efcff */
[----:B------:R-:W-:-:S06]  /*2290*/  UMOV UR4, URZ ;  /* 0x000000ff00047c82 */ /* 0x000fcc0008000000 */
.L_x_30:
        /* <DEDUP_REMOVED lines=29> */
[C-C-:B------:R-:W-:Y:S01]  /*2470*/  SHF.L.W.U32.HI R25, R13.reuse, 0x2, R24.reuse ;  /* 0x000000020d197819 */ /* 0x140fe20000010e18 */
[----:B------:R-:W-:Y:S01]  /*2480*/  IMAD.SHL.U32 R13, R13, 0x4, RZ ;  /* 0x000000040d0d7824 */ /* 0x000fe200078e00ff */
[----:B------:R-:W-:Y:S02]  /*2490*/  SHF.R.U32.HI R24, RZ, 0x1e, R24 ;  /* 0x0000001eff187819 */ /* 0x000fe40000011618 */
[----:B------:R-:W-:Y:S02]  /*24a0*/  SHF.R.S32.HI R18, RZ, 0x1f, R25 ;  /* 0x0000001fff127819 */ /* 0x000fe40000011419 */
[----:B0-----:R-:W-:Y:S02]  /*24b0*/  LOP3.LUT R26, R25, R16, RZ, 0x3c, !PT ;  /* 0x00000010191a7212 */ /* 0x001fe400078e3cff */
[C---:B------:R-:W-:Y:S02]  /*24c0*/  LOP3.LUT R12, R18.reuse, R13, RZ, 0x3c, !PT ;  /* 0x0000000d120c7212 */ /* 0x040fe400078e3cff */
[----:B------:R-:W-:-:S02]  /*24d0*/  LOP3.LUT R13, R18, R25, RZ, 0x3c, !PT ;  /* 0x00000019120d7212 */ /* 0x000fc400078e3cff */
[----:B------:R-:W-:Y:S02]  /*24e0*/  LEA.HI R25, R25, R24, RZ, 0x1 ;  /* 0x0000001819197211 */ /* 0x000fe400078f08ff */
[----:B------:R-:W-:Y:S02]  /*24f0*/  ISETP.GE.AND P1, PT, R26, RZ, PT ;  /* 0x000000ff1a00720c */ /* 0x000fe40003f26270 */
[----:B------:R-:W0:Y:S01]  /*2500*/  I2F.F64.S64 R12, R12 ;  /* 0x0000000c000c7312 */ /* 0x000e220000301c00 */
[----:B------:R-:W-:-:S05]  /*2510*/  IMAD.MOV R24, RZ, RZ, -R25 ;  /* 0x000000ffff187224 */ /* 0x000fca00078e0a19 */
[----:B------:R-:W-:Y:S01]  /*2520*/  @!P2 MOV R25, R24 ;  /* 0x000000180019a202 */ /* 0x000fe20000000f00 */
[----:B0-----:R-:W-:-:S10]  /*2530*/  DMUL R18, R12, UR4 ;  /* 0x000000040c127c28 */ /* 0x001fd40008000000 */
[----:B------:R-:W0:Y:S02]  /*2540*/  F2F.F32.F64 R18, R18 ;  /* 0x0000001200127310 */ /* 0x000e240000301000 */
[----:B0-----:R-:W-:-:S07]  /*2550*/  FSEL R13, -R18, R18, !P1 ;  /* 0x00000012120d7208 */ /* 0x001fce0004800100 */
.L_x_29:
[----:B------:R-:W-:Y:S01]  /*2560*/  LOP3.LUT R18, R25, 0x1, RZ, 0xc0, !PT ;  /* 0x0000000119127812 */ /* 0x000fe200078ec0ff */
[----:B------:R-:W-:Y:S01]  /*2570*/  FMUL R12, R13, R13 ;  /* 0x0000000d0d0c7220 */ /* 0x000fe20000400000 */
[----:B------:R-:W-:Y:S02]  /*2580*/  VIADD R24, R25, 0x1 ;  /* 0x0000000119187836 */ /* 0x000fe40000000000 */
[----:B------:R-:W-:Y:S01]  /*2590*/  ISETP.NE.U32.AND P1, PT, R18, 0x1, PT ;  /* 0x000000011200780c */ /* 0x000fe20003f25070 */
[----:B------:R-:W-:Y:S02]  /*25a0*/  FFMA R18, R12, R6, -0.0013887860113754868507 ;  /* 0xbab607ed0c127423 */ /* 0x000fe40000000006 */
[----:B------:R-:W-:Y:S02]  /*25b0*/  LOP3.LUT P2, RZ, R24, 0x2, RZ, 0xc0, !PT ;  /* 0x0000000218ff7812 */ /* 0x000fe4000784c0ff */
[----:B------:R-:W-:Y:S02]  /*25c0*/  FSEL R25, R22, 0.041666727513074874878, !P1 ;  /* 0x3d2aaabb16197808 */ /* 0x000fe40004800000 */
[----:B------:R-:W-:-:S02]  /*25d0*/  FSEL R19, R18, -0.00019574658654164522886, P1 ;  /* 0xb94d415312137808 */ /* 0x000fc40000800000 */
[----:B------:R-:W-:Y:S02]  /*25e0*/  FSEL R13, R13, 1, !P1 ;  /* 0x3f8000000d0d7808 */ /* 0x000fe40004800000 */
[----:B------:R-:W-:Y:S01]  /*25f0*/  FSEL R22, -R23, -0.4999999701976776123, !P1 ;  /* 0xbeffffff17167808 */ /* 0x000fe20004800100 */
[C---:B------:R-:W-:Y:S01]  /*2600*/  FFMA R19, R12.reuse, R19, R25 ;  /* 0x000000130c137223 */ /* 0x040fe20000000019 */
[----:B------:R-:W-:Y:S02]  /*2610*/  IMAD.MOV.U32 R25, RZ, RZ, R8 ;  /* 0x000000ffff197224 */ /* 0x000fe400078e0008 */
[C---:B------:R-:W-:Y:S01]  /*2620*/  FFMA R18, R12.reuse, R13, RZ ;  /* 0x0000000d0c127223 */ /* 0x040fe200000000ff */
[----:B------:R-:W-:Y:S01]  /*2630*/  FFMA R19, R12, R19, R22 ;  /* 0x000000130c137223 */ /* 0x000fe20000000016 */
[----:B------:R-:W-:-:S03]  /*2640*/  IMAD.MOV.U32 R12, RZ, RZ, R7 ;  /* 0x000000ffff0c7224 */ /* 0x000fc600078e0007 */
        /* <DEDUP_REMOVED lines=8> */
[----:B------:R-:W-:Y:S01]  /*26d0*/  CS2R R24, SRZ ;  /* 0x0000000000187805 */ /* 0x000fe2000001ff00 */
[----:B------:R-:W-:Y:S01]  /*26e0*/  IMAD.MOV.U32 R12, RZ, RZ, R1 ;  /* 0x000000ffff0c7224 */ /* 0x000fe200078e0001 */
[----:B------:R-:W0:Y:S02]  /*26f0*/  LDCU.64 UR8, c[0x4][URZ] ;  /* 0x01000000ff0877ac */ /* 0x000e240008000a00 */
[----:B------:R-:W-:Y:S01]  /*2700*/  LOP3.LUT R26, R26, 0x80000000, RZ, 0xfc, !PT ;  /* 0x800000001a1a7812 */ /* 0x000fe200078efcff */
[----:B------:R-:W-:-:S06]  /*2710*/  UMOV UR4, URZ ;  /* 0x000000ff00047c82 */ /* 0x000fcc0008000000 */
.L_x_32:
        /* <DEDUP_REMOVED lines=44> */
.L_x_31:
[----:B------:R-:W-:Y:S01]  /*29e0*/  FMUL R26, R2, R17 ;  /* 0x00000011021a7220 */ /* 0x000fe20000400000 */
[----:B------:R-:W-:Y:S01]  /*29f0*/  FMUL R19, R12, R12 ;  /* 0x0000000c0c137220 */ /* 0x000fe20000400000 */
[----:B------:R-:W-:Y:S02]  /*2a00*/  LOP3.LUT R16, R25, 0x1, RZ, 0xc0, !PT ;  /* 0x0000000119107812 */ /* 0x000fe400078ec0ff */
[----:B------:R-:W-:Y:S01]  /*2a10*/  FFMA R26, R3, R4, R26 ;  /* 0x00000004031a7223 */ /* 0x000fe2000000001a */
[----:B------:R-:W-:Y:S01]  /*2a20*/  FFMA R6, R19, R6, -0.0013887860113754868507 ;  /* 0xbab607ed13067423 */ /* 0x000fe20000000006 */
[----:B------:R-:W-:-:S03]  /*2a30*/  ISETP.NE.U32.AND P0, PT, R16, 0x1, PT ;  /* 0x000000011000780c */ /* 0x000fc60003f05070 */
[----:B------:R-:W-:Y:S02]  /*2a40*/  FSETP.GEU.AND P1, PT, |R26|, 9.9999999392252902908e-09, PT ;  /* 0x322bcc771a00780b */ /* 0x000fe40003f2e200 */
[----:B------:R-:W-:Y:S02]  /*2a50*/  FSEL R20, R20, 0.0083327032625675201416, !P0 ;  /* 0x3c0885e414147808 */ /* 0x000fe40004000000 */
[----:B------:R-:W-:Y:S02]  /*2a60*/  FSEL R6, R6, -0.00019574658654164522886, !P0 ;  /* 0xb94d415306067808 */ /* 0x000fe40004000000 */
[----:B------:R-:W-:Y:S02]  /*2a70*/  FSEL R12, R12, 1, P0 ;  /* 0x3f8000000c0c7808 */ /* 0x000fe40000000000 */
[----:B------:R-:W-:Y:S01]  /*2a80*/  FSEL R16, -R21, -0.16666662693023681641, !P0 ;  /* 0xbe2aaaa815107808 */ /* 0x000fe20004000100 */
[----:B------:R-:W-:-:S04]  /*2a90*/  FFMA R6, R19, R6, R20 ;  /* 0x0000000613067223 */ /* 0x000fc80000000014 */
[----:B------:R-:W-:Y:S05]  /*2aa0*/  @!P1 EXIT ;  /* 0x000000000000994d */ /* 0x000fea0003800000 */
[----:B------:R-:W0:Y:S01]  /*2ab0*/  LDCU UR4, c[0x0][0x394] ;  /* 0x00007280ff0477ac */ /* 0x000e220008000800 */
[----:B------:R-:W-:Y:S01]  /*2ac0*/  LOP3.LUT P0, RZ, R25, 0x2, RZ, 0xc0, !PT ;  /* 0x0000000219ff7812 */ /* 0x000fe2000780c0ff */
[C---:B------:R-:W-:Y:S01]  /*2ad0*/  FFMA R6, R19.reuse, R6, R16 ;  /* 0x0000000613067223 */ /* 0x040fe20000000010 */
[----:B------:R-:W-:Y:S01]  /*2ae0*/  FFMA R19, R19, R12, RZ ;  /* 0x0000000c13137223 */ /* 0x000fe200000000ff */
[----:B------:R-:W1:Y:S01]  /*2af0*/  MUFU.RCP R21, R26 ;  /* 0x0000001a00157308 */ /* 0x000e620000001000 */
[----:B------:R-:W-:Y:S02]  /*2b00*/  BSSY.RECONVERGENT B2, `(.L_x_33) ;  /* 0x0000011000027945 */ /* 0x000fe40003800200 */
[----:B------:R-:W-:-:S07]  /*2b10*/  FFMA R12, R19, R6, R12 ;  /* 0x00000006130c7223 */ /* 0x000fce000000000c */
[----:B------:R-:W-:-:S04]  /*2b20*/  @P0 FADD R12, RZ, -R12 ;  /* 0x8000000cff0c0221 */ /* 0x000fc80000000000 */
[----:B0-----:R-:W-:Y:S01]  /*2b30*/  FFMA R6, R12, -UR4, -R9 ;  /* 0x800000040c067c23 */ /* 0x001fe20008000809 */
[----:B------:R-:W-:-:S03]  /*2b40*/  FFMA R19, R13, -UR4, -R10 ;  /* 0x800000040d137c23 */ /* 0x000fc6000800080a */
[----:B------:R-:W-:Y:S01]  /*2b50*/  FMUL R17, R17, R6 ;  /* 0x0000000611117220 */ /* 0x000fe20000400000 */
[----:B-1----:R-:W-:-:S03]  /*2b60*/  FFMA R6, -R26, R21, 1 ;  /* 0x3f8000001a067423 */ /* 0x002fc60000000115 */
[----:B------:R-:W-:Y:S01]  /*2b70*/  FFMA R4, R4, R19, R17 ;  /* 0x0000001304047223 */ /* 0x000fe20000000011 */
[----:B------:R-:W-:-:S03]  /*2b80*/  FFMA R21, R21, R6, R21 ;  /* 0x0000000615157223 */ /* 0x000fc60000000015 */
[----:B------:R-:W0:Y:S01]  /*2b90*/  FCHK P0, R4, R26 ;  /* 0x0000001a04007302 */ /* 0x000e220000000000 */
[----:B------:R-:W-:-:S04]  /*2ba0*/  FFMA R6, R4, R21, RZ ;  /* 0x0000001504067223 */ /* 0x000fc800000000ff */
[----:B------:R-:W-:-:S04]  /*2bb0*/  FFMA R16, -R26, R6, R4 ;  /* 0x000000061a107223 */ /* 0x000fc80000000104 */
[----:B------:R-:W-:Y:S01]  /*2bc0*/  FFMA R21, R21, R16, R6 ;  /* 0x0000001015157223 */ /* 0x000fe20000000006 */
[----:B0-----:R-:W-:Y:S06]  /*2bd0*/  @!P0 BRA `(.L_x_34) ;  /* 0x00000000000c8947 */ /* 0x001fec0003800000 */
[----:B------:R-:W-:-:S07]  /*2be0*/  MOV R6, 0x2c00 ;  /* 0x00002c0000067802 */ /* 0x000fce0000000f00 */
[----:B------:R-:W-:Y:S05]  /*2bf0*/  CALL.REL.NOINC `($__internal_2_$__cuda_sm3x_div_rn_noftz_f32_slowpath) ;  /* 0x0000001400487944 */ /* 0x000fea0003c00000 */
[----:B------:R-:W-:-:S07]  /*2c00*/  IMAD.MOV.U32 R21, RZ, RZ, R4 ;  /* 0x000000ffff157224 */ /* 0x000fce00078e0004 */
.L_x_34:
[----:B------:R-:W-:Y:S05]  /*2c10*/  BSYNC.RECONVERGENT B2 ;  /* 0x0000000000027941 */ /* 0x000fea0003800200 */
.L_x_33:
[----:B------:R-:W-:-:S13]  /*2c20*/  FSETP.GTU.AND P0, PT, R21, RZ, PT ;  /* 0x000000ff1500720b */ /* 0x000fda0003f0c000 */
[----:B------:R-:W-:Y:S05]  /*2c30*/  @!P0 EXIT ;  /* 0x000000000000894d */ /* 0x000fea0003800000 */
[----:B------:R-:W0:Y:S01]  /*2c40*/  LDC R17, c[0x0][0x3b4] ;  /* 0x0000ed00ff117b82 */ /* 0x000e220000000800 */
[-C--:B------:R-:W-:Y:S01]  /*2c50*/  FFMA R9, R2, R21.reuse, R9 ;  /* 0x0000001502097223 */ /* 0x080fe20000000009 */
[-C--:B------:R-:W-:Y:S01]  /*2c60*/  FFMA R10, R3, R21.reuse, R10 ;  /* 0x00000015030a7223 */ /* 0x080fe2000000000a */
[----:B------:R-:W-:Y:S01]  /*2c70*/  FFMA R0, R0, R21, RZ ;  /* 0x0000001500007223 */ /* 0x000fe200000000ff */
        /* <DEDUP_REMOVED lines=14> */
.L_x_36:
        /* <DEDUP_REMOVED lines=29> */
[--C-:B------:R-:W-:Y:S02]  /*2f30*/  SHF.R.U32.HI R21, RZ, 0x1e, R4.reuse ;  /* 0x0000001eff157819 */ /* 0x100fe40000011604 */
[C---:B------:R-:W-:Y:S01]  /*2f40*/  SHF.L.W.U32.HI R6, R3.reuse, 0x2, R4 ;  /* 0x0000000203067819 */ /* 0x040fe20000010e04 */
[----:B------:R-:W-:-:S03]  /*2f50*/  IMAD.SHL.U32 R3, R3, 0x4, RZ ;  /* 0x0000000403037824 */ /* 0x000fc600078e00ff */
[----:B------:R-:W-:Y:S02]  /*2f60*/  SHF.R.S32.HI R16, RZ, 0x1f, R6 ;  /* 0x0000001fff107819 */ /* 0x000fe40000011406 */
[----:B------:R-:W-:Y:S02]  /*2f70*/  LOP3.LUT R4, R6, R17, RZ, 0x3c, !PT ;  /* 0x0000001106047212 */ /* 0x000fe400078e3cff */
[C---:B------:R-:W-:Y:S02]  /*2f80*/  LOP3.LUT R2, R16.reuse, R3, RZ, 0x3c, !PT ;  /* 0x0000000310027212 */ /* 0x040fe400078e3cff */
[----:B------:R-:W-:Y:S02]  /*2f90*/  LOP3.LUT R3, R16, R6, RZ, 0x3c, !PT ;  /* 0x0000000610037212 */ /* 0x000fe400078e3cff */
[----:B------:R-:W-:Y:S02]  /*2fa0*/  LEA.HI R6, R6, R21, RZ, 0x1 ;  /* 0x0000001506067211 */ /* 0x000fe400078f08ff */
[----:B------:R-:W-:-:S02]  /*2fb0*/  ISETP.GE.AND P1, PT, R4, RZ, PT ;  /* 0x000000ff0400720c */ /* 0x000fc40003f26270 */
[----:B------:R-:W1:Y:S01]  /*2fc0*/  I2F.F64.S64 R2, R2 ;  /* 0x0000000200027312 */ /* 0x000e620000301c00 */
[----:B------:R-:W-:-:S05]  /*2fd0*/  IMAD.MOV R4, RZ, RZ, -R6 ;  /* 0x000000ffff047224 */ /* 0x000fca00078e0a06 */
[----:B------:R-:W-:Y:S01]  /*2fe0*/  @!P2 MOV R6, R4 ;  /* 0x000000040006a202 */ /* 0x000fe20000000f00 */
[----:B-1----:R-:W-:-:S10]  /*2ff0*/  DMUL R18, R2, UR4 ;  /* 0x0000000402127c28 */ /* 0x002fd40008000000 */
[----:B------:R-:W1:Y:S02]  /*3000*/  F2F.F32.F64 R18, R18 ;  /* 0x0000001200127310 */ /* 0x000e640000301000 */
[----:B01----:R-:W-:-:S07]  /*3010*/  FSEL R2, -R18, R18, !P1 ;  /* 0x0000001212027208 */ /* 0x003fce0004800100 */
.L_x_35:
[----:B------:R-:W-:Y:S01]  /*3020*/  LOP3.LUT R16, R6, 0x1, RZ, 0xc0, !PT ;  /* 0x0000000106107812 */ /* 0x000fe200078ec0ff */
[----:B------:R-:W-:Y:S02]  /*3030*/  IMAD.MOV.U32 R20, RZ, RZ, 0x37cbac00 ;  /* 0x37cbac00ff147424 */ /* 0x000fe400078e00ff */
[----:B------:R-:W-:Y:S01]  /*3040*/  FMUL R3, R2, R2 ;  /* 0x0000000202037220 */ /* 0x000fe20000400000 */
[----:B------:R-:W-:Y:S01]  /*3050*/  IMAD.MOV.U32 R21, RZ, RZ, 0x3effffff ;  /* 0x3effffffff157424 */ /* 0x000fe200078e00ff */
[----:B------:R-:W-:Y:S01]  /*3060*/  ISETP.NE.U32.AND P1, PT, R16, 0x1, PT ;  /* 0x000000011000780c */ /* 0x000fe20003f25070 */
[----:B------:R-:W-:Y:S02]  /*3070*/  IMAD.MOV.U32 R16, RZ, RZ, 0x3d2aaabb ;  /* 0x3d2aaabbff107424 */ /* 0x000fe400078e00ff */
[----:B------:R-:W-:Y:S01]  /*3080*/  FFMA R4, R3, R20, -0.0013887860113754868507 ;  /* 0xbab607ed03047423 */ /* 0x000fe20000000014 */
[----:B------:R-:W-:Y:S02]  /*3090*/  LOP3.LUT P2, RZ, R6, 0x2, RZ, 0xc0, !PT ;  /* 0x0000000206ff7812 */ /* 0x000fe4000784c0ff */
[----:B------:R-:W-:-:S02]  /*30a0*/  FSEL R2, R2, 1, P1 ;  /* 0x3f80000002027808 */ /* 0x000fc40000800000 */
[----:B------:R-:W-:Y:S02]  /*30b0*/  FSEL R4, R4, -0.00019574658654164522886, !P1 ;  /* 0xb94d415304047808 */ /* 0x000fe40004800000 */
[----:B------:R-:W-:Y:S01]  /*30c0*/  FSEL R16, R16, 0.0083327032625675201416, !P1 ;  /* 0x3c0885e410107808 */ /* 0x000fe20004800000 */
[----:B------:R-:W-:Y:S01]  /*30d0*/  FFMA R19, R3, R2, RZ ;  /* 0x0000000203137223 */ /* 0x000fe200000000ff */
[----:B------:R-:W-:-:S03]  /*30e0*/  FSEL R21, -R21, -0.16666662693023681641, !P1 ;  /* 0xbe2aaaa815157808 */ /* 0x000fc60004800100 */
[----:B------:R-:W-:-:S04]  /*30f0*/  FFMA R4, R3, R4, R16 ;  /* 0x0000000403047223 */ /* 0x000fc80000000010 */
        /* <DEDUP_REMOVED lines=15> */
.L_x_38:
        /* <DEDUP_REMOVED lines=44> */
.L_x_37:
[----:B------:R-:W0:Y:S01]  /*34b0*/  LDC R3, c[0x0][0x398] ;  /* 0x0000e600ff037b82 */ /* 0x000e220000000800 */
[----:B------:R-:W-:Y:S01]  /*34c0*/  FMUL R4, R7, R7 ;  /* 0x0000000707047220 */ /* 0x000fe20000400000 */
[----:B------:R-:W-:Y:S01]  /*34d0*/  LOP3.LUT R2, R8, 0x1, RZ, 0xc0, !PT ;  /* 0x0000000108027812 */ /* 0x000fe200078ec0ff */
[----:B------:R-:W-:Y:S01]  /*34e0*/  IMAD.MOV.U32 R19, RZ, RZ, 0x3c0885e4 ;  /* 0x3c0885e4ff137424 */ /* 0x000fe200078e00ff */
[----:B------:R-:W1:Y:S01]  /*34f0*/  LDCU UR4, c[0x0][0x394] ;  /* 0x00007280ff0477ac */ /* 0x000e620008000800 */
[----:B------:R-:W-:Y:S01]  /*3500*/  FFMA R20, R4, R20, -0.0013887860113754868507 ;  /* 0xbab607ed04147423 */ /* 0x000fe20000000014 */
[----:B------:R-:W-:Y:S01]  /*3510*/  ISETP.NE.U32.AND P0, PT, R2, 0x1, PT ;  /* 0x000000010200780c */ /* 0x000fe20003f05070 */
[----:B------:R-:W-:Y:S01]  /*3520*/  IMAD.MOV.U32 R6, RZ, RZ, 0x3e2aaaa8 ;  /* 0x3e2aaaa8ff067424 */ /* 0x000fe200078e00ff */
[----:B------:R-:W-:Y:S01]  /*3530*/  BSSY.RECONVERGENT B2, `(.L_x_39) ;  /* 0x000001d000027945 */ /* 0x000fe20003800200 */
[----:B------:R-:W-:Y:S01]  /*3540*/  VIADD R8, R8, 0x1 ;  /* 0x0000000108087836 */ /* 0x000fe20000000000 */
[----:B------:R-:W-:-:S02]  /*3550*/  FSEL R17, R20, -0.00019574658654164522886, P0 ;  /* 0xb94d415314117808 */ /* 0x000fc40000000000 */
[----:B------:R-:W-:Y:S02]  /*3560*/  FSEL R19, R19, 0.041666727513074874878, !P0 ;  /* 0x3d2aaabb13137808 */ /* 0x000fe40004000000 */
[----:B------:R-:W-:Y:S02]  /*3570*/  FSEL R6, -R6, -0.4999999701976776123, !P0 ;  /* 0xbeffffff06067808 */ /* 0x000fe40004000100 */
[----:B------:R-:W-:Y:S01]  /*3580*/  LOP3.LUT P1, RZ, R8, 0x2, RZ, 0xc0, !PT ;  /* 0x0000000208ff7812 */ /* 0x000fe2000782c0ff */
[----:B------:R-:W-:Y:S01]  /*3590*/  FFMA R17, R4, R17, R19 ;  /* 0x0000001104117223 */ /* 0x000fe20000000013 */
[----:B------:R-:W-:-:S03]  /*35a0*/  FSEL R7, R7, 1, !P0 ;  /* 0x3f80000007077808 */ /* 0x000fc60004000000 */
[C---:B------:R-:W-:Y:S01]  /*35b0*/  FFMA R6, R4.reuse, R17, R6 ;  /* 0x0000001104067223 */ /* 0x040fe20000000006 */
[----:B-1----:R-:W-:Y:S01]  /*35c0*/  FFMA R13, R13, UR4, R10 ;  /* 0x000000040d0d7c23 */ /* 0x002fe2000800000a */
[----:B------:R-:W-:Y:S01]  /*35d0*/  FFMA R4, R4, R7, RZ ;  /* 0x0000000704047223 */ /* 0x000fe200000000ff */
[----:B0-----:R-:W0:Y:S01]  /*35e0*/  MUFU.RCP R2, R3 ;  /* 0x0000000300027308 */ /* 0x001e220000001000 */
[----:B------:R-:W-:Y:S01]  /*35f0*/  FFMA R9, R12, UR4, R9 ;  /* 0x000000040c097c23 */ /* 0x000fe20008000009 */
[----:B------:R-:W-:Y:S01]  /*3600*/  FMUL R13, R16, R13 ;  /* 0x0000000d100d7220 */ /* 0x000fe20000400000 */
[----:B------:R-:W-:-:S04]  /*3610*/  FFMA R4, R4, R6, R7 ;  /* 0x0000000604047223 */ /* 0x000fc80000000007 */
[----:B------:R-:W-:-:S04]  /*3620*/  @P1 FADD R4, RZ, -R4 ;  /* 0x80000004ff041221 */ /* 0x000fc80000000000 */
[----:B------:R-:W-:-:S04]  /*3630*/  FFMA R4, R4, R9, -R13 ;  /* 0x0000000904047223 */ /* 0x000fc8000000080d */
[----:B------:R-:W1:Y:S01]  /*3640*/  FCHK P0, R4, R3 ;  /* 0x0000000304007302 */ /* 0x000e620000000000 */
[----:B0-----:R-:W-:-:S04]  /*3650*/  FFMA R7, R2, -R3, 1 ;  /* 0x3f80000002077423 */ /* 0x001fc80000000803 */
[----:B------:R-:W-:-:S04]  /*3660*/  FFMA R7, R2, R7, R2 ;  /* 0x0000000702077223 */ /* 0x000fc80000000002 */
[----:B------:R-:W-:-:S04]  /*3670*/  FFMA R2, R4, R7, RZ ;  /* 0x0000000704027223 */ /* 0x000fc800000000ff */
[----:B------:R-:W-:-:S04]  /*3680*/  FFMA R6, R2, -R3, R4 ;  /* 0x8000000302067223 */ /* 0x000fc80000000004 */
[----:B------:R-:W-:Y:S01]  /*3690*/  FFMA R2, R7, R6, R2 ;  /* 0x0000000607027223 */ /* 0x000fe20000000002 */
[----:B-1----:R-:W-:Y:S06]  /*36a0*/  @!P0 BRA `(.L_x_40) ;  /* 0x0000000000148947 */ /* 0x002fec0003800000 */
[----:B------:R-:W0:Y:S01]  /*36b0*/  LDCU UR4, c[0x0][0x398] ;  /* 0x00007300ff0477ac */ /* 0x000e220008000800 */
[----:B------:R-:W-:Y:S02]  /*36c0*/  MOV R6, 0x36f0 ;  /* 0x000036f000067802 */ /* 0x000fe40000000f00 */
[----:B0-----:R-:W-:-:S07]  /*36d0*/  MOV R26, UR4 ;  /* 0x00000004001a7c02 */ /* 0x001fce0008000f00 */
[----:B------:R-:W-:Y:S05]  /*36e0*/  CALL.REL.NOINC `($__internal_2_$__cuda_sm3x_div_rn_noftz_f32_slowpath) ;  /* 0x00000008008c7944 */ /* 0x000fea0003c00000 */
[----:B------:R-:W-:-:S07]  /*36f0*/  IMAD.MOV.U32 R2, RZ, RZ, R4 ;  /* 0x000000ffff027224 */ /* 0x000fce00078e0004 */
.L_x_40:
[----:B------:R-:W-:Y:S05]  /*3700*/  BSYNC.RECONVERGENT B2 ;  /* 0x0000000000027941 */ /* 0x000fea0003800200 */
.L_x_39:
[----:B------:R-:W0:Y:S01]  /*3710*/  LDC R9, c[0x0][0x398] ;  /* 0x0000e600ff097b82 */ /* 0x000e220000000800 */
[----:B------:R-:W1:Y:S01]  /*3720*/  LDCU UR4, c[0x0][0x3b0] ;  /* 0x00007600ff0477ac */ /* 0x000e620008000800 */
[----:B------:R-:W-:Y:S01]  /*3730*/  BSSY.RECONVERGENT B2, `(.L_x_41) ;  /* 0x0000011000027945 */ /* 0x000fe20003800200 */
[----:B0-----:R-:W0:Y:S08]  /*3740*/  MUFU.RCP R4, R9 ;  /* 0x0000000900047308 */ /* 0x001e300000001000 */
[----:B------:R-:W2:Y:S01]  /*3750*/  FCHK P0, R0, R9 ;  /* 0x0000000900007302 */ /* 0x000ea20000000000 */
[----:B0-----:R-:W-:-:S04]  /*3760*/  FFMA R3, R4, -R9, 1 ;  /* 0x3f80000004037423 */ /* 0x001fc80000000809 */
[----:B------:R-:W-:Y:S01]  /*3770*/  FFMA R6, R4, R3, R4 ;  /* 0x0000000304067223 */ /* 0x000fe20000000004 */
[----:B-1----:R-:W-:-:S03]  /*3780*/  I2FP.F32.S32 R3, UR4 ;  /* 0x0000000400037c45 */ /* 0x002fc60008201400 */
[----:B------:R-:W-:Y:S02]  /*3790*/  FFMA R7, R0, R6, RZ ;  /* 0x0000000600077223 */ /* 0x000fe400000000ff */
[----:B------:R-:W-:Y:S02]  /*37a0*/  FFMA R2, R3, 0.5, R2 ;  /* 0x3f00000003027823 */ /* 0x000fe40000000002 */
[----:B------:R-:W-:Y:S02]  /*37b0*/  FFMA R4, R7, -R9, R0 ;  /* 0x8000000907047223 */ /* 0x000fe40000000000 */
[----:B------:R-:W-:Y:S02]  /*37c0*/  FADD R2, R2, -0.5 ;  /* 0xbf00000002027421 */ /* 0x000fe40000000000 */
[----:B------:R-:W-:Y:S01]  /*37d0*/  FFMA R4, R6, R4, R7 ;  /* 0x0000000406047223 */ /* 0x000fe20000000007 */
[----:B--2---:R-:W-:Y:S06]  /*37e0*/  @!P0 BRA `(.L_x_42) ;  /* 0x0000000000148947 */ /* 0x004fec0003800000 */
[----:B------:R-:W0:Y:S01]  /*37f0*/  LDCU UR4, c[0x0][0x398] ;  /* 0x00007300ff0477ac */ /* 0x000e220008000800 */
[----:B------:R-:W-:Y:S01]  /*3800*/  IMAD.MOV.U32 R4, RZ, RZ, R0 ;  /* 0x000000ffff047224 */ /* 0x000fe200078e0000 */
[----:B------:R-:W-:Y:S01]  /*3810*/  MOV R6, 0x3840 ;  /* 0x0000384000067802 */ /* 0x000fe20000000f00 */
[----:B0-----:R-:W-:-:S07]  /*3820*/  IMAD.U32 R26, RZ, RZ, UR4 ;  /* 0x00000004ff1a7e24 */ /* 0x001fce000f8e00ff */
[----:B------:R-:W-:Y:S05]  /*3830*/  CALL.REL.NOINC `($__internal_2_$__cuda_sm3x_div_rn_noftz_f32_slowpath) ;  /* 0x0000000800387944 */ /* 0x000fea0003c00000 */
.L_x_42:
[----:B------:R-:W-:Y:S05]  /*3840*/  BSYNC.RECONVERGENT B2 ;  /* 0x0000000000027941 */ /* 0x000fea0003800200 */
.L_x_41:
[----:B------:R-:W0:Y:S01]  /*3850*/  LDCU UR4, c[0x0][0x3ac] ;  /* 0x00007580ff0477ac */ /* 0x000e220008000800 */
[----:B------:R-:W1:Y:S01]  /*3860*/  LDC R9, c[0x0][0x3b0] ;  /* 0x0000ec00ff097b82 */ /* 0x000e620000000800 */
[----:B------:R-:W2:Y:S02]  /*3870*/  F2I.FLOOR.NTZ R13, R2 ;  /* 0x00000002000d7305 */ /* 0x000ea40000207100 */
[----:B--2---:R-:W-:Y:S01]  /*3880*/  VIADD R0, R13, 0x1 ;  /* 0x000000010d007836 */ /* 0x004fe20000000000 */
[----:B0-----:R-:W-:-:S05]  /*3890*/  I2FP.F32.S32 R3, UR4 ;  /* 0x0000000400037c45 */ /* 0x001fca0008201400 */
[----:B------:R-:W-:-:S04]  /*38a0*/  FFMA R3, R3, 0.5, R4 ;  /* 0x3f00000003037823 */ /* 0x000fc80000000004 */
[----:B------:R-:W-:-:S04]  /*38b0*/  FADD R17, R3, -0.5 ;  /* 0xbf00000003117421 */ /* 0x000fc80000000000 */
[----:B------:R-:W0:Y:S02]  /*38c0*/  F2I.FLOOR.NTZ R4, R17 ;  /* 0x0000001100047305 */ /* 0x000e240000207100 */
[----:B0-----:R-:W-:-:S04]  /*38d0*/  IADD3 R3, PT, PT, R4, 0x1, RZ ;  /* 0x0000000104037810 */ /* 0x001fc80007ffe0ff */
[----:B------:R-:W-:Y:S02]  /*38e0*/  ISETP.GE.AND P0, PT, R3, UR4, PT ;  /* 0x0000000403007c0c */ /* 0x000fe4000bf06270 */
[----:B------:R-:W-:Y:S02]  /*38f0*/  LOP3.LUT R3, R13, R4, RZ, 0xfc, !PT ;  /* 0x000000040d037212 */ /* 0x000fe400078efcff */
[----:B-1----:R-:W-:-:S04]  /*3900*/  ISETP.GE.OR P0, PT, R0, R9, P0 ;  /* 0x000000090000720c */ /* 0x002fc80000706670 */
[----:B------:R-:W-:-:S13]  /*3910*/  ISETP.LT.OR P0, PT, R3, RZ, P0 ;  /* 0x000000ff0300720c */ /* 0x000fda0000701670 */
[----:B------:R-:W-:Y:S05]  /*3920*/  @P0 EXIT ;  /* 0x000000000000094d */ /* 0x000fea0003800000 */
[----:B------:R-:W0:Y:S01]  /*3930*/  LDC.64 R6, c[0x0][0x388] ;  /* 0x0000e200ff067b82 */ /* 0x000e220000000a00 */
[----:B------:R-:W-:-:S04]  /*3940*/  IMAD R3, R4, R9, R13 ;  /* 0x0000000904037224 */ /* 0x000fc800078e020d */
[----:B0-----:R-:W-:-:S05]  /*3950*/  IMAD.WIDE R6, R3, 0x4, R6 ;  /* 0x0000000403067825 */ /* 0x001fca00078e0206 */
[----:B------:R-:W2:Y:S01]  /*3960*/  LDG.E R19, desc[UR6][R6.64+0x4] ;  /* 0x0000040606137981 */ /* 0x000ea2000c1e1900 */
[----:B------:R-:W-:-:S03]  /*3970*/  IMAD.WIDE R8, R9, 0x4, R6 ;  /* 0x0000000409087825 */ /* 0x000fc600078e0206 */
[----:B------:R0:W3:Y:S04]  /*3980*/  LDG.E R3, desc[UR6][R6.64] ;  /* 0x0000000606037981 */ /* 0x0000e8000c1e1900 */
[----:B------:R-:W4:Y:S04]  /*3990*/  LDG.E R0, desc[UR6][R8.64] ;  /* 0x0000000608007981 */ /* 0x000f28000c1e1900 */
[----:B------:R-:W5:Y:S01]  /*39a0*/  LDG.E R12, desc[UR6][R8.64+0x4] ;  /* 0x00000406080c7981 */ /* 0x000f62000c1e1900 */
[----:B------:R-:W-:Y:S01]  /*39b0*/  I2FP.F32.U32 R4, R4 ;  /* 0x0000000400047245 */ /* 0x000fe20000201000 */
[----:B0-----:R-:W-:Y:S01]  /*39c0*/  VIADD R6, R11, 0x1800000 ;  /* 0x018000000b067836 */ /* 0x001fe20000000000 */
[----:B------:R-:W-:Y:S01]  /*39d0*/  I2FP.F32.U32 R13, R13 ;  /* 0x0000000d000d7245 */ /* 0x000fe20000201000 */
[----:B------:R-:W-:Y:S02]  /*39e0*/  BSSY.RECONVERGENT B0, `(.L_x_43) ;  /* 0x0000017000007945 */ /* 0x000fe40003800200 */
[----:B------:R-:W-:Y:S01]  /*39f0*/  FADD R4, R17, -R4 ;  /* 0x8000000411047221 */ /* 0x000fe20000000000 */
[----:B------:R-:W-:Y:S01]  /*3a00*/  LOP3.LUT R7, R6, 0x7f800000, RZ, 0xc0, !PT ;  /* 0x7f80000006077812 */ /* 0x000fe200078ec0ff */
[----:B------:R-:W-:-:S02]  /*3a10*/  FADD R13, R2, -R13 ;  /* 0x8000000d020d7221 */ /* 0x000fc40000000000 */
[C---:B------:R-:W-:Y:S01]  /*3a20*/  FADD R2, -R4.reuse, 1 ;  /* 0x3f80000004027421 */ /* 0x040fe20000000100 */
[----:B------:R-:W-:Y:S01]  /*3a30*/  ISETP.GT.U32.AND P0, PT, R7, 0x1ffffff, PT ;  /* 0x01ffffff0700780c */ /* 0x000fe20003f04070 */
[C---:B------:R-:W-:Y:S02]  /*3a40*/  FADD R17, -R13.reuse, 1 ;  /* 0x3f8000000d117421 */ /* 0x040fe40000000100 */
[-C--:B------:R-:W-:Y:S02]  /*3a50*/  FMUL R10, R13, R2.reuse ;  /* 0x000000020d0a7220 */ /* 0x080fe40000400000 */
[----:B------:R-:W-:Y:S01]  /*3a60*/  FMUL R2, R17, R2 ;  /* 0x0000000211027220 */ /* 0x000fe20000400000 */
[----:B------:R-:W-:Y:S01]  /*3a70*/  FMUL R17, R4, R17 ;  /* 0x0000001104117220 */ /* 0x000fe20000400000 */
[----:B--2---:R-:W-:-:S04]  /*3a80*/  FMUL R19, R10, R19 ;  /* 0x000000130a137220 */ /* 0x004fc80000400000 */
[----:B---3--:R-:W-:Y:S01]  /*3a90*/  FFMA R6, R2, R3, R19 ;  /* 0x0000000302067223 */ /* 0x008fe20000000013 */
[----:B------:R-:W-:-:S03]  /*3aa0*/  FMUL R2, R13, R4 ;  /* 0x000000040d027220 */ /* 0x000fc60000400000 */
[----:B----4-:R-:W-:-:S04]  /*3ab0*/  FFMA R17, R17, R0, R6 ;  /* 0x0000000011117223 */ /* 0x010fc80000000006 */
[----:B-----5:R-:W-:Y:S01]  /*3ac0*/  FFMA R2, R2, R12, R17 ;  /* 0x0000000c02027223 */ /* 0x020fe20000000011 */
[----:B------:R-:W-:Y:S06]  /*3ad0*/  @P0 BRA `(.L_x_44) ;  /* 0x00000000000c0947 */ /* 0x000fec0003800000 */
[----:B------:R-:W-:-:S07]  /*3ae0*/  MOV R4, 0x3b00 ;  /* 0x00003b0000047802 */ /* 0x000fce0000000f00 */
[----:B------:R-:W-:Y:S05]  /*3af0*/  CALL.REL.NOINC `($__internal_0_$__cuda_sm20_rcp_rn_f32_slowpath) ;  /* 0x0000000000587944 */ /* 0x000fea0003c00000 */
[----:B------:R-:W-:Y:S05]  /*3b00*/  BRA `(.L_x_45) ;  /* 0x0000000000107947 */ /* 0x000fea0003800000 */
.L_x_44:
[----:B------:R-:W0:Y:S02]  /*3b10*/  MUFU.RCP R0, R11 ;  /* 0x0000000b00007308 */ /* 0x000e240000001000 */
[----:B0-----:R-:W-:-:S04]  /*3b20*/  FFMA R3, R11, R0, -1 ;  /* 0xbf8000000b037423 */ /* 0x001fc80000000000 */
[----:B------:R-:W-:-:S04]  /*3b30*/  FADD.FTZ R3, -R3, -RZ ;  /* 0x800000ff03037221 */ /* 0x000fc80000010100 */
[----:B------:R-:W-:-:S07]  /*3b40*/  FFMA R3, R0, R3, R0 ;  /* 0x0000000300037223 */ /* 0x000fce0000000000 */
.L_x_45:
[----:B------:R-:W-:Y:S05]  /*3b50*/  BSYNC.RECONVERGENT B0 ;  /* 0x0000000000007941 */ /* 0x000fea0003800200 */
.L_x_43:
[----:B------:R-:W0:Y:S01]  /*3b60*/  LDCU UR4, c[0x0][0x3a0] ;  /* 0x00007400ff0477ac */ /* 0x000e220008000800 */
[----:B------:R-:W-:Y:S01]  /*3b70*/  IMAD.MOV.U32 R31, RZ, RZ, RZ ;  /* 0x000000ffff1f7224 */ /* 0x000fe200078e00ff */
[----:B------:R-:W-:Y:S01]  /*3b80*/  SHF.R.S32.HI R15, RZ, 0x1f, R14 ;  /* 0x0000001fff0f7819 */ /* 0x000fe2000001140e */
[----:B------:R-:W-:Y:S01]  /*3b90*/  FMUL R3, R2, R3 ;  /* 0x0000000302037220 */ /* 0x000fe20000400000 */
[----:B------:R-:W1:Y:S01]  /*3ba0*/  LDCU UR5, c[0x0][0x39c] ;  /* 0x00007380ff0577ac */ /* 0x000e620008000800 */
[----:B------:R-:W2:Y:S01]  /*3bb0*/  LDCU.64 UR8, c[0x0][0x380] ;  /* 0x00007000ff0877ac */ /* 0x000ea20008000a00 */
[----:B0-----:R-:W-:Y:S01]  /*3bc0*/  IMAD.WIDE.U32 R30, R5, UR4, R30 ;  /* 0x00000004051e7c25 */ /* 0x001fe2000f8e001e */
[----:B-1----:R-:W-:-:S03]  /*3bd0*/  USHF.R.S32.HI UR4, URZ, 0x1f, UR5 ;  /* 0x0000001fff047899 */ /* 0x002fc60008011405 */
[----:B------:R-:W-:Y:S02]  /*3be0*/  IMAD R5, R31, UR5, RZ ;  /* 0x000000051f057c24 */ /* 0x000fe4000f8e02ff */
[----:B------:R-:W-:-:S04]  /*3bf0*/  IMAD.WIDE.U32 R14, R30, UR5, R14 ;  /* 0x000000051e0e7c25 */ /* 0x000fc8000f8e000e */
[----:B------:R-:W-:Y:S01]  /*3c00*/  IMAD R5, R30, UR4, R5 ;  /* 0x000000041e057c24 */ /* 0x000fe2000f8e0205 */
[----:B--2---:R-:W-:-:S04]  /*3c10*/  LEA R4, P0, R14, UR8, 0x2 ;  /* 0x000000080e047c11 */ /* 0x004fc8000f8010ff */
[----:B------:R-:W-:-:S04]  /*3c20*/  IADD3 R5, PT, PT, R15, R5, RZ ;  /* 0x000000050f057210 */ /* 0x000fc80007ffe0ff */
[----:B------:R-:W-:-:S05]  /*3c30*/  LEA.HI.X R5, R14, UR9, R5, 0x2, P0 ;  /* 0x000000090e057c11 */ /* 0x000fca00080f1405 */
[----:B------:R-:W-:Y:S01]  /*3c40*/  REDG.E.ADD.F32.FTZ.RN.STRONG.GPU desc[UR6][R4.64], R3 ;  /* 0x00000003040079a6 */ /* 0x000fe2000c12f306 */
[----:B------:R-:W-:Y:S05]  /*3c50*/  EXIT ;  /* 0x000000000000794d */ /* 0x000fea0003800000 */
        .weak           $__internal_0_$__cuda_sm20_rcp_rn_f32_slowpath
        .type           $__internal_0_$__cuda_sm20_rcp_rn_f32_slowpath,@function
        .size           $__internal_0_$__cuda_sm20_rcp_rn_f32_slowpath,($__internal_1_$__cuda_sm20_sqrt_rn_f32_slowpath - $__internal_0_$__cuda_sm20_rcp_rn_f32_slowpath)
$__internal_0_$__cuda_sm20_rcp_rn_f32_slowpath:
[----:B------:R-:W-:Y:S01]  /*3c60*/  IMAD.SHL.U32 R0, R11, 0x2, RZ ;  /* 0x000000020b007824 */ /* 0x000fe200078e00ff */
[----:B------:R-:W-:Y:S04]  /*3c70*/  BSSY.RECONVERGENT B1, `(.L_x_46) ;  /* 0x0000030000017945 */ /* 0x000fe80003800200 */
[----:B------:R-:W-:-:S04]  /*3c80*/  SHF.R.U32.HI R9, RZ, 0x18, R0 ;  /* 0x00000018ff097819 */ /* 0x000fc80000011600 */
[----:B------:R-:W-:-:S13]  /*3c90*/  ISETP.NE.U32.AND P0, PT, R9, RZ, PT ;  /* 0x000000ff0900720c */ /* 0x000fda0003f05070 */
[----:B------:R-:W-:Y:S05]  /*3ca0*/  @P0 BRA `(.L_x_47) ;  /* 0x0000000000280947 */ /* 0x000fea0003800000 */
[----:B------:R-:W-:-:S05]  /*3cb0*/  IMAD.SHL.U32 R0, R11, 0x2, RZ ;  /* 0x000000020b007824 */ /* 0x000fca00078e00ff */
[----:B------:R-:W-:-:S13]  /*3cc0*/  ISETP.NE.AND P0, PT, R0, RZ, PT ;  /* 0x000000ff0000720c */ /* 0x000fda0003f05270 */
[----:B------:R-:W-:Y:S01]  /*3cd0*/  @P0 FFMA R6, R11, 1.84467440737095516160e+19, RZ ;  /* 0x5f8000000b060823 */ /* 0x000fe200000000ff */
[----:B------:R-:W-:Y:S08]  /*3ce0*/  @!P0 MUFU.RCP R3, R11 ;  /* 0x0000000b00038308 */ /* 0x000ff00000001000 */
[----:B------:R-:W0:Y:S02]  /*3cf0*/  @P0 MUFU.RCP R7, R6 ;  /* 0x0000000600070308 */ /* 0x000e240000001000 */
[----:B0-----:R-:W-:-:S04]  /*3d00*/  @P0 FFMA R0, R6, R7, -1 ;  /* 0xbf80000006000423 */ /* 0x001fc80000000007 */
[----:B------:R-:W-:-:S04]  /*3d10*/  @P0 FADD.FTZ R0, -R0, -RZ ;  /* 0x800000ff00000221 */ /* 0x000fc80000010100 */
[----:B------:R-:W-:-:S04]  /*3d20*/  @P0 FFMA R0, R7, R0, R7 ;  /* 0x0000000007000223 */ /* 0x000fc80000000007 */
[----:B------:R-:W-:Y:S01]  /*3d30*/  @P0 FFMA R3, R0, 1.84467440737095516160e+19, RZ ;  /* 0x5f80000000030823 */ /* 0x000fe200000000ff */
[----:B------:R-:W-:Y:S06]  /*3d40*/  BRA `(.L_x_48) ;  /* 0x0000000000887947 */ /* 0x000fec0003800000 */
.L_x_47:
[----:B------:R-:W-:-:S05]  /*3d50*/  VIADD R13, R9, 0xffffff03 ;  /* 0xffffff03090d7836 */ /* 0x000fca0000000000 */
[----:B------:R-:W-:-:S13]  /*3d60*/  ISETP.GT.U32.AND P0, PT, R13, 0x1, PT ;  /* 0x000000010d00780c */ /* 0x000fda0003f04070 */
[----:B------:R-:W-:Y:S05]  /*3d70*/  @P0 BRA `(.L_x_49) ;  /* 0x0000000000780947 */ /* 0x000fea0003800000 */
[----:B------:R-:W-:Y:S01]  /*3d80*/  LOP3.LUT R0, R11, 0x7fffff, RZ, 0xc0, !PT ;  /* 0x007fffff0b007812 */ /* 0x000fe200078ec0ff */
[----:B------:R-:W-:-:S03]  /*3d90*/  HFMA2 R8, -RZ, RZ, 0, 1.78813934326171875e-07 ;  /* 0x00000003ff087431 */ /* 0x000fc600000001ff */
[----:B------:R-:W-:-:S04]  /*3da0*/  LOP3.LUT R0, R0, 0x3f800000, RZ, 0xfc, !PT ;  /* 0x3f80000000007812 */ /* 0x000fc800078efcff */
[----:B------:R-:W0:Y:S01]  /*3db0*/  MUFU.RCP R3, R0 ;  /* 0x0000000000037308 */ /* 0x000e220000001000 */
[----:B------:R-:W-:Y:S01]  /*3dc0*/  SHF.L.U32 R8, R8, R13, RZ ;  /* 0x0000000d08087219 */ /* 0x000fe200000006ff */
[----:B0-----:R-:W-:-:S04]  /*3dd0*/  FFMA R6, R0, R3, -1 ;  /* 0xbf80000000067423 */ /* 0x001fc80000000003 */
[----:B------:R-:W-:-:S04]  /*3de0*/  FADD.FTZ R6, -R6, -RZ ;  /* 0x800000ff06067221 */ /* 0x000fc80000010100 */
[CCC-:B------:R-:W-:Y:S01]  /*3df0*/  FFMA.RM R7, R3.reuse, R6.reuse, R3.reuse ;  /* 0x0000000603077223 */ /* 0x1c0fe20000004003 */
[----:B------:R-:W-:-:S04]  /*3e00*/  FFMA.RP R6, R3, R6, R3 ;  /* 0x0000000603067223 */ /* 0x000fc80000008003 */
[C---:B------:R-:W-:Y:S02]  /*3e10*/  LOP3.LUT R3, R7.reuse, 0x7fffff, RZ, 0xc0, !PT ;  /* 0x007fffff07037812 */ /* 0x040fe400078ec0ff */
[----:B------:R-:W-:Y:S02]  /*3e20*/  FSETP.NEU.FTZ.AND P0, PT, R7, R6, PT ;  /* 0x000000060700720b */ /* 0x000fe40003f1d000 */
[----:B------:R-:W-:Y:S02]  /*3e30*/  LOP3.LUT R3, R3, 0x800000, RZ, 0xfc, !PT ;  /* 0x0080000003037812 */ /* 0x000fe400078efcff */
[----:B------:R-:W-:Y:S02]  /*3e40*/  SEL R6, RZ, 0xffffffff, !P0 ;  /* 0xffffffffff067807 */ /* 0x000fe40004000000 */
[----:B------:R-:W-:-:S03]  /*3e50*/  LOP3.LUT R8, R8, R3, RZ, 0xc0, !PT ;  /* 0x0000000308087212 */ /* 0x000fc600078ec0ff */
[----:B------:R-:W-:Y:S01]  /*3e60*/  IMAD.MOV R6, RZ, RZ, -R6 ;  /* 0x000000ffff067224 */ /* 0x000fe200078e0a06 */
[----:B------:R-:W-:-:S04]  /*3e70*/  SHF.R.U32.HI R8, RZ, R13, R8 ;  /* 0x0000000dff087219 */ /* 0x000fc80000011608 */
[----:B------:R-:W-:Y:S02]  /*3e80*/  LOP3.LUT P1, RZ, R6, R13, R3, 0xf8, !PT ;  /* 0x0000000d06ff7212 */ /* 0x000fe4000782f803 */
[C---:B------:R-:W-:Y:S02]  /*3e90*/  LOP3.LUT P0, RZ, R8.reuse, 0x1, RZ, 0xc0, !PT ;  /* 0x0000000108ff7812 */ /* 0x040fe4000780c0ff */
[----:B------:R-:W-:-:S04]  /*3ea0*/  LOP3.LUT P2, RZ, R8, 0x2, RZ, 0xc0, !PT ;  /* 0x0000000208ff7812 */ /* 0x000fc8000784c0ff */
[----:B------:R-:W-:Y:S02]  /*3eb0*/  PLOP3.LUT P0, PT, P0, P1, P2, 0xe0, 0x0 ;  /* 0x000000000000781c */ /* 0x000fe40000703c20 */
[----:B------:R-:W-:Y:S02]  /*3ec0*/  LOP3.LUT P1, RZ, R11, 0x7fffff, RZ, 0xc0, !PT ;  /* 0x007fffff0bff7812 */ /* 0x000fe4000782c0ff */
[----:B------:R-:W-:-:S05]  /*3ed0*/  SEL R0, RZ, 0x1, !P0 ;  /* 0x00000001ff007807 */ /* 0x000fca0004000000 */
[----:B------:R-:W-:-:S05]  /*3ee0*/  IMAD.MOV R0, RZ, RZ, -R0 ;  /* 0x000000ffff007224 */ /* 0x000fca00078e0a00 */
[----:B------:R-:W-:Y:S01]  /*3ef0*/  ISETP.GE.AND P0, PT, R0, RZ, PT ;  /* 0x000000ff0000720c */ /* 0x000fe20003f06270 */
[----:B------:R-:W-:-:S05]  /*3f00*/  VIADD R0, R9, 0xffffff04 ;  /* 0xffffff0409007836 */ /* 0x000fca0000000000 */
[----:B------:R-:W-:-:S07]  /*3f10*/  SHF.R.U32.HI R0, RZ, R0, R3 ;  /* 0x00000000ff007219 */ /* 0x000fce0000011603 */
[----:B------:R-:W-:-:S05]  /*3f20*/  @!P0 IADD3 R0, PT, PT, R0, 0x1, RZ ;  /* 0x0000000100008810 */ /* 0x000fca0007ffe0ff */
[----:B------:R-:W-:-:S05]  /*3f30*/  @!P1 IMAD.SHL.U32 R0, R0, 0x2, RZ ;  /* 0x0000000200009824 */ /* 0x000fca00078e00ff */
[----:B------:R-:W-:Y:S01]  /*3f40*/  LOP3.LUT R3, R0, 0x80000000, R11, 0xf8, !PT ;  /* 0x8000000000037812 */ /* 0x000fe200078ef80b */
[----:B------:R-:W-:Y:S06]  /*3f50*/  BRA `(.L_x_48) ;  /* 0x0000000000047947 */ /* 0x000fec0003800000 */
.L_x_49:
[----:B------:R0:W1:Y:S02]  /*3f60*/  MUFU.RCP R3, R11 ;  /* 0x0000000b00037308 */ /* 0x0000640000001000 */
.L_x_48:
[----:B------:R-:W-:Y:S05]  /*3f70*/  BSYNC.RECONVERGENT B1 ;  /* 0x0000000000017941 */ /* 0x000fea0003800200 */
.L_x_46:
[----:B------:R-:W-:Y:S02]  /*3f80*/  IMAD.MOV.U32 R6, RZ, RZ, R4 ;  /* 0x000000ffff067224 */ /* 0x000fe400078e0004 */
[----:B------:R-:W-:-:S04]  /*3f90*/  IMAD.MOV.U32 R7, RZ, RZ, 0x0 ;  /* 0x00000000ff077424 */ /* 0x000fc800078e00ff */
[----:B01----:R-:W-:Y:S05]  /*3fa0*/  RET.REL.NODEC R6 `(_Z17backProjectKernelPfPKf14GeometryParamsiiifiif) ;  /* 0xffffffc006147950 */ /* 0x003fea0003c3ffff */
        .weak           $__internal_1_$__cuda_sm20_sqrt_rn_f32_slowpath
        .type           $__internal_1_$__cuda_sm20_sqrt_rn_f32_slowpath,@function
        .size           $__internal_1_$__cuda_sm20_sqrt_rn_f32_slowpath,($__internal_2_$__cuda_sm3x_div_rn_noftz_f32_slowpath - $__internal_1_$__cuda_sm20_sqrt_rn_f32_slowpath)
$__internal_1_$__cuda_sm20_sqrt_rn_f32_slowpath:
[----:B------:R-:W-:-:S13]  /*3fb0*/  LOP3.LUT P0, RZ, R11, 0x7fffffff, RZ, 0xc0, !PT ;  /* 0x7fffffff0bff7812 */ /* 0x000fda000780c0ff */
[----:B------:R-:W-:Y:S01]  /*3fc0*/  @!P0 MOV R4, R11 ;  /* 0x0000000b00048202 */ /* 0x000fe20000000f00 */
[----:B------:R-:W-:Y:S06]  /*3fd0*/  @!P0 BRA `(.L_x_50) ;  /* 0x0000000000408947 */ /* 0x000fec0003800000 */
[----:B------:R-:W-:-:S13]  /*3fe0*/  FSETP.GEU.FTZ.AND P0, PT, R11, RZ, PT ;  /* 0x000000ff0b00720b */ /* 0x000fda0003f1e000 */
[----:B------:R-:W-:Y:S01]  /*3ff0*/  @!P0 IMAD.MOV.U32 R4, RZ, RZ, 0x7fffffff ;  /* 0x7fffffffff048424 */ /* 0x000fe200078e00ff */
[----:B------:R-:W-:Y:S06]  /*4000*/  @!P0 BRA `(.L_x_50) ;  /* 0x0000000000348947 */ /* 0x000fec0003800000 */
[----:B------:R-:W-:-:S13]  /*4010*/  FSETP.GTU.FTZ.AND P0, PT, |R11|, +INF , PT ;  /* 0x7f8000000b00780b */ /* 0x000fda0003f1c200 */
[----:B------:R-:W-:Y:S01]  /*4020*/  @P0 FADD.FTZ R4, R11, 1 ;  /* 0x3f8000000b040421 */ /* 0x000fe20000010000 */
[----:B------:R-:W-:Y:S06]  /*4030*/  @P0 BRA `(.L_x_50) ;  /* 0x0000000000280947 */ /* 0x000fec0003800000 */
[----:B------:R-:W-:-:S13]  /*4040*/  FSETP.NEU.FTZ.AND P0, PT, |R11|, +INF , PT ;  /* 0x7f8000000b00780b */ /* 0x000fda0003f1d200 */
[----:B------:R-:W-:-:S04]  /*4050*/  @P0 FFMA R6, R11, 1.84467440737095516160e+19, RZ ;  /* 0x5f8000000b060823 */ /* 0x000fc800000000ff */
[----:B------:R-:W0:Y:S02]  /*4060*/  @P0 MUFU.RSQ R13, R6 ;  /* 0x00000006000d0308 */ /* 0x000e240000001400 */
[----:B0-----:R-:W-:Y:S01]  /*4070*/  @P0 FMUL.FTZ R19, R6, R13 ;  /* 0x0000000d06130220 */ /* 0x001fe20000410000 */
[----:B------:R-:W-:-:S03]  /*4080*/  @P0 FMUL.FTZ R13, R13, 0.5 ;  /* 0x3f0000000d0d0820 */ /* 0x000fc60000410000 */
[----:B------:R-:W-:-:S04]  /*4090*/  @P0 FADD.FTZ R4, -R19, -RZ ;  /* 0x800000ff13040221 */ /* 0x000fc80000010100 */
[----:B------:R-:W-:Y:S01]  /*40a0*/  @P0 FFMA R12, R19, R4, R6 ;  /* 0x00000004130c0223 */ /* 0x000fe20000000006 */
[----:B------:R-:W-:-:S03]  /*40b0*/  @!P0 IMAD.MOV.U32 R4, RZ, RZ, R11 ;  /* 0x000000ffff048224 */ /* 0x000fc600078e000b */
[----:B------:R-:W-:-:S04]  /*40c0*/  @P0 FFMA R12, R12, R13, R19 ;  /* 0x0000000d0c0c0223 */ /* 0x000fc80000000013 */
[----:B------:R-:W-:-:S07]  /*40d0*/  @P0 FMUL.FTZ R4, R12, 2.3283064365386962891e-10 ;  /* 0x2f8000000c040820 */ /* 0x000fce0000410000 */
.L_x_50:
[----:B------:R-:W-:Y:S01]  /*40e0*/  MOV R12, R16 ;  /* 0x00000010000c7202 */ /* 0x000fe20000000f00 */
[----:B------:R-:W-:Y:S02]  /*40f0*/  IMAD.MOV.U32 R13, RZ, RZ, 0x0 ;  /* 0x00000000ff0d7424 */ /* 0x000fe400078e00ff */
[----:B------:R-:W-:Y:S02]  /*4100*/  IMAD.MOV.U32 R19, RZ, RZ, R4 ;  /* 0x000000ffff137224 */ /* 0x000fe400078e0004 */
[----:B------:R-:W-:Y:S05]  /*4110*/  RET.REL.NODEC R12 `(_Z17backProjectKernelPfPKf14GeometryParamsiiifiif) ;  /* 0xffffffbc0cb87950 */ /* 0x000fea0003c3ffff */
        .weak           $__internal_2_$__cuda_sm3x_div_rn_noftz_f32_slowpath
        .type           $__internal_2_$__cuda_sm3x_div_rn_noftz_f32_slowpath,@function
        .size           $__internal_2_$__cuda_sm3x_div_rn_noftz_f32_slowpath,(.L_x_247 - $__internal_2_$__cuda_sm3x_div_rn_noftz_f32_slowpath)
$__internal_2_$__cuda_sm3x_div_rn_noftz_f32_slowpath:
[----:B------:R-:W-:Y:S01]  /*4120*/  SHF.R.U32.HI R22, RZ, 0x17, R26 ;  /* 0x00000017ff167819 */ /* 0x000fe2000001161a */
[----:B------:R-:W-:Y:S01]  /*4130*/  BSSY.RECONVERGENT B0, `(.L_x_51) ;  /* 0x0000062000007945 */ /* 0x000fe20003800200 */
[----:B------:R-:W-:Y:S02]  /*4140*/  SHF.R.U32.HI R29, RZ, 0x17, R4 ;  /* 0x00000017ff1d7819 */ /* 0x000fe40000011604 */
[----:B------:R-:W-:Y:S02]  /*4150*/  LOP3.LUT R22, R22, 0xff, RZ, 0xc0, !PT ;  /* 0x000000ff16167812 */ /* 0x000fe400078ec0ff */
[----:B------:R-:W-:-:S03]  /*4160*/  LOP3.LUT R29, R29, 0xff, RZ, 0xc0, !PT ;  /* 0x000000ff1d1d7812 */ /* 0x000fc600078ec0ff */
[----:B------:R-:W-:Y:S02]  /*4170*/  VIADD R24, R22, 0xffffffff ;  /* 0xffffffff16187836 */ /* 0x000fe40000000000 */
[----:B------:R-:W-:-:S03]  /*4180*/  VIADD R25, R29, 0xffffffff ;  /* 0xffffffff1d197836 */ /* 0x000fc60000000000 */
[----:B------:R-:W-:-:S04]  /*4190*/  ISETP.GT.U32.AND P0, PT, R24, 0xfd, PT ;  /* 0x000000fd1800780c */ /* 0x000fc80003f04070 */
[----:B------:R-:W-:-:S13]  /*41a0*/  ISETP.GT.U32.OR P0, PT, R25, 0xfd, P0 ;  /* 0x000000fd1900780c */ /* 0x000fda0000704470 */
[----:B------:R-:W-:Y:S01]  /*41b0*/  @!P0 MOV R23, RZ ;  /* 0x000000ff00178202 */ /* 0x000fe20000000f00 */
[----:B------:R-:W-:Y:S06]  /*41c0*/  @!P0 BRA `(.L_x_52) ;  /* 0x00000000005c8947 */ /* 0x000fec0003800000 */
[----:B------:R-:W-:Y:S02]  /*41d0*/  FSETP.GTU.FTZ.AND P0, PT, |R4|, +INF , PT ;  /* 0x7f8000000400780b */ /* 0x000fe40003f1c200 */
[----:B------:R-:W-:-:S04]  /*41e0*/  FSETP.GTU.FTZ.AND P1, PT, |R26|, +INF , PT ;  /* 0x7f8000001a00780b */ /* 0x000fc80003f3c200 */
[----:B------:R-:W-:-:S13]  /*41f0*/  PLOP3.LUT P0, PT, P0, P1, PT, 0xf8, 0x8f ;  /* 0x00000000008f781c */ /* 0x000fda0000703f70 */
[----:B------:R-:W-:Y:S05]  /*4200*/  @P0 BRA `(.L_x_53) ;  /* 0x00000004004c0947 */ /* 0x000fea0003800000 */
[----:B------:R-:W-:-:S13]  /*4210*/  LOP3.LUT P0, RZ, R26, 0x7fffffff, R4, 0xc8, !PT ;  /* 0x7fffffff1aff7812 */ /* 0x000fda000780c804 */
[----:B------:R-:W-:Y:S05]  /*4220*/  @!P0 BRA `(.L_x_54) ;  /* 0x00000004003c8947 */ /* 0x000fea0003800000 */
[----:B------:R-:W-:Y:S02]  /*4230*/  FSETP.NEU.FTZ.AND P2, PT, |R4|, +INF , PT ;  /* 0x7f8000000400780b */ /* 0x000fe40003f5d200 */
[----:B------:R-:W-:Y:S02]  /*4240*/  FSETP.NEU.FTZ.AND P1, PT, |R26|, +INF , PT ;  /* 0x7f8000001a00780b */ /* 0x000fe40003f3d200 */
[----:B------:R-:W-:-:S11]  /*4250*/  FSETP.NEU.FTZ.AND P0, PT, |R4|, +INF , PT ;  /* 0x7f8000000400780b */ /* 0x000fd60003f1d200 */
[----:B------:R-:W-:Y:S05]  /*4260*/  @!P1 BRA !P2, `(.L_x_54) ;  /* 0x00000004002c9947 */ /* 0x000fea0005000000 */
[----:B------:R-:W-:-:S04]  /*4270*/  LOP3.LUT P2, RZ, R4, 0x7fffffff, RZ, 0xc0, !PT ;  /* 0x7fffffff04ff7812 */ /* 0x000fc8000784c0ff */
[----:B------:R-:W-:-:S13]  /*4280*/  PLOP3.LUT P1, PT, P1, P2, PT, 0x2f, 0xf2 ;  /* 0x0000000000f2781c */ /* 0x000fda0000f24577 */
[----:B------:R-:W-:Y:S05]  /*4290*/  @P1 BRA `(.L_x_55) ;  /* 0x0000000400181947 */ /* 0x000fea0003800000 */
[----:B------:R-:W-:-:S04]  /*42a0*/  LOP3.LUT P1, RZ, R26, 0x7fffffff, RZ, 0xc0, !PT ;  /* 0x7fffffff1aff7812 */ /* 0x000fc8000782c0ff */
[----:B------:R-:W-:-:S13]  /*42b0*/  PLOP3.LUT P0, PT, P0, P1, PT, 0x2f, 0xf2 ;  /* 0x0000000000f2781c */ /* 0x000fda0000702577 */
[----:B------:R-:W-:Y:S05]  /*42c0*/  @P0 BRA `(.L_x_56) ;  /* 0x0000000400000947 */ /* 0x000fea0003800000 */
[----:B------:R-:W-:Y:S02]  /*42d0*/  ISETP.GE.AND P0, PT, R25, RZ, PT ;  /* 0x000000ff1900720c */ /* 0x000fe40003f06270 */
[----:B------:R-:W-:-:S11]  /*42e0*/  ISETP.GE.AND P1, PT, R24, RZ, PT ;  /* 0x000000ff1800720c */ /* 0x000fd60003f26270 */
[----:B------:R-:W-:Y:S02]  /*42f0*/  @P0 IMAD.MOV.U32 R23, RZ, RZ, RZ ;  /* 0x000000ffff170224 */ /* 0x000fe400078e00ff */
[----:B------:R-:W-:Y:S01]  /*4300*/  @!P0 FFMA R4, R4, 1.84467440737095516160e+19, RZ ;  /* 0x5f80000004048823 */ /* 0x000fe200000000ff */
[----:B------:R-:W-:Y:S02]  /*4310*/  @!P0 IMAD.MOV.U32 R23, RZ, RZ, -0x40 ;  /* 0xffffffc0ff178424 */ /* 0x000fe400078e00ff */
[----:B------:R-:W-:Y:S02]  /*4320*/  @!P1 FFMA R26, R26, 1.84467440737095516160e+19, RZ ;  /* 0x5f8000001a1a9823 */ /* 0x000fe400000000ff */
[----:B------:R-:W-:-:S07]  /*4330*/  @!P1 VIADD R23, R23, 0x40 ;  /* 0x0000004017179836 */ /* 0x000fce0000000000 */
.L_x_52:
[----:B------:R-:W-:Y:S01]  /*4340*/  LEA R25, R22, 0xc0800000, 0x17 ;  /* 0xc080000016197811 */ /* 0x000fe200078eb8ff */
[----:B------:R-:W-:Y:S01]  /*4350*/  VIADD R29, R29, 0xffffff81 ;  /* 0xffffff811d1d7836 */ /* 0x000fe20000000000 */
[----:B------:R-:W-:Y:S02]  /*4360*/  BSSY.RECONVERGENT B1, `(.L_x_57) ;  /* 0x0000035000017945 */ /* 0x000fe40003800200 */
[----:B------:R-:W-:Y:S01]  /*4370*/  IADD3 R28, PT, PT, -R25, R26, RZ ;  /* 0x0000001a191c7210 */ /* 0x000fe20007ffe1ff */
[----:B------:R-:W-:-:S03]  /*4380*/  IMAD R4, R29, -0x800000, R4 ;  /* 0xff8000001d047824 */ /* 0x000fc600078e0204 */
[----:B------:R-:W0:Y:S01]  /*4390*/  MUFU.RCP R24, R28 ;  /* 0x0000001c00187308 */ /* 0x000e220000001000 */
[----:B------:R-:W-:-:S04]  /*43a0*/  FADD.FTZ R27, -R28, -RZ ;  /* 0x800000ff1c1b7221 */ /* 0x000fc80000010100 */
[----:B0-----:R-:W-:-:S04]  /*43b0*/  FFMA R25, R24, R27, 1 ;  /* 0x3f80000018197423 */ /* 0x001fc8000000001b */
[----:B------:R-:W-:-:S04]  /*43c0*/  FFMA R25, R24, R25, R24 ;  /* 0x0000001918197223 */ /* 0x000fc80000000018 */
[----:B------:R-:W-:-:S04]  /*43d0*/  FFMA R24, R4, R25, RZ ;  /* 0x0000001904187223 */ /* 0x000fc800000000ff */
[----:B------:R-:W-:-:S04]  /*43e0*/  FFMA R26, R27, R24, R4 ;  /* 0x000000181b1a7223 */ /* 0x000fc80000000004 */
[----:B------:R-:W-:Y:S01]  /*43f0*/  FFMA R26, R25, R26, R24 ;  /* 0x0000001a191a7223 */ /* 0x000fe20000000018 */
[----:B------:R-:W-:-:S03]  /*4400*/  IADD3 R24, PT, PT, R29, 0x7f, -R22 ;  /* 0x0000007f1d187810 */ /* 0x000fc60007ffe816 */
[----:B------:R-:W-:Y:S02]  /*4410*/  FFMA R27, R27, R26, R4 ;  /* 0x0000001a1b1b7223 */ /* 0x000fe40000000004 */
[----:B------:R-:W-:Y:S02]  /*4420*/  IMAD.IADD R23, R24, 0x1, R23 ;  /* 0x0000000118177824 */ /* 0x000fe400078e0217 */
[----:B------:R-:W-:-:S05]  /*4430*/  FFMA R4, R25, R27, R26 ;  /* 0x0000001b19047223 */ /* 0x000fca000000001a */
[----:B------:R-:W-:-:S04]  /*4440*/  SHF.R.U32.HI R22, RZ, 0x17, R4 ;  /* 0x00000017ff167819 */ /* 0x000fc80000011604 */
[----:B------:R-:W-:-:S05]  /*4450*/  LOP3.LUT R22, R22, 0xff, RZ, 0xc0, !PT ;  /* 0x000000ff16167812 */ /* 0x000fca00078ec0ff */
[----:B------:R-:W-:-:S05]  /*4460*/  IMAD.IADD R22, R22, 0x1, R23 ;  /* 0x0000000116167824 */ /* 0x000fca00078e0217 */
[----:B------:R-:W-:-:S04]  /*4470*/  IADD3 R24, PT, PT, R22, -0x1, RZ ;  /* 0xffffffff16187810 */ /* 0x000fc80007ffe0ff */
[----:B------:R-:W-:-:S13]  /*4480*/  ISETP.GE.U32.AND P0, PT, R24, 0xfe, PT ;  /* 0x000000fe1800780c */ /* 0x000fda0003f06070 */
[----:B------:R-:W-:Y:S05]  /*4490*/  @!P0 BRA `(.L_x_58) ;  /* 0x0000000000808947 */ /* 0x000fea0003800000 */
[----:B------:R-:W-:-:S13]  /*44a0*/  ISETP.GT.AND P0, PT, R22, 0xfe, PT ;  /* 0x000000fe1600780c */ /* 0x000fda0003f04270 */
[----:B------:R-:W-:Y:S05]  /*44b0*/  @P0 BRA `(.L_x_59) ;  /* 0x00000000006c0947 */ /* 0x000fea0003800000 */
[----:B------:R-:W-:-:S13]  /*44c0*/  ISETP.GE.AND P0, PT, R22, 0x1, PT ;  /* 0x000000011600780c */ /* 0x000fda0003f06270 */
[----:B------:R-:W-:Y:S05]  /*44d0*/  @P0 BRA `(.L_x_60) ;  /* 0x0000000000740947 */ /* 0x000fea0003800000 */
[----:B------:R-:W-:Y:S02]  /*44e0*/  ISETP.GE.AND P0, PT, R22, -0x18, PT ;  /* 0xffffffe81600780c */ /* 0x000fe40003f06270 */
[----:B------:R-:W-:-:S11]  /*44f0*/  LOP3.LUT R4, R4, 0x80000000, RZ, 0xc0, !PT ;  /* 0x8000000004047812 */ /* 0x000fd600078ec0ff */
[----:B------:R-:W-:Y:S05]  /*4500*/  @!P0 BRA `(.L_x_60) ;  /* 0x0000000000688947 */ /* 0x000fea0003800000 */
[CCC-:B------:R-:W-:Y:S01]  /*4510*/  FFMA.RZ R23, R25.reuse, R27.reuse, R26.reuse ;  /* 0x0000001b19177223 */ /* 0x1c0fe2000000c01a */
[CCC-:B------:R-:W-:Y:S01]  /*4520*/  FFMA.RP R24, R25.reuse, R27.reuse, R26.reuse ;  /* 0x0000001b19187223 */ /* 0x1c0fe2000000801a */
[----:B------:R-:W-:Y:S01]  /*4530*/  FFMA.RM R27, R25, R27, R26 ;  /* 0x0000001b191b7223 */ /* 0x000fe2000000401a */
[C---:B------:R-:W-:Y:S01]  /*4540*/  VIADD R25, R22.reuse, 0x20 ;  /* 0x0000002016197836 */ /* 0x040fe20000000000 */
[C---:B------:R-:W-:Y:S02]  /*4550*/  ISETP.NE.AND P2, PT, R22.reuse, RZ, PT ;  /* 0x000000ff1600720c */ /* 0x040fe40003f45270 */
[----:B------:R-:W-:Y:S02]  /*4560*/  LOP3.LUT R23, R23, 0x7fffff, RZ, 0xc0, !PT ;  /* 0x007fffff17177812 */ /* 0x000fe400078ec0ff */
[----:B------:R-:W-:Y:S01]  /*4570*/  ISETP.NE.AND P1, PT, R22, RZ, PT ;  /* 0x000000ff1600720c */ /* 0x000fe20003f25270 */
[----:B------:R-:W-:Y:S01]  /*4580*/  IMAD.MOV R22, RZ, RZ, -R22 ;  /* 0x000000ffff167224 */ /* 0x000fe200078e0a16 */
[----:B------:R-:W-:-:S02]  /*4590*/  LOP3.LUT R26, R23, 0x800000, RZ, 0xfc, !PT ;  /* 0x00800000171a7812 */ /* 0x000fc400078efcff */
[----:B------:R-:W-:Y:S02]  /*45a0*/  FSETP.NEU.FTZ.AND P0, PT, R24, R27, PT ;  /* 0x0000001b1800720b */ /* 0x000fe40003f1d000 */
[----:B------:R-:W-:Y:S02]  /*45b0*/  SHF.L.U32 R25, R26, R25, RZ ;  /* 0x000000191a197219 */ /* 0x000fe400000006ff */
[----:B------:R-:W-:Y:S02]  /*45c0*/  SEL R23, R22, RZ, P2 ;  /* 0x000000ff16177207 */ /* 0x000fe40001000000 */
[----:B------:R-:W-:Y:S02]  /*45d0*/  ISETP.NE.AND P1, PT, R25, RZ, P1 ;  /* 0x000000ff1900720c */ /* 0x000fe40000f25270 */
[----:B------:R-:W-:Y:S02]  /*45e0*/  SHF.R.U32.HI R25, RZ, R23, R26 ;  /* 0x00000017ff197219 */ /* 0x000fe4000001161a */
[----:B------:R-:W-:-:S02]  /*45f0*/  PLOP3.LUT P0, PT, P0, P1, PT, 0xf8, 0x8f ;  /* 0x00000000008f781c */ /* 0x000fc40000703f70 */
[----:B------:R-:W-:Y:S02]  /*4600*/  SHF.R.U32.HI R23, RZ, 0x1, R25 ;  /* 0x00000001ff177819 */ /* 0x000fe40000011619 */
[----:B------:R-:W-:-:S04]  /*4610*/  SEL R22, RZ, 0x1, !P0 ;  /* 0x00000001ff167807 */ /* 0x000fc80004000000 */
[----:B------:R-:W-:-:S04]  /*4620*/  LOP3.LUT R22, R22, 0x1, R23, 0xf8, !PT ;  /* 0x0000000116167812 */ /* 0x000fc800078ef817 */
[----:B------:R-:W-:-:S05]  /*4630*/  LOP3.LUT R22, R22, R25, RZ, 0xc0, !PT ;  /* 0x0000001916167212 */ /* 0x000fca00078ec0ff */
[----:B------:R-:W-:-:S05]  /*4640*/  IMAD.IADD R23, R23, 0x1, R22 ;  /* 0x0000000117177824 */ /* 0x000fca00078e0216 */
[----:B------:R-:W-:Y:S01]  /*4650*/  LOP3.LUT R4, R23, R4, RZ, 0xfc, !PT ;  /* 0x0000000417047212 */ /* 0x000fe200078efcff */
[----:B------:R-:W-:Y:S06]  /*4660*/  BRA `(.L_x_60) ;  /* 0x0000000000107947 */ /* 0x000fec0003800000 */
.L_x_59:
[----:B------:R-:W-:-:S04]  /*4670*/  LOP3.LUT R4, R4, 0x80000000, RZ, 0xc0, !PT ;  /* 0x8000000004047812 */ /* 0x000fc800078ec0ff */
[----:B------:R-:W-:Y:S01]  /*4680*/  LOP3.LUT R4, R4, 0x7f800000, RZ, 0xfc, !PT ;  /* 0x7f80000004047812 */ /* 0x000fe200078efcff */
[----:B------:R-:W-:Y:S06]  /*4690*/  BRA `(.L_x_60) ;  /* 0x0000000000047947 */ /* 0x000fec0003800000 */
.L_x_58:
[----:B------:R-:W-:-:S07]  /*46a0*/  LEA R4, R23, R4, 0x17 ;  /* 0x0000000417047211 */ /* 0x000fce00078eb8ff */
.L_x_60:
[----:B------:R-:W-:Y:S05]  /*46b0*/  BSYNC.RECONVERGENT B1 ;  /* 0x0000000000017941 */ /* 0x000fea0003800200 */
.L_x_57:
[----:B------:R-:W-:Y:S05]  /*46c0*/  BRA `(.L_x_61) ;  /* 0x0000000000207947 */ /* 0x000fea0003800000 */
.L_x_56:
[----:B------:R-:W-:-:S04]  /*46d0*/  LOP3.LUT R4, R26, 0x80000000, R4, 0x48, !PT ;  /* 0x800000001a047812 */ /* 0x000fc800078e4804 */
[----:B------:R-:W-:Y:S01]  /*46e0*/  LOP3.LUT R4, R4, 0x7f800000, RZ, 0xfc, !PT ;  /* 0x7f80000004047812 */ /* 0x000fe200078efcff */
[----:B------:R-:W-:Y:S06]  /*46f0*/  BRA `(.L_x_61) ;  /* 0x0000000000147947 */ /* 0x000fec0003800000 */
.L_x_55:
[----:B------:R-:W-:Y:S01]  /*4700*/  LOP3.LUT R4, R26, 0x80000000, R4, 0x48, !PT ;  /* 0x800000001a047812 */ /* 0x000fe200078e4804 */
[----:B------:R-:W-:Y:S06]  /*4710*/  BRA `(.L_x_61) ;  /* 0x00000000000c7947 */ /* 0x000fec0003800000 */
.L_x_54:
[----:B------:R-:W0:Y:S01]  /*4720*/  MUFU.RSQ R4, -QNAN ;  /* 0xffc0000000047908 */ /* 0x000e220000001400 */
[----:B------:R-:W-:Y:S05]  /*4730*/  BRA `(.L_x_61) ;  /* 0x0000000000047947 */ /* 0x000fea0003800000 */
.L_x_53:
[----:B------:R-:W-:-:S07]  /*4740*/  FADD.FTZ R4, R4, R26 ;  /* 0x0000001a04047221 */ /* 0x000fce0000010000 */
.L_x_61:
[----:B------:R-:W-:Y:S05]  /*4750*/  BSYNC.RECONVERGENT B0 ;  /* 0x0000000000007941 */ /* 0x000fea0003800200 */
.L_x_51:
[----:B------:R-:W-:Y:S02]  /*4760*/  IMAD.MOV.U32 R22, RZ, RZ, R6 ;  /* 0x000000ffff167224 */ /* 0x000fe400078e0006 */
[----:B------:R-:W-:-:S04]  /*4770*/  IMAD.MOV.U32 R23, RZ, RZ, 0x0 ;  /* 0x00000000ff177424 */ /* 0x000fc800078e00ff */
[----:B0-----:R-:W-:Y:S05]  /*4780*/  RET.REL.NODEC R22 `(_Z17backProjectKernelPfPKf14GeometryParamsiiifiif) ;  /* 0xffffffb8161c7950 */ /* 0x001fea0003c3ffff */
.L_x_62:
[----:B------:R-:W-:-:S00]  /*4790*/  BRA `(.L_x_62) ;  /* 0xfffffffc00fc7947 */ /* 0x000fc0000383ffff */
[----:B------:R-:W-:-:S00]  /*47a0*/  NOP ;  /* 0x0000000000007918 */ /* 0x000fc00000000000 */
        /* <DEDUP_REMOVED lines=13> */
.L_x_247:


//--------------------- .text._Z20forwardProjectKernelPKfPf14GeometryParamsiiifiif --------------------------
	.section	.text._Z20forwardProjectKernelPKfPf14GeometryParamsiiifiif,"ax",@progbits
	.align	128
        .global         _Z20forwardProjectKernelPKfPf14GeometryParamsiiifiif
        .type           _Z20forwardProjectKernelPKfPf14GeometryParamsiiifiif,@function
        .size           _Z20forwardProjectKernelPKfPf14GeometryParamsiiifiif,(.L_x_249 - _Z20forwardProjectKernelPKfPf14GeometryParamsiiifiif)
        .other          _Z20forwardProjectKernelPKfPf14GeometryParamsiiifiif,@"STO_CUDA_ENTRY STV_DEFAULT"
_Z20forwardProjectKernelPKfPf14GeometryParamsiiifiif:
.text._Z20forwardProjectKernelPKfPf14GeometryParamsiiifiif:
[----:B------:R-:W0:Y:S01]  /*0000*/  LDC R1, c[0x0][0x37c] ;  /* 0x0000df00ff017b82 */ /* 0x000e220000000800 */
[----:B------:R-:W1:Y:S07]  /*0010*/  S2R R3, SR_TID.Y ;  /* 0x0000000000037919 */ /* 0x000e6e0000002200 */
[----:B------:R-:W2:Y:S01]  /*0020*/  LDC R7, c[0x0][0x360] ;  /* 0x0000d800ff077b82 */ /* 0x000ea20000000800 */
[----:B------:R-:W3:Y:S01]  /*0030*/  LDCU UR10, c[0x0][0x3ac] ;  /* 0x00007580ff0a77ac */ /* 0x000ee20008000800 */
[----:B0-----:R-:W-:Y:S01]  /*0040*/  VIADD R1, R1, 0xffffffe0 ;  /* 0xffffffe001017836 */ /* 0x001fe20000000000 */
[----:B------:R-:W2:Y:S01]  /*0050*/  S2R R0, SR_TID.X ;  /* 0x0000000000007919 */ /* 0x000ea20000002100 */
[----:B------:R-:W0:Y:S04]  /*0060*/  LDCU UR11, c[0x0][0x3b0] ;  /* 0x00007600ff0b77ac */ /* 0x000e280008000800 */
[----:B------:R-:W1:Y:S08]  /*0070*/  S2UR UR5, SR_CTAID.Y ;  /* 0x00000000000579c3 */ /* 0x000e700000002600 */
[----:B------:R-:W1:Y:S08]  /*0080*/  LDC R6, c[0x0][0x364] ;  /* 0x0000d900ff067b82 */ /* 0x000e700000000800 */
[----:B------:R-:W2:Y:S01]  /*0090*/  S2UR UR4, SR_CTAID.X ;  /* 0x00000000000479c3 */ /* 0x000ea20000002500 */
[----:B-1----:R-:W-:-:S05]  /*00a0*/  IMAD R6, R6, UR5, R3 ;  /* 0x0000000506067c24 */ /* 0x002fca000f8e0203 */
[----:B---3--:R-:W-:Y:S01]  /*00b0*/  ISETP.GE.AND P0, PT, R6, UR10, PT ;  /* 0x0000000a06007c0c */ /* 0x008fe2000bf06270 */
[----:B--2---:R-:W-:-:S05]  /*00c0*/  IMAD R7, R7, UR4, R0 ;  /* 0x0000000407077c24 */ /* 0x004fca000f8e0200 */
[----:B0-----:R-:W-:-:S13]  /*00d0*/  ISETP.GE.OR P0, PT, R7, UR11, P0 ;  /* 0x0000000b07007c0c */ /* 0x001fda0008706670 */
[----:B------:R-:W-:Y:S05]  /*00e0*/  @P0 EXIT ;  /* 0x000000000000094d */ /* 0x000fea0003800000 */
[----:B------:R-:W0:Y:S01]  /*00f0*/  LDC R11, c[0x0][0x3b4] ;  /* 0x0000ed00ff0b7b82 */ /* 0x000e220000000800 */
[----:B------:R-:W1:Y:S01]  /*0100*/  LDCU.64 UR6, c[0x0][0x358] ;  /* 0x00006b00ff0677ac */ /* 0x000e620008000a00 */
[C---:B0-----:R-:W-:Y:S01]  /*0110*/  FMUL R0, R11.reuse, 0.63661974668502807617 ;  /* 0x3f22f9830b007820 */ /* 0x041fe20000400000 */
[----:B------:R-:W-:-:S05]  /*0120*/  FSETP.GE.AND P0, PT, |R11|, 105615, PT ;  /* 0x47ce47800b00780b */ /* 0x000fca0003f06200 */
[----:B------:R-:W0:Y:S02]  /*0130*/  F2I.NTZ R0, R0 ;  /* 0x0000000000007305 */ /* 0x000e240000203100 */
[----:B0-----:R-:W-:Y:S01]  /*0140*/  I2FP.F32.S32 R10, R0 ;  /* 0x00000000000a7245 */ /* 0x001fe20000201400 */
[----:B------:R-:W-:-:S04]  /*0150*/  IMAD.MOV.U32 R12, RZ, RZ, R0 ;  /* 0x000000ffff0c7224 */ /* 0x000fc800078e0000 */
[----:B------:R-:W-:-:S04]  /*0160*/  FFMA R3, R10, -1.5707962512969970703, R11 ;  /* 0xbfc90fda0a037823 */ /* 0x000fc8000000000b */
[----:B------:R-:W-:-:S04]  /*0170*/  FFMA R3, R10, -7.5497894158615963534e-08, R3 ;  /* 0xb3a221680a037823 */ /* 0x000fc80000000003 */
[----:B------:R-:W-:-:S05]  /*0180*/  FFMA R10, R10, -5.3903029534742383927e-15, R3 ;  /* 0xa7c234c50a0a7823 */ /* 0x000fca0000000003 */
[----:B------:R-:W-:Y:S01]  /*0190*/  MOV R2, R10 ;  /* 0x0000000a00027202 */ /* 0x000fe20000000f00 */
[----:B-1----:R-:W-:Y:S06]  /*01a0*/  @!P0 BRA `(.L_x_63) ;  /* 0x0000000000dc8947 */ /* 0x002fec0003800000 */
[----:B------:R-:W-:-:S13]  /*01b0*/  FSETP.NEU.AND P1, PT, |R11|, +INF , PT ;  /* 0x7f8000000b00780b */ /* 0x000fda0003f2d200 */
[----:B------:R-:W-:Y:S01]  /*01c0*/  @!P1 FMUL R2, RZ, R11 ;  /* 0x0000000bff029220 */ /* 0x000fe20000400000 */
[----:B------:R-:W-:Y:S01]  /*01d0*/  @!P1 IMAD.MOV.U32 R0, RZ, RZ, RZ ;  /* 0x000000ffff009224 */ /* 0x000fe200078e00ff */
[----:B------:R-:W-:Y:S06]  /*01e0*/  @!P1 BRA `(.L_x_63) ;  /* 0x0000000000cc9947 */ /* 0x000fec0003800000 */
[----:B------:R-:W-:Y:S02]  /*01f0*/  IMAD.SHL.U32 R2, R11, 0x100, RZ ;  /* 0x000001000b027824 */ /* 0x000fe400078e00ff */
[----:B------:R-:W-:Y:S02]  /*0200*/  HFMA2 R4, -RZ, RZ, 0, 0 ;  /* 0x00000000ff047431 */ /* 0x000fe400000001ff */
[----:B------:R-:W-:Y:S01]  /*0210*/  IMAD.MOV.U32 R15, RZ, RZ, RZ ;  /* 0x000000ffff0f7224 */ /* 0x000fe200078e00ff */
[----:B------:R-:W0:Y:S01]  /*0220*/  LDCU.64 UR8, c[0x4][URZ] ;  /* 0x01000000ff0877ac */ /* 0x000e220008000a00 */
[----:B------:R-:W-:Y:S01]  /*0230*/  IMAD.MOV.U32 R0, RZ, RZ, R1 ;  /* 0x000000ffff007224 */ /* 0x000fe200078e0001 */
[----:B------:R-:W-:Y:S01]  /*0240*/  LOP3.LUT R5, R2, 0x80000000, RZ, 0xfc, !PT ;  /* 0x8000000002057812 */ /* 0x000fe200078efcff */
[----:B------:R-:W-:-:S06]  /*0250*/  UMOV UR4, URZ ;  /* 0x000000ff00047c82 */ /* 0x000fcc0008000000 */
.L_x_64:
        /* <DEDUP_REMOVED lines=37> */
[----:B------:R-:W0:Y:S01]  /*04b0*/  I2F.F64.S64 R8, R8 ;  /* 0x0000000800087312 */ /* 0x000e220000301c00 */
[----:B------:R-:W-:Y:S02]  /*04c0*/  ISETP.GE.AND P2, PT, R2, RZ, PT ;  /* 0x000000ff0200720c */ /* 0x000fe40003f46270 */
[----:B------:R-:W-:-:S05]  /*04d0*/  IADD3 R2, PT, PT, -R0, RZ, RZ ;  /* 0x000000ff00027210 */ /* 0x000fca0007ffe1ff */
[----:B------:R-:W-:Y:S01]  /*04e0*/  @!P1 IMAD.MOV.U32 R0, RZ, RZ, R2 ;  /* 0x000000ffff009224 */ /* 0x000fe200078e0002 */
[----:B0-----:R-:W-:-:S10]  /*04f0*/  DMUL R4, R8, UR4 ;  /* 0x0000000408047c28 */ /* 0x001fd40008000000 */
[----:B------:R-:W0:Y:S02]  /*0500*/  F2F.F32.F64 R4, R4 ;  /* 0x0000000400047310 */ /* 0x000e240000301000 */
[----:B0-----:R-:W-:-:S07]  /*0510*/  FSEL R2, -R4, R4, !P2 ;  /* 0x0000000404027208 */ /* 0x001fce0005000100 */
.L_x_63:
[----:B------:R-:W-:Y:S02]  /*0520*/  IMAD.MOV.U32 R5, RZ, RZ, 0x37cbac00 ;  /* 0x37cbac00ff057424 */ /* 0x000fe400078e00ff */
[----:B------:R-:W-:Y:S01]  /*0530*/  FMUL R3, R2, R2 ;  /* 0x0000000202037220 */ /* 0x000fe20000400000 */
[----:B------:R-:W-:Y:S01]  /*0540*/  LOP3.LUT R8, R0, 0x1, RZ, 0xc0, !PT ;  /* 0x0000000100087812 */ /* 0x000fe200078ec0ff */
[----:B------:R-:W-:Y:S01]  /*0550*/  IMAD.MOV.U32 R14, RZ, RZ, 0x3e2aaaa8 ;  /* 0x3e2aaaa8ff0e7424 */ /* 0x000fe200078e00ff */
[----:B------:R-:W-:Y:S01]  /*0560*/  MOV R13, 0x3c0885e4 ;  /* 0x3c0885e4000d7802 */ /* 0x000fe20000000f00 */
[----:B------:R-:W-:Y:S01]  /*0570*/  FFMA R4, R3, R5, -0.0013887860113754868507 ;  /* 0xbab607ed03047423 */ /* 0x000fe20000000005 */
[----:B------:R-:W-:Y:S01]  /*0580*/  ISETP.NE.U32.AND P1, PT, R8, 0x1, PT ;  /* 0x000000010800780c */ /* 0x000fe20003f25070 */
[----:B------:R-:W-:Y:S01]  /*0590*/  VIADD R8, R0, 0x1 ;  /* 0x0000000100087836 */ /* 0x000fe20000000000 */
[----:B------:R-:W0:Y:S02]  /*05a0*/  LDCU UR5, c[0x0][0x390] ;  /* 0x00007200ff0577ac */ /* 0x000e240008000800 */
[----:B------:R-:W-:-:S02]  /*05b0*/  FSEL R4, R4, -0.00019574658654164522886, P1 ;  /* 0xb94d415304047808 */ /* 0x000fc40000800000 */
[----:B------:R-:W-:Y:S02]  /*05c0*/  FSEL R0, R13, 0.041666727513074874878, !P1 ;  /* 0x3d2aaabb0d007808 */ /* 0x000fe40004800000 */
[----:B------:R-:W-:Y:S02]  /*05d0*/  LOP3.LUT P2, RZ, R8, 0x2, RZ, 0xc0, !PT ;  /* 0x0000000208ff7812 */ /* 0x000fe4000784c0ff */
[----:B------:R-:W-:Y:S01]  /*05e0*/  FSEL R8, -R14, -0.4999999701976776123, !P1 ;  /* 0xbeffffff0e087808 */ /* 0x000fe20004800100 */
[C---:B------:R-:W-:Y:S01]  /*05f0*/  FFMA R4, R3.reuse, R4, R0 ;  /* 0x0000000403047223 */ /* 0x040fe20000000000 */
[----:B------:R-:W-:Y:S02]  /*0600*/  FSEL R0, R2, 1, !P1 ;  /* 0x3f80000002007808 */ /* 0x000fe40004800000 */
[----:B------:R-:W-:Y:S01]  /*0610*/  MOV R2, R12 ;  /* 0x0000000c00027202 */ /* 0x000fe20000000f00 */
[C---:B------:R-:W-:Y:S02]  /*0620*/  FFMA R4, R3.reuse, R4, R8 ;  /* 0x0000000403047223 */ /* 0x040fe40000000008 */
[----:B------:R-:W-:-:S04]  /*0630*/  FFMA R3, R3, R0, RZ ;  /* 0x0000000003037223 */ /* 0x000fc800000000ff */
        /* <DEDUP_REMOVED lines=9> */
[----:B------:R-:W-:Y:S01]  /*06d0*/  SHF.L.U32 R2, R11, 0x8, RZ ;  /* 0x000000080b027819 */ /* 0x000fe200000006ff */
[----:B------:R-:W-:Y:S01]  /*06e0*/  IMAD.MOV.U32 R16, RZ, RZ, RZ ;  /* 0x000000ffff107224 */ /* 0x000fe200078e00ff */
[----:B------:R-:W-:Y:S01]  /*06f0*/  MOV R0, R1 ;  /* 0x0000000100007202 */ /* 0x000fe20000000f00 */
[----:B------:R-:W-:Y:S01]  /*0700*/  IMAD.MOV.U32 R15, RZ, RZ, RZ ;  /* 0x000000ffff0f7224 */ /* 0x000fe200078e00ff */
[----:B------:R-:W-:Y:S01]  /*0710*/  LOP3.LUT R17, R2, 0x80000000, RZ, 0xfc, !PT ;  /* 0x8000000002117812 */ /* 0x000fe200078efcff */
[----:B------:R-:W0:Y:S01]  /*0720*/  LDCU.64 UR8, c[0x4][URZ] ;  /* 0x01000000ff0877ac */ /* 0x000e220008000a00 */
[----:B------:R-:W-:-:S05]  /*0730*/  UMOV UR4, URZ ;  /* 0x000000ff00047c82 */ /* 0x000fca0008000000 */
.L_x_66:
        /* <DEDUP_REMOVED lines=8> */
[----:B------:R-:W-:-:S04]  /*07c0*/  IADD3 R9, P1, PT, R2, R16, RZ ;  /* 0x0000001002097210 */ /* 0x000fc80007f3e0ff */
[----:B------:R-:W-:Y:S01]  /*07d0*/  IADD3.X R16, PT, PT, R3, R15, RZ, P1, !PT ;  /* 0x0000000f03107210 */ /* 0x000fe20000ffe4ff */
[----:B------:R0:W-:Y:S02]  /*07e0*/  STL [R0], R9 ;  /* 0x0000000900007387 */ /* 0x0001e40000100800 */
        /* <DEDUP_REMOVED lines=18> */
[C---:B------:R-:W-:Y:S02]  /*0910*/  SHF.L.W.U32.HI R2, R3.reuse, 0x2, R0 ;  /* 0x0000000203027819 */ /* 0x040fe40000010e00 */
[----:B------:R-:W-:Y:S02]  /*0920*/  SHF.L.U32 R3, R3, 0x2, RZ ;  /* 0x0000000203037819 */ /* 0x000fe400000006ff */
[----:B------:R-:W-:-:S04]  /*0930*/  SHF.R.S32.HI R4, RZ, 0x1f, R2 ;  /* 0x0000001fff047819 */ /* 0x000fc80000011402 */
[C---:B------:R-:W-:Y:S02]  /*0940*/  LOP3.LUT R18, R4.reuse, R3, RZ, 0x3c, !PT ;  /* 0x0000000304127212 */ /* 0x040fe400078e3cff */
[----:B------:R-:W-:Y:S02]  /*0950*/  LOP3.LUT R19, R4, R2, RZ, 0x3c, !PT ;  /* 0x0000000204137212 */ /* 0x000fe400078e3cff */
[----:B------:R-:W-:Y:S02]  /*0960*/  SHF.R.U32.HI R3, RZ, 0x1e, R0 ;  /* 0x0000001eff037819 */ /* 0x000fe40000011600 */
[C---:B------:R-:W-:Y:S02]  /*0970*/  LOP3.LUT R0, R2.reuse, R11, RZ, 0x3c, !PT ;  /* 0x0000000b02007212 */ /* 0x040fe400078e3cff */
[----:B------:R-:W0:Y:S01]  /*0980*/  I2F.F64.S64 R18, R18 ;  /* 0x0000001200127312 */ /* 0x000e220000301c00 */
[----:B------:R-:W-:Y:S02]  /*0990*/  LEA.HI R2, R2, R3, RZ, 0x1 ;  /* 0x0000000302027211 */ /* 0x000fe400078f08ff */
[----:B------:R-:W-:-:S03]  /*09a0*/  ISETP.GE.AND P1, PT, R0, RZ, PT ;  /* 0x000000ff0000720c */ /* 0x000fc60003f26270 */
[----:B------:R-:W-:-:S04]  /*09b0*/  IMAD.MOV R0, RZ, RZ, -R2 ;  /* 0x000000ffff007224 */ /* 0x000fc800078e0a02 */
[----:B------:R-:W-:Y:S01]  /*09c0*/  @!P2 IMAD.MOV.U32 R2, RZ, RZ, R0 ;  /* 0x000000ffff02a224 */ /* 0x000fe200078e0000 */
[----:B0-----:R-:W-:-:S10]  /*09d0*/  DMUL R16, R18, UR8 ;  /* 0x0000000812107c28 */ /* 0x001fd40008000000 */
[----:B------:R-:W0:Y:S02]  /*09e0*/  F2F.F32.F64 R16, R16 ;  /* 0x0000001000107310 */ /* 0x000e240000301000 */
[----:B0-----:R-:W-:-:S07]  /*09f0*/  FSEL R3, -R16, R16, !P1 ;  /* 0x0000001010037208 */ /* 0x001fce0004800100 */
.L_x_65:
        /* <DEDUP_REMOVED lines=9> */
[----:B------:R-:W-:Y:S02]  /*0a90*/  FSEL R0, R3, 1, P1 ;  /* 0x3f80000003007808 */ /* 0x000fe40000800000 */
[----:B------:R-:W-:Y:S01]  /*0aa0*/  FSEL R2, -R17, -0.16666662693023681641, !P1 ;  /* 0xbe2aaaa811027808 */ /* 0x000fe20004800100 */
[C---:B------:R-:W-:Y:S02]  /*0ab0*/  FFMA R9, R4.reuse, R9, R15 ;  /* 0x0000000904097223 */ /* 0x040fe4000000000f */
[C---:B------:R-:W-:Y:S02]  /*0ac0*/  FFMA R3, R4.reuse, R0, RZ ;  /* 0x0000000004037223 */ /* 0x040fe400000000ff */
[----:B------:R-:W-:-:S04]  /*0ad0*/  FFMA R2, R4, R9, R2 ;  /* 0x0000000904027223 */ /* 0x000fc80000000002 */
[----:B------:R-:W-:Y:S01]  /*0ae0*/  FFMA R0, R3, R2, R0 ;  /* 0x0000000203007223 */ /* 0x000fe20000000000 */
[----:B------:R-:W-:Y:S01]  /*0af0*/  IMAD.MOV.U32 R2, RZ, RZ, R12 ;  /* 0x000000ffff027224 */ /* 0x000fe200078e000c */
[----:B------:R-:W-:Y:S02]  /*0b00*/  MOV R3, R10 ;  /* 0x0000000a00037202 */ /* 0x000fe40000000f00 */
[----:B------:R-:W-:-:S04]  /*0b10*/  @P2 FADD R0, RZ, -R0 ;  /* 0x80000000ff002221 */ /* 0x000fc80000000000 */
[----:B------:R-:W-:Y:S01]  /*0b20*/  FMUL R9, R0, UR5 ;  /* 0x0000000500097c20 */ /* 0x000fe20008400000 */
[----:B------:R-:W-:Y:S06]  /*0b30*/  @!P0 BRA `(.L_x_67) ;  /* 0x0000000000dc8947 */ /* 0x000fec0003800000 */
[----:B------:R-:W-:-:S13]  /*0b40*/  FSETP.NEU.AND P1, PT, |R11|, +INF , PT ;  /* 0x7f8000000b00780b */ /* 0x000fda0003f2d200 */
[----:B------:R-:W-:Y:S01]  /*0b50*/  @!P1 FMUL R3, RZ, R11 ;  /* 0x0000000bff039220 */ /* 0x000fe20000400000 */
[----:B------:R-:W-:Y:S01]  /*0b60*/  @!P1 IMAD.MOV.U32 R2, RZ, RZ, RZ ;  /* 0x000000ffff029224 */ /* 0x000fe200078e00ff */
[----:B------:R-:W-:Y:S06]  /*0b70*/  @!P1 BRA `(.L_x_67) ;  /* 0x0000000000cc9947 */ /* 0x000fec0003800000 */
[----:B------:R-:W-:Y:S01]  /*0b80*/  IMAD.SHL.U32 R2, R11, 0x100, RZ ;  /* 0x000001000b027824 */ /* 0x000fe200078e00ff */
[----:B------:R-:W-:Y:S01]  /*0b90*/  MOV R16, RZ ;  /* 0x000000ff00107202 */ /* 0x000fe20000000f00 */
[----:B------:R-:W-:Y:S01]  /*0ba0*/  IMAD.MOV.U32 R19, RZ, RZ, RZ ;  /* 0x000000ffff137224 */ /* 0x000fe200078e00ff */
[----:B------:R-:W0:Y:S01]  /*0bb0*/  LDCU.64 UR8, c[0x4][URZ] ;  /* 0x01000000ff0877ac */ /* 0x000e220008000a00 */
[----:B------:R-:W-:Y:S01]  /*0bc0*/  IMAD.MOV.U32 R0, RZ, RZ, R1 ;  /* 0x000000ffff007224 */ /* 0x000fe200078e0001 */
[----:B------:R-:W-:Y:S01]  /*0bd0*/  LOP3.LUT R23, R2, 0x80000000, RZ, 0xfc, !PT ;  /* 0x8000000002177812 */ /* 0x000fe200078efcff */
[----:B------:R-:W-:-:S06]  /*0be0*/  UMOV UR4, URZ ;  /* 0x000000ff00047c82 */ /* 0x000fcc0008000000 */
.L_x_68:
        /* <DEDUP_REMOVED lines=31> */
[----:B------:R-:W-:-:S04]  /*0de0*/  SHF.R.S32.HI R4, RZ, 0x1f, R2 ;  /* 0x0000001fff047819 */ /* 0x000fc80000011402 */
[C---:B------:R-:W-:Y:S02]  /*0df0*/  LOP3.LUT R20, R4.reuse, R3, RZ, 0x3c, !PT ;  /* 0x0000000304147212 */ /* 0x040fe400078e3cff */
[----:B------:R-:W-:Y:S02]  /*0e00*/  LOP3.LUT R21, R4, R2, RZ, 0x3c, !PT ;  /* 0x0000000204157212 */ /* 0x000fe400078e3cff */
[----:B------:R-:W-:Y:S02]  /*0e10*/  SHF.R.U32.HI R3, RZ, 0x1e, R0 ;  /* 0x0000001eff037819 */ /* 0x000fe40000011600 */
[C---:B------:R-:W-:Y:S02]  /*0e20*/  LOP3.LUT R0, R2.reuse, R11, RZ, 0x3c, !PT ;  /* 0x0000000b02007212 */ /* 0x040fe400078e3cff */
[----:B------:R-:W1:Y:S01]  /*0e30*/  I2F.F64.S64 R20, R20 ;  /* 0x0000001400147312 */ /* 0x000e620000301c00 */
[----:B------:R-:W-:Y:S02]  /*0e40*/  LEA.HI R2, R2, R3, RZ, 0x1 ;  /* 0x0000000302027211 */ /* 0x000fe400078f08ff */
[----:B------:R-:W-:-:S02]  /*0e50*/  ISETP.GE.AND P1, PT, R0, RZ, PT ;  /* 0x000000ff0000720c */ /* 0x000fc40003f26270 */
[----:B------:R-:W-:-:S05]  /*0e60*/  IADD3 R0, PT, PT, -R2, RZ, RZ ;  /* 0x000000ff02007210 */ /* 0x000fca0007ffe1ff */
[----:B------:R-:W-:Y:S01]  /*0e70*/  @!P2 IMAD.MOV.U32 R2, RZ, RZ, R0 ;  /* 0x000000ffff02a224 */ /* 0x000fe200078e0000 */
[----:B-1----:R-:W-:-:S10]  /*0e80*/  DMUL R22, R20, UR4 ;  /* 0x0000000414167c28 */ /* 0x002fd40008000000 */
[----:B------:R-:W1:Y:S02]  /*0e90*/  F2F.F32.F64 R22, R22 ;  /* 0x0000001600167310 */ /* 0x000e640000301000 */
[----:B01----:R-:W-:-:S07]  /*0ea0*/  FSEL R3, -R22, R22, !P1 ;  /* 0x0000001616037208 */ /* 0x003fce0004800100 */
.L_x_67:
[----:B------:R-:W-:Y:S01]  /*0eb0*/  FMUL R4, R3, R3 ;  /* 0x0000000303047220 */ /* 0x000fe20000400000 */
[C---:B------:R-:W-:Y:S01]  /*0ec0*/  LOP3.LUT R15, R2.reuse, 0x1, RZ, 0xc0, !PT ;  /* 0x00000001020f7812 */ /* 0x040fe200078ec0ff */
[----:B------:R-:W-:Y:S02]  /*0ed0*/  VIADD R2, R2, 0x1 ;  /* 0x0000000102027836 */ /* 0x000fe40000000000 */
[----:B------:R-:W-:Y:S01]  /*0ee0*/  FFMA R0, R4, R5, -0.0013887860113754868507 ;  /* 0xbab607ed04007423 */ /* 0x000fe20000000005 */
[----:B------:R-:W-:Y:S02]  /*0ef0*/  ISETP.NE.U32.AND P1, PT, R15, 0x1, PT ;  /* 0x000000010f00780c */ /* 0x000fe40003f25070 */
[----:B------:R-:W-:Y:S02]  /*0f00*/  LOP3.LUT P2, RZ, R2, 0x2, RZ, 0xc0, !PT ;  /* 0x0000000202ff7812 */ /* 0x000fe4000784c0ff */
[----:B------:R-:W-:Y:S02]  /*0f10*/  FSEL R15, R0, -0.00019574658654164522886, P1 ;  /* 0xb94d4153000f7808 */ /* 0x000fe40000800000 */
[----:B------:R-:W-:-:S02]  /*0f20*/  FSEL R19, R13, 0.041666727513074874878, !P1 ;  /* 0x3d2aaabb0d137808 */ /* 0x000fc40004800000 */
[----:B------:R-:W-:Y:S02]  /*0f30*/  FSEL R0, R3, 1, !P1 ;  /* 0x3f80000003007808 */ /* 0x000fe40004800000 */
[----:B------:R-:W-:Y:S01]  /*0f40*/  FSEL R2, -R14, -0.4999999701976776123, !P1 ;  /* 0xbeffffff0e027808 */ /* 0x000fe20004800100 */
[C---:B------:R-:W-:Y:S02]  /*0f50*/  FFMA R19, R4.reuse, R15, R19 ;  /* 0x0000000f04137223 */ /* 0x040fe40000000013 */
[C---:B------:R-:W-:Y:S02]  /*0f60*/  FFMA R15, R4.reuse, R0, RZ ;  /* 0x00000000040f7223 */ /* 0x040fe400000000ff */
[----:B------:R-:W-:-:S04]  /*0f70*/  FFMA R2, R4, R19, R2 ;  /* 0x0000001304027223 */ /* 0x000fc80000000002 */
[----:B------:R-:W-:Y:S01]  /*0f80*/  FFMA R15, R15, R2, R0 ;  /* 0x000000020f0f7223 */ /* 0x000fe20000000000 */
[----:B------:R-:W-:Y:S01]  /*0f90*/  MOV R2, R12 ;  /* 0x0000000c00027202 */ /* 0x000fe20000000f00 */
[----:B------:R-:W-:Y:S02]  /*0fa0*/  IMAD.MOV.U32 R0, RZ, RZ, R10 ;  /* 0x000000ffff007224 */ /* 0x000fe400078e000a */
[----:B------:R-:W-:Y:S01]  /*0fb0*/  @P2 FADD R15, RZ, -R15 ;  /* 0x8000000fff0f2221 */ /* 0x000fe20000000000 */
        /* <DEDUP_REMOVED lines=12> */
.L_x_70:
        /* <DEDUP_REMOVED lines=36> */
[----:B------:R-:W1:Y:S01]  /*12c0*/  I2F.F64.S64 R20, R20 ;  /* 0x0000001400147312 */ /* 0x000e620000301c00 */
[----:B------:R-:W-:Y:S02]  /*12d0*/  LEA.HI R2, R2, R3, RZ, 0x1 ;  /* 0x0000000302027211 */ /* 0x000fe400078f08ff */
[----:B------:R-:W-:-:S03]  /*12e0*/  ISETP.GE.AND P1, PT, R0, RZ, PT ;  /* 0x000000ff0000720c */ /* 0x000fc60003f26270 */
[----:B------:R-:W-:-:S04]  /*12f0*/  IMAD.MOV R0, RZ, RZ, -R2 ;  /* 0x000000ffff007224 */ /* 0x000fc800078e0a02 */
[----:B------:R-:W-:Y:S01]  /*1300*/  @!P2 IMAD.MOV.U32 R2, RZ, RZ, R0 ;  /* 0x000000ffff02a224 */ /* 0x000fe200078e0000 */
[----:B-1----:R-:W-:-:S10]  /*1310*/  DMUL R22, R20, UR4 ;  /* 0x0000000414167c28 */ /* 0x002fd40008000000 */
[----:B------:R-:W1:Y:S02]  /*1320*/  F2F.F32.F64 R22, R22 ;  /* 0x0000001600167310 */ /* 0x000e640000301000 */
[----:B01----:R-:W-:-:S07]  /*1330*/  FSEL R0, -R22, R22, !P1 ;  /* 0x0000001616007208 */ /* 0x003fce0004800100 */
.L_x_69:
[----:B------:R-:W-:Y:S01]  /*1340*/  FMUL R3, R0, R0 ;  /* 0x0000000000037220 */ /* 0x000fe20000400000 */
[C---:B------:R-:W-:Y:S02]  /*1350*/  LOP3.LUT R16, R2.reuse, 0x1, RZ, 0xc0, !PT ;  /* 0x0000000102107812 */ /* 0x040fe400078ec0ff */
[----:B------:R-:W-:Y:S01]  /*1360*/  LOP3.LUT P2, RZ, R2, 0x2, RZ, 0xc0, !PT ;  /* 0x0000000202ff7812 */ /* 0x000fe2000784c0ff */
[----:B------:R-:W-:Y:S01]  /*1370*/  FFMA R4, R3, R5, -0.0013887860113754868507 ;  /* 0xbab607ed03047423 */ /* 0x000fe20000000005 */
[----:B------:R-:W-:Y:S02]  /*1380*/  ISETP.NE.U32.AND P1, PT, R16, 0x1, PT ;  /* 0x000000011000780c */ /* 0x000fe40003f25070 */
[----:B------:R-:W-:Y:S02]  /*1390*/  MOV R2, R12 ;  /* 0x0000000c00027202 */ /* 0x000fe40000000f00 */
        /* <DEDUP_REMOVED lines=22> */
.L_x_72:
        /* <DEDUP_REMOVED lines=44> */
.L_x_71:
[----:B------:R-:W-:Y:S01]  /*17c0*/  LOP3.LUT R4, R2, 0x1, RZ, 0xc0, !PT ;  /* 0x0000000102047812 */ /* 0x000fe200078ec0ff */
[----:B------:R-:W-:Y:S01]  /*17d0*/  FMUL R3, R0, R0 ;  /* 0x0000000000037220 */ /* 0x000fe20000400000 */
[----:B------:R-:W-:Y:S02]  /*17e0*/  LOP3.LUT P2, RZ, R2, 0x2, RZ, 0xc0, !PT ;  /* 0x0000000202ff7812 */ /* 0x000fe4000784c0ff */
[----:B------:R-:W-:Y:S01]  /*17f0*/  ISETP.NE.U32.AND P1, PT, R4, 0x1, PT ;  /* 0x000000010400780c */ /* 0x000fe20003f25070 */
[----:B------:R-:W-:-:S03]  /*1800*/  FFMA R4, R3, R5, -0.0013887860113754868507 ;  /* 0xbab607ed03047423 */ /* 0x000fc60000000005 */
[----:B------:R-:W-:Y:S02]  /*1810*/  FSEL R18, R18, 0.0083327032625675201416, !P1 ;  /* 0x3c0885e412127808 */ /* 0x000fe40004800000 */
[----:B------:R-:W-:Y:S02]  /*1820*/  FSEL R4, R4, -0.00019574658654164522886, !P1 ;  /* 0xb94d415304047808 */ /* 0x000fe40004800000 */
[----:B------:R-:W-:Y:S02]  /*1830*/  FSEL R0, R0, 1, P1 ;  /* 0x3f80000000007808 */ /* 0x000fe40000800000 */
[----:B------:R-:W-:Y:S01]  /*1840*/  FSEL R21, -R17, -0.16666662693023681641, !P1 ;  /* 0xbe2aaaa811157808 */ /* 0x000fe20004800100 */
[C---:B------:R-:W-:Y:S02]  /*1850*/  FFMA R4, R3.reuse, R4, R18 ;  /* 0x0000000403047223 */ /* 0x040fe40000000012 */
[C---:B------:R-:W-:Y:S02]  /*1860*/  FFMA R17, R3.reuse, R0, RZ ;  /* 0x0000000003117223 */ /* 0x040fe400000000ff */
        /* <DEDUP_REMOVED lines=15> */
.L_x_74:
        /* <DEDUP_REMOVED lines=44> */
.L_x_73:
[----:B------:R-:W-:Y:S01]  /*1c20*/  FMUL R2, R10, R10 ;  /* 0x0000000a0a027220 */ /* 0x000fe20000400000 */
[C---:B------:R-:W-:Y:S01]  /*1c30*/  LOP3.LUT R0, R12.reuse, 0x1, RZ, 0xc0, !PT ;  /* 0x000000010c007812 */ /* 0x040fe200078ec0ff */
[----:B------:R-:W-:Y:S01]  /*1c40*/  VIADD R12, R12, 0x1 ;  /* 0x000000010c0c7836 */ /* 0x000fe20000000000 */
[----:B------:R-:W0:Y:S01]  /*1c50*/  LDCU UR5, c[0x0][0x394] ;  /* 0x00007280ff0577ac */ /* 0x000e220008000800 */
[----:B------:R-:W-:Y:S01]  /*1c60*/  FFMA R5, R2, R5, -0.0013887860113754868507 ;  /* 0xbab607ed02057423 */ /* 0x000fe20000000005 */
[----:B------:R-:W-:Y:S01]  /*1c70*/  ISETP.NE.U32.AND P0, PT, R0, 0x1, PT ;  /* 0x000000010000780c */ /* 0x000fe20003f05070 */
[----:B------:R-:W-:Y:S01]  /*1c80*/  BSSY.RECONVERGENT B0, `(.L_x_75) ;  /* 0x000002b000007945 */ /* 0x000fe20003800200 */
[----:B------:R-:W1:Y:S01]  /*1c90*/  LDCU UR4, c[0x0][0x398] ;  /* 0x00007300ff0477ac */ /* 0x000e620008000800 */
[----:B------:R-:W-:Y:S02]  /*1ca0*/  I2FP.F32.S32 R0, UR11 ;  /* 0x0000000b00007c45 */ /* 0x000fe40008201400 */
[----:B------:R-:W-:-:S02]  /*1cb0*/  FSEL R13, R13, 0.041666727513074874878, !P0 ;  /* 0x3d2aaabb0d0d7808 */ /* 0x000fc40004000000 */
[----:B------:R-:W-:Y:S02]  /*1cc0*/  FSEL R5, R5, -0.00019574658654164522886, P0 ;  /* 0xb94d415305057808 */ /* 0x000fe40000000000 */
[----:B------:R-:W-:Y:S02]  /*1cd0*/  I2FP.F32.S32 R3, R7 ;  /* 0x0000000700037245 */ /* 0x000fe40000201400 */
[----:B------:R-:W-:Y:S01]  /*1ce0*/  LOP3.LUT P1, RZ, R12, 0x2, RZ, 0xc0, !PT ;  /* 0x000000020cff7812 */ /* 0x000fe2000782c0ff */
[----:B------:R-:W-:Y:S01]  /*1cf0*/  FFMA R5, R2, R5, R13 ;  /* 0x0000000502057223 */ /* 0x000fe2000000000d */
[----:B------:R-:W-:Y:S01]  /*1d00*/  FSEL R11, -R14, -0.4999999701976776123, !P0 ;  /* 0xbeffffff0e0b7808 */ /* 0x000fe20004000100 */
[----:B------:R-:W-:Y:S01]  /*1d10*/  FFMA R0, R0, -0.5, R3 ;  /* 0xbf00000000007823 */ /* 0x000fe20000000003 */
[----:B------:R-:W-:Y:S01]  /*1d20*/  FSEL R10, R10, 1, !P0 ;  /* 0x3f8000000a0a7808 */ /* 0x000fe20004000000 */
[----:B0-----:R-:W-:Y:S01]  /*1d30*/  FMUL R15, R15, UR5 ;  /* 0x000000050f0f7c20 */ /* 0x001fe20008400000 */
[----:B------:R-:W-:Y:S01]  /*1d40*/  I2FP.F32.U32 R4, UR10 ;  /* 0x0000000a00047c45 */ /* 0x000fe20008201000 */
[----:B------:R-:W-:Y:S01]  /*1d50*/  FFMA R5, R2, R5, R11 ;  /* 0x0000000502057223 */ /* 0x000fe2000000000b */
[----:B------:R-:W-:Y:S01]  /*1d60*/  FADD R0, R0, 0.5 ;  /* 0x3f00000000007421 */ /* 0x000fe20000000000 */
[----:B------:R-:W-:Y:S01]  /*1d70*/  FFMA R3, R2, R10, RZ ;  /* 0x0000000a02037223 */ /* 0x000fe200000000ff */
[----:B------:R-:W-:-:S03]  /*1d80*/  FMUL R2, R19, UR5 ;  /* 0x0000000513027c20 */ /* 0x000fc60008400000 */
[----:B------:R-:W-:Y:S01]  /*1d90*/  FFMA R10, R3, R5, R10 ;  /* 0x00000005030a7223 */ /* 0x000fe2000000000a */
[----:B-1----:R-:W-:Y:S01]  /*1da0*/  FMUL R3, R0, UR4 ;  /* 0x0000000400037c20 */ /* 0x002fe20008400000 */
[----:B------:R-:W-:Y:S02]  /*1db0*/  I2FP.F32.U32 R5, R6 ;  /* 0x0000000600057245 */ /* 0x000fe40000201000 */
[----:B------:R-:W-:-:S04]  /*1dc0*/  @P1 FADD R10, RZ, -R10 ;  /* 0x8000000aff0a1221 */ /* 0x000fc80000000000 */
[----:B------:R-:W-:Y:S01]  /*1dd0*/  FFMA R0, R3, R10, -R2 ;  /* 0x0000000a03007223 */ /* 0x000fe20000000802 */
[----:B------:R-:W-:Y:S01]  /*1de0*/  FFMA R2, R4, -0.5, R5 ;  /* 0xbf00000004027823 */ /* 0x000fe20000000005 */
[----:B------:R-:W-:Y:S02]  /*1df0*/  FFMA R5, -R18, R3, -R15 ;  /* 0x0000000312057223 */ /* 0x000fe4000000090f */
[----:B------:R-:W-:Y:S01]  /*1e00*/  FADD R0, -R9, R0 ;  /* 0x0000000009007221 */ /* 0x000fe20000000100 */
[----:B------:R-:W-:Y:S01]  /*1e10*/  FADD R2, R2, 0.5 ;  /* 0x3f00000002027421 */ /* 0x000fe20000000000 */
[----:B------:R-:W-:Y:S02]  /*1e20*/  FADD R5, -R8, R5 ;  /* 0x0000000508057221 */ /* 0x000fe40000000100 */
[----:B------:R-:W-:Y:S01]  /*1e30*/  FMUL R4, R0, R0 ;  /* 0x0000000000047220 */ /* 0x000fe20000400000 */
[----:B------:R-:W-:-:S03]  /*1e40*/  FFMA R2, R2, UR4, RZ ;  /* 0x0000000402027c23 */ /* 0x000fc600080000ff */
[----:B------:R-:W-:-:S04]  /*1e50*/  FFMA R3, R5, R5, R4 ;  /* 0x0000000505037223 */ /* 0x000fc80000000004 */
[----:B------:R-:W-:-:S04]  /*1e60*/  FFMA R4, R2, R2, R3 ;  /* 0x0000000202047223 */ /* 0x000fc80000000003 */
[----:B------:R-:W-:Y:S01]  /*1e70*/  VIADD R3, R4, 0xf3000000 ;  /* 0xf300000004037836 */ /* 0x000fe20000000000 */
[----:B------:R0:W1:Y:S04]  /*1e80*/  MUFU.RSQ R11, R4 ;  /* 0x00000004000b7308 */ /* 0x0000680000001400 */
[----:B------:R-:W-:-:S13]  /*1e90*/  ISETP.GT.U32.AND P0, PT, R3, 0x727fffff, PT ;  /* 0x727fffff0300780c */ /* 0x000fda0003f04070 */
[----:B01----:R-:W-:Y:S05]  /*1ea0*/  @!P0 BRA `(.L_x_76) ;  /* 0x0000000000108947 */ /* 0x003fea0003800000 */
[----:B------:R-:W-:-:S07]  /*1eb0*/  MOV R14, 0x1ed0 ;  /* 0x00001ed0000e7802 */ /* 0x000fce0000000f00 */
[----:B------:R-:W-:Y:S05]  /*1ec0*/  CALL.REL.NOINC `($__internal_3_$__cuda_sm20_sqrt_rn_f32_slowpath) ;  /* 0x0000001400b47944 */ /* 0x000fea0003c00000 */
[----:B------:R-:W-:Y:S01]  /*1ed0*/  MOV R3, R4 ;  /* 0x0000000400037202 */ /* 0x000fe20000000f00 */
[----:B------:R-:W-:Y:S06]  /*1ee0*/  BRA `(.L_x_77) ;  /* 0x0000000000107947 */ /* 0x000fec0003800000 */
.L_x_76:
[----:B------:R-:W-:Y:S01]  /*1ef0*/  FMUL.FTZ R3, R4, R11 ;  /* 0x0000000b04037220 */ /* 0x000fe20000410000 */
[----:B------:R-:W-:-:S03]  /*1f00*/  FMUL.FTZ R10, R11, 0.5 ;  /* 0x3f0000000b0a7820 */ /* 0x000fc60000410000 */
[----:B------:R-:W-:-:S04]  /*1f10*/  FFMA R4, -R3, R3, R4 ;  /* 0x0000000303047223 */ /* 0x000fc80000000104 */
[----:B------:R-:W-:-:S07]  /*1f20*/  FFMA R3, R4, R10, R3 ;  /* 0x0000000a04037223 */ /* 0x000fce0000000003 */
.L_x_77:
[----:B------:R-:W-:Y:S05]  /*1f30*/  BSYNC.RECONVERGENT B0 ;  /* 0x0000000000007941 */ /* 0x000fea0003800200 */
.L_x_75:
        /* <DEDUP_REMOVED lines=10> */
[----:B------:R-:W-:-:S07]  /*1fe0*/  MOV R26, 0x2000 ;  /* 0x00002000001a7802 */ /* 0x000fce0000000f00 */
[----:B------:R-:W-:Y:S05]  /*1ff0*/  CALL.REL.NOINC `($__internal_4_$__cuda_sm3x_div_rn_noftz_f32_slowpath) ;  /* 0x0000001400c07944 */ /* 0x000fea0003c00000 */
[----:B------:R-:W-:-:S07]  /*2000*/  IMAD.MOV.U32 R11, RZ, RZ, R4 ;  /* 0x000000ffff0b7224 */ /* 0x000fce00078e0004 */
.L_x_79:
[----:B------:R-:W-:Y:S05]  /*2010*/  BSYNC.RECONVERGENT B2 ;  /* 0x0000000000027941 */ /* 0x000fea0003800200 */
.L_x_78:
        /* <DEDUP_REMOVED lines=12> */
[----:B------:R-:W-:Y:S05]  /*20e0*/  CALL.REL.NOINC `($__internal_4_$__cuda_sm3x_div_rn_noftz_f32_slowpath) ;  /* 0x0000001400847944 */ /* 0x000fea0003c00000 */
[----:B------:R-:W-:-:S07]  /*20f0*/  IMAD.MOV.U32 R10, RZ, RZ, R4 ;  /* 0x000000ffff0a7224 */ /* 0x000fce00078e0004 */
.L_x_81:
[----:B------:R-:W-:Y:S05]  /*2100*/  BSYNC.RECONVERGENT B2 ;  /* 0x0000000000027941 */ /* 0x000fea0003800200 */
.L_x_80:
        /* <DEDUP_REMOVED lines=14> */
.L_x_83:
[----:B------:R-:W-:Y:S05]  /*21f0*/  BSYNC.RECONVERGENT B2 ;  /* 0x0000000000027941 */ /* 0x000fea0003800200 */
.L_x_82:
[----:B------:R-:W0:Y:S01]  /*2200*/  LDCU UR5, c[0x0][0x39c] ;  /* 0x00007380ff0577ac */ /* 0x000e220008000800 */
[----:B------:R-:W1:Y:S01]  /*2210*/  MUFU.RCP R4, R11 ;  /* 0x0000000b00047308 */ /* 0x000e620000001000 */
[----:B------:R-:W-:Y:S01]  /*2220*/  BSSY.RECONVERGENT B2, `(.L_x_84) ;  /* 0x0000013000027945 */ /* 0x000fe20003800200 */
[----:B------:R-:W2:Y:S01]  /*2230*/  LDCU UR8, c[0x0][0x3a8] ;  /* 0x00007500ff0877ac */ /* 0x000ea20008000800 */
[----:B0-----:R-:W-:Y:S01]  /*2240*/  UIADD3 UR4, UPT, UPT, -UR5, URZ, URZ ;  /* 0x000000ff05047290 */ /* 0x001fe2000fffe1ff */
[----:B-1----:R-:W-:Y:S01]  /*2250*/  FFMA R3, R4, -R11, 1 ;  /* 0x3f80000004037423 */ /* 0x002fe2000000080b */
[----:B------:R-:W-:-:S03]  /*2260*/  I2FP.F32.S32 R12, UR5 ;  /* 0x00000005000c7c45 */ /* 0x000fc60008201400 */
[----:B------:R-:W-:Y:S01]  /*2270*/  FFMA R4, R4, R3, R4 ;  /* 0x0000000304047223 */ /* 0x000fe20000000004 */
[----:B------:R-:W-:Y:S01]  /*2280*/  I2FP.F32.S32 R2, UR4 ;  /* 0x0000000400027c45 */ /* 0x000fe20008201400 */
[----:B--2---:R-:W-:-:S04]  /*2290*/  FMUL R3, R12, UR8 ;  /* 0x000000080c037c20 */ /* 0x004fc80008400000 */
[----:B------:R-:W-:-:S04]  /*22a0*/  FMUL R5, R2, UR8 ;  /* 0x0000000802057c20 */ /* 0x000fc80008400000 */
[----:B------:R-:W-:-:S04]  /*22b0*/  FFMA R5, R5, 0.5, -R8 ;  /* 0x3f00000005057823 */ /* 0x000fc80000000808 */
[----:B------:R-:W0:Y:S01]  /*22c0*/  FCHK P0, R5, R11 ;  /* 0x0000000b05007302 */ /* 0x000e220000000000 */
[----:B------:R-:W-:-:S04]  /*22d0*/  FFMA R16, R5, R4, RZ ;  /* 0x0000000405107223 */ /* 0x000fc800000000ff */
[----:B------:R-:W-:-:S04]  /*22e0*/  FFMA R13, R16, -R11, R5 ;  /* 0x8000000b100d7223 */ /* 0x000fc80000000005 */
[----:B------:R-:W-:Y:S01]  /*22f0*/  FFMA R16, R4, R13, R16 ;  /* 0x0000000d04107223 */ /* 0x000fe20000000010 */
[----:B0-----:R-:W-:Y:S06]  /*2300*/  @!P0 BRA `(.L_x_85) ;  /* 0x0000000000108947 */ /* 0x001fec0003800000 */
[----:B------:R-:W-:Y:S02]  /*2310*/  MOV R4, R11 ;  /* 0x0000000b00047202 */ /* 0x000fe40000000f00 */
[----:B------:R-:W-:-:S07]  /*2320*/  MOV R26, 0x2340 ;  /* 0x00002340001a7802 */ /* 0x000fce0000000f00 */
[----:B------:R-:W-:Y:S05]  /*2330*/  CALL.REL.NOINC `($__internal_4_$__cuda_sm3x_div_rn_noftz_f32_slowpath) ;  /* 0x0000001000f07944 */ /* 0x000fea0003c00000 */
[----:B------:R-:W-:-:S07]  /*2340*/  IMAD.MOV.U32 R16, RZ, RZ, R4 ;  /* 0x000000ffff107224 */ /* 0x000fce00078e0004 */
.L_x_85:
[----:B------:R-:W-:Y:S05]  /*2350*/  BSYNC.RECONVERGENT B2 ;  /* 0x0000000000027941 */ /* 0x000fea0003800200 */
.L_x_84:
        /* <DEDUP_REMOVED lines=16> */
[----:B------:R-:W-:Y:S02]  /*2460*/  MOV R4, R11 ;  /* 0x0000000b00047202 */ /* 0x000fe40000000f00 */
[----:B------:R-:W-:-:S07]  /*2470*/  MOV R26, 0x2490 ;  /* 0x00002490001a7802 */ /* 0x000fce0000000f00 */
[----:B------:R-:W-:Y:S05]  /*2480*/  CALL.REL.NOINC `($__internal_4_$__cuda_sm3x_div_rn_noftz_f32_slowpath) ;  /* 0x00000010009c7944 */ /* 0x000fea0003c00000 */
.L_x_87:
[----:B------:R-:W-:Y:S05]  /*2490*/  BSYNC.RECONVERGENT B2 ;  /* 0x0000000000027941 */ /* 0x000fea0003800200 */
.L_x_86:
[----:B------:R-:W0:Y:S01]  /*24a0*/  MUFU.RCP R3, R10 ;  /* 0x0000000a00037308 */ /* 0x000e220000001000 */
[----:B------:R-:W1:Y:S01]  /*24b0*/  LDCU UR4, c[0x0][0x3a0] ;  /* 0x00007400ff0477ac */ /* 0x000e620008000800 */
[----:B------:R-:W-:Y:S01]  /*24c0*/  FFMA R5, R2, 0.5, -R9 ;  /* 0x3f00000002057823 */ /* 0x000fe20000000809 */
[----:B------:R-:W-:Y:S01]  /*24d0*/  FSETP.GT.AND P0, PT, R16, R4, PT ;  /* 0x000000041000720b */ /* 0x000fe20003f04000 */
[----:B------:R-:W-:Y:S01]  /*24e0*/  BSSY.RECONVERGENT B2, `(.L_x_88) ;  /* 0x0000011000027945 */ /* 0x000fe20003800200 */
[----:B------:R-:W2:Y:S03]  /*24f0*/  LDCU UR5, c[0x0][0x3a8] ;  /* 0x00007500ff0577ac */ /* 0x000ea60008000800 */
[----:B------:R-:W3:Y:S01]  /*2500*/  FCHK P1, R5, R10 ;  /* 0x0000000a05007302 */ /* 0x000ee20000020000 */
[----:B0-----:R-:W-:Y:S01]  /*2510*/  FFMA R14, R3, -R10, 1 ;  /* 0x3f800000030e7423 */ /* 0x001fe2000000080a */
[----:B-1----:R-:W-:-:S03]  /*2520*/  I2FP.F32.S32 R13, UR4 ;  /* 0x00000004000d7c45 */ /* 0x002fc60008201400 */
[----:B------:R-:W-:Y:S01]  /*2530*/  FFMA R14, R3, R14, R3 ;  /* 0x0000000e030e7223 */ /* 0x000fe20000000003 */
[----:B------:R-:W-:Y:S02]  /*2540*/  FSEL R3, R4, R16, P0 ;  /* 0x0000001004037208 */ /* 0x000fe40000000000 */
[----:B------:R-:W-:Y:S01]  /*2550*/  FSEL R16, R16, R4, P0 ;  /* 0x0000000410107208 */ /* 0x000fe20000000000 */
[----:B------:R-:W-:-:S04]  /*2560*/  FFMA R15, R5, R14, RZ ;  /* 0x0000000e050f7223 */ /* 0x000fc800000000ff */
[----:B------:R-:W-:-:S04]  /*2570*/  FFMA R2, R15, -R10, R5 ;  /* 0x8000000a0f027223 */ /* 0x000fc80000000005 */
[----:B------:R-:W-:Y:S01]  /*2580*/  FFMA R15, R14, R2, R15 ;  /* 0x000000020e0f7223 */ /* 0x000fe2000000000f */
[----:B--2---:R-:W-:Y:S01]  /*2590*/  FMUL R2, R13, UR5 ;  /* 0x000000050d027c20 */ /* 0x004fe20008400000 */
[----:B---3--:R-:W-:Y:S06]  /*25a0*/  @!P1 BRA `(.L_x_89) ;  /* 0x0000000000109947 */ /* 0x008fec0003800000 */
[----:B------:R-:W-:Y:S01]  /*25b0*/  IMAD.MOV.U32 R4, RZ, RZ, R10 ;  /* 0x000000ffff047224 */ /* 0x000fe200078e000a */
[----:B------:R-:W-:-:S07]  /*25c0*/  MOV R26, 0x25e0 ;  /* 0x000025e0001a7802 */ /* 0x000fce0000000f00 */
[----:B------:R-:W-:Y:S05]  /*25d0*/  CALL.REL.NOINC `($__internal_4_$__cuda_sm3x_div_rn_noftz_f32_slowpath) ;  /* 0x0000001000487944 */ /* 0x000fea0003c00000 */
[----:B------:R-:W-:-:S07]  /*25e0*/  IMAD.MOV.U32 R15, RZ, RZ, R4 ;  /* 0x000000ffff0f7224 */ /* 0x000fce00078e0004 */
.L_x_89:
[----:B------:R-:W-:Y:S05]  /*25f0*/  BSYNC.RECONVERGENT B2 ;  /* 0x0000000000027941 */ /* 0x000fea0003800200 */
.L_x_88:
        /* <DEDUP_REMOVED lines=15> */
[----:B------:R-:W-:Y:S01]  /*26f0*/  MOV R5, R14 ;  /* 0x0000000e00057202 */ /* 0x000fe20000000f00 */
[----:B------:R-:W-:Y:S01]  /*2700*/  IMAD.MOV.U32 R4, RZ, RZ, R10 ;  /* 0x000000ffff047224 */ /* 0x000fe200078e000a */
[----:B------:R-:W-:-:S07]  /*2710*/  MOV R26, 0x2730 ;  /* 0x00002730001a7802 */ /* 0x000fce0000000f00 */
[----:B------:R-:W-:Y:S05]  /*2720*/  CALL.REL.NOINC `($__internal_4_$__cuda_sm3x_div_rn_noftz_f32_slowpath) ;  /* 0x0000000c00f47944 */ /* 0x000fea0003c00000 */
.L_x_91:
[----:B------:R-:W-:Y:S05]  /*2730*/  BSYNC.RECONVERGENT B2 ;  /* 0x0000000000027941 */ /* 0x000fea0003800200 */
.L_x_90:
        /* <DEDUP_REMOVED lines=9> */
[----:B-1----:R-:W-:-:S03]  /*27d0*/  I2FP.F32.S32 R14, UR4 ;  /* 0x00000004000e7c45 */ /* 0x002fc60008201400 */
[----:B------:R-:W-:-:S04]  /*27e0*/  FFMA R18, R5, R18, R5 ;  /* 0x0000001205127223 */ /* 0x000fc80000000005 */
[----:B------:R-:W-:-:S04]  /*27f0*/  FFMA R5, R18, R17, RZ ;  /* 0x0000001112057223 */ /* 0x000fc800000000ff */
[----:B------:R-:W-:-:S04]  /*2800*/  FFMA R19, R5, -R0, R17 ;  /* 0x8000000005137223 */ /* 0x000fc80000000011 */
[----:B------:R-:W-:Y:S01]  /*2810*/  FFMA R18, R18, R19, R5 ;  /* 0x0000001312127223 */ /* 0x000fe20000000005 */
[----:B--2---:R-:W-:Y:S01]  /*2820*/  FMUL.D2 R19, R14, UR5 ;  /* 0x000000050e137c20 */ /* 0x004fe20008300000 */
[----:B---3--:R-:W-:Y:S06]  /*2830*/  @!P1 BRA `(.L_x_93) ;  /* 0x0000000000149947 */ /* 0x008fec0003800000 */
[----:B------:R-:W-:Y:S01]  /*2840*/  IMAD.MOV.U32 R5, RZ, RZ, R17 ;  /* 0x000000ffff057224 */ /* 0x000fe200078e0011 */
[----:B------:R-:W-:Y:S02]  /*2850*/  MOV R4, R0 ;  /* 0x0000000000047202 */ /* 0x000fe40000000f00 */
[----:B------:R-:W-:-:S07]  /*2860*/  MOV R26, 0x2880 ;  /* 0x00002880001a7802 */ /* 0x000fce0000000f00 */
[----:B------:R-:W-:Y:S05]  /*2870*/  CALL.REL.NOINC `($__internal_4_$__cuda_sm3x_div_rn_noftz_f32_slowpath) ;  /* 0x0000000c00a07944 */ /* 0x000fea0003c00000 */
[----:B------:R-:W-:-:S07]  /*2880*/  IMAD.MOV.U32 R18, RZ, RZ, R4 ;  /* 0x000000ffff127224 */ /* 0x000fce00078e0004 */
.L_x_93:
[----:B------:R-:W-:Y:S05]  /*2890*/  BSYNC.RECONVERGENT B2 ;  /* 0x0000000000027941 */ /* 0x000fea0003800200 */
.L_x_92:
        /* <DEDUP_REMOVED lines=13> */
.L_x_95:
[----:B------:R-:W-:Y:S05]  /*2970*/  BSYNC.RECONVERGENT B2 ;  /* 0x0000000000027941 */ /* 0x000fea0003800200 */
.L_x_94:
[----:B------:R-:W-:-:S04]  /*2980*/  FSETP.GT.AND P0, PT, R18, R4, PT ;  /* 0x000000041200720b */ /* 0x000fc80003f04000 */
[----:B------:R-:W-:Y:S02]  /*2990*/  FSEL R5, R18, R4, P0 ;  /* 0x0000000412057208 */ /* 0x000fe40000000000 */
[----:B------:R-:W-:Y:S02]  /*29a0*/  FSEL R4, R4, R18, P0 ;  /* 0x0000001204047208 */ /* 0x000fe40000000000 */
[----:B------:R-:W-:Y:S02]  /*29b0*/  FMNMX3 R15, R16, R15, R5, PT ;  /* 0x0000000f100f7276 */ /* 0x000fe40003800005 */
[----:B------:R-:W-:Y:S02]  /*29c0*/  FMNMX3 R16, R3, R2, R4, !PT ;  /* 0x0000000203107276 */ /* 0x000fe40007800004 */
[----:B------:R-:W-:-:S04]  /*29d0*/  FSETP.GT.AND P0, PT, R15, RZ, PT ;  /* 0x000000ff0f00720b */ /* 0x000fc80003f04000 */
[----:B------:R-:W-:-:S13]  /*29e0*/  FSETP.LE.AND P0, PT, R16, R15, P0 ;  /* 0x0000000f1000720b */ /* 0x000fda0000703000 */
[----:B------:R-:W0:Y:S08]  /*29f0*/  @!P0 LDC R5, c[0x0][0x3b0] ;  /* 0x0000ec00ff058b82 */ /* 0x000e300000000800 */
[----:B------:R-:W1:Y:S01]  /*2a00*/  @!P0 LDC.64 R2, c[0x0][0x388] ;  /* 0x0000e200ff028b82 */ /* 0x000e620000000a00 */
[----:B0-----:R-:W-:-:S04]  /*2a10*/  @!P0 IMAD R5, R6, R5, R7 ;  /* 0x0000000506058224 */ /* 0x001fc800078e0207 */
[----:B-1----:R-:W-:-:S05]  /*2a20*/  @!P0 IMAD.WIDE R2, R5, 0x4, R2 ;  /* 0x0000000405028825 */ /* 0x002fca00078e0202 */
[----:B------:R0:W-:Y:S01]  /*2a30*/  @!P0 STG.E desc[UR6][R2.64], RZ ;  /* 0x000000ff02008986 */ /* 0x0001e2000c101906 */
[----:B------:R-:W-:Y:S05]  /*2a40*/  @!P0 EXIT ;  /* 0x000000000000894d */ /* 0x000fea0003800000 */
[----:B------:R-:W1:Y:S01]  /*2a50*/  LDC R4, c[0x0][0x3a8] ;  /* 0x0000ea00ff047b82 */ /* 0x000e620000000800 */
[----:B------:R-:W-:Y:S01]  /*2a60*/  FMNMX R16, RZ, R16, !PT ;  /* 0x00000010ff107209 */ /* 0x000fe20007800000 */
[----:B------:R-:W-:Y:S04]  /*2a70*/  BSSY.RECONVERGENT B2, `(.L_x_96) ;  /* 0x0000010000027945 */ /* 0x000fe80003800200 */
[----:B0-----:R-:W-:Y:S01]  /*2a80*/  FADD R2, R15, -R16 ;  /* 0x800000100f027221 */ /* 0x001fe20000000000 */
[----:B-1----:R-:W-:-:S04]  /*2a90*/  FMUL R4, R4, 0.25 ;  /* 0x3e80000004047820 */ /* 0x002fc80000400000 */
[----:B------:R-:W0:Y:S01]  /*2aa0*/  MUFU.RCP R3, R4 ;  /* 0x0000000400037308 */ /* 0x000e220000001000 */
[----:B------:R-:W-:-:S07]  /*2ab0*/  MOV R17, R4 ;  /* 0x0000000400117202 */ /* 0x000fce0000000f00 */
[----:B------:R-:W1:Y:S01]  /*2ac0*/  FCHK P0, R2, R4 ;  /* 0x0000000402007302 */ /* 0x000e620000000000 */
[----:B0-----:R-:W-:-:S04]  /*2ad0*/  FFMA R18, -R4, R3, 1 ;  /* 0x3f80000004127423 */ /* 0x001fc80000000103 */
[----:B------:R-:W-:-:S04]  /*2ae0*/  FFMA R3, R3, R18, R3 ;  /* 0x0000001203037223 */ /* 0x000fc80000000003 */
[----:B------:R-:W-:-:S04]  /*2af0*/  FFMA R18, R2, R3, RZ ;  /* 0x0000000302127223 */ /* 0x000fc800000000ff */
[----:B------:R-:W-:-:S04]  /*2b00*/  FFMA R5, -R4, R18, R2 ;  /* 0x0000001204057223 */ /* 0x000fc80000000102 */
[----:B------:R-:W-:Y:S01]  /*2b10*/  FFMA R18, R3, R5, R18 ;  /* 0x0000000503127223 */ /* 0x000fe20000000012 */
[----:B-1----:R-:W-:Y:S06]  /*2b20*/  @!P0 BRA `(.L_x_97) ;  /* 0x0000000000108947 */ /* 0x002fec0003800000 */
[----:B------:R-:W-:Y:S01]  /*2b30*/  IMAD.MOV.U32 R5, RZ, RZ, R2 ;  /* 0x000000ffff057224 */ /* 0x000fe200078e0002 */
[----:B------:R-:W-:-:S07]  /*2b40*/  MOV R26, 0x2b60 ;  /* 0x00002b60001a7802 */ /* 0x000fce0000000f00 */
[----:B------:R-:W-:Y:S05]  /*2b50*/  CALL.REL.NOINC `($__internal_4_$__cuda_sm3x_div_rn_noftz_f32_slowpath) ;  /* 0x0000000800e87944 */ /* 0x000fea0003c00000 */
[----:B------:R-:W-:-:S07]  /*2b60*/  MOV R18, R4 ;  /* 0x0000000400127202 */ /* 0x000fce0000000f00 */
.L_x_97:
[----:B------:R-:W-:Y:S05]  /*2b70*/  BSYNC.RECONVERGENT B2 ;  /* 0x0000000000027941 */ /* 0x000fea0003800200 */
.L_x_96:
[----:B------:R-:W0:Y:S01]  /*2b80*/  F2I.CEIL.NTZ R18, R18 ;  /* 0x0000001200127305 */ /* 0x000e22000020b100 */
[----:B------:R-:W1:Y:S01]  /*2b90*/  LDCU.64 UR4, c[0x0][0x380] ;  /* 0x00007000ff0477ac */ /* 0x000e620008000a00 */
[----:B------:R-:W-:Y:S01]  /*2ba0*/  BSSY.RECONVERGENT B2, `(.L_x_98) ;  /* 0x0000098000027945 */ /* 0x000fe20003800200 */
[----:B------:R-:W-:Y:S01]  /*2bb0*/  IMAD.MOV.U32 R20, RZ, RZ, RZ ;  /* 0x000000ffff147224 */ /* 0x000fe200078e00ff */
[----:B0-----:R-:W-:-:S13]  /*2bc0*/  ISETP.GE.AND P0, PT, R18, 0x1, PT ;  /* 0x000000011200780c */ /* 0x001fda0003f06270 */
[----:B-1----:R-:W-:Y:S05]  /*2bd0*/  @!P0 BRA `(.L_x_99) ;  /* 0x0000000800508947 */ /* 0x002fea0003800000 */
[----:B------:R-:W-:Y:S01]  /*2be0*/  I2FP.F32.U32 R17, R18 ;  /* 0x0000001200117245 */ /* 0x000fe20000201000 */
[----:B------:R-:W-:Y:S03]  /*2bf0*/  BSSY.RECONVERGENT B3, `(.L_x_100) ;  /* 0x000000d000037945 */ /* 0x000fe60003800200 */
[----:B------:R-:W0:Y:S08]  /*2c00*/  MUFU.RCP R3, R17 ;  /* 0x0000001100037308 */ /* 0x000e300000001000 */
[----:B------:R-:W1:Y:S01]  /*2c10*/  FCHK P0, R2, R17 ;  /* 0x0000001102007302 */ /* 0x000e620000000000 */
[----:B0-----:R-:W-:-:S04]  /*2c20*/  FFMA R4, -R17, R3, 1 ;  /* 0x3f80000011047423 */ /* 0x001fc80000000103 */
[----:B------:R-:W-:-:S04]  /*2c30*/  FFMA R3, R3, R4, R3 ;  /* 0x0000000403037223 */ /* 0x000fc80000000003 */
[----:B------:R-:W-:-:S04]  /*2c40*/  FFMA R4, R2, R3, RZ ;  /* 0x0000000302047223 */ /* 0x000fc800000000ff */
[----:B------:R-:W-:-:S04]  /*2c50*/  FFMA R5, -R17, R4, R2 ;  /* 0x0000000411057223 */ /* 0x000fc80000000102 */
[----:B------:R-:W-:Y:S01]  /*2c60*/  FFMA R4, R3, R5, R4 ;  /* 0x0000000503047223 */ /* 0x000fe20000000004 */
[----:B-1----:R-:W-:Y:S06]  /*2c70*/  @!P0 BRA `(.L_x_101) ;  /* 0x0000000000108947 */ /* 0x002fec0003800000 */
[----:B------:R-:W-:Y:S01]  /*2c80*/  MOV R5, R2 ;  /* 0x0000000200057202 */ /* 0x000fe20000000f00 */
[----:B------:R-:W-:Y:S01]  /*2c90*/  IMAD.MOV.U32 R4, RZ, RZ, R17 ;  /* 0x000000ffff047224 */ /* 0x000fe200078e0011 */
[----:B------:R-:W-:-:S07]  /*2ca0*/  MOV R26, 0x2cc0 ;  /* 0x00002cc0001a7802 */ /* 0x000fce0000000f00 */
[----:B------:R-:W-:Y:S05]  /*2cb0*/  CALL.REL.NOINC `($__internal_4_$__cuda_sm3x_div_rn_noftz_f32_slowpath) ;  /* 0x0000000800907944 */ /* 0x000fea0003c00000 */
.L_x_101:
[----:B------:R-:W-:Y:S05]  /*2cc0*/  BSYNC.RECONVERGENT B3 ;  /* 0x0000000000037941 */ /* 0x000fea0003800200 */
.L_x_100:
[----:B------:R-:W0:Y:S01]  /*2cd0*/  LDC R22, c[0x0][0x3a0] ;  /* 0x0000e800ff167b82 */ /* 0x000e220000000800 */
[----:B------:R-:W-:Y:S01]  /*2ce0*/  HFMA2 R19, -RZ, RZ, 0, 0 ;  /* 0x00000000ff137431 */ /* 0x000fe200000001ff */
[----:B------:R-:W-:Y:S01]  /*2cf0*/  MOV R17, R4 ;  /* 0x0000000400117202 */ /* 0x000fe20000000f00 */
[----:B------:R-:W-:-:S05]  /*2d00*/  IMAD.MOV.U32 R20, RZ, RZ, RZ ;  /* 0x000000ffff147224 */ /* 0x000fca00078e00ff */
[----:B------:R-:W1:Y:S01]  /*2d10*/  LDC R23, c[0x0][0x39c] ;  /* 0x0000e700ff177b82 */ /* 0x000e620000000800 */
[----:B0-----:R-:W-:Y:S01]  /*2d20*/  SHF.R.S32.HI R21, RZ, 0x1f, R22 ;  /* 0x0000001fff157819 */ /* 0x001fe20000011416 */
[----:B-1----:R-:W-:Y:S01]  /*2d30*/  IMAD R22, R23, R22, RZ ;  /* 0x0000001617167224 */ /* 0x002fe200078e02ff */
[----:B------:R-:W-:-:S07]  /*2d40*/  SHF.R.S32.HI R23, RZ, 0x1f, R23 ;  /* 0x0000001fff177819 */ /* 0x000fce0000011417 */
.L_x_110:
[----:B------:R-:W-:-:S05]  /*2d50*/  I2FP.F32.U32 R2, R19 ;  /* 0x0000001300027245 */ /* 0x000fca0000201000 */
[----:B------:R-:W-:-:S05]  /*2d60*/  FFMA R24, R17, R2, R16 ;  /* 0x0000000211187223 */ /* 0x000fca0000000010 */
[----:B------:R-:W-:-:S13]  /*2d70*/  FSETP.GT.AND P0, PT, R24, R15, PT ;  /* 0x0000000f1800720b */ /* 0x000fda0003f04000 */
[----:B------:R-:W-:Y:S05]  /*2d80*/  @P0 BRA `(.L_x_99) ;  /* 0x0000000400e40947 */ /* 0x000fea0003800000 */
[----:B------:R-:W0:Y:S01]  /*2d90*/  LDC R26, c[0x0][0x3a8] ;  /* 0x0000ea00ff1a7b82 */ /* 0x000e220000000800 */
[----:B------:R-:W-:Y:S01]  /*2da0*/  FFMA R5, R24, R11, R8 ;  /* 0x0000000b18057223 */ /* 0x000fe20000000008 */
[----:B------:R-:W-:Y:S01]  /*2db0*/  BSSY.RECONVERGENT B3, `(.L_x_102) ;  /* 0x000000f000037945 */ /* 0x000fe20003800200 */
[----:B0-----:R-:W0:Y:S08]  /*2dc0*/  MUFU.RCP R2, R26 ;  /* 0x0000001a00027308 */ /* 0x001e300000001000 */
[----:B------:R-:W1:Y:S01]  /*2dd0*/  FCHK P0, R5, R26 ;  /* 0x0000001a05007302 */ /* 0x000e620000000000 */
[----:B0-----:R-:W-:-:S04]  /*2de0*/  FFMA R3, R2, -R26, 1 ;  /* 0x3f80000002037423 */ /* 0x001fc8000000081a */
[----:B------:R-:W-:Y:S01]  /*2df0*/  FFMA R2, R2, R3, R2 ;  /* 0x0000000302027223 */ /* 0x000fe20000000002 */
[----:B------:R-:W-:-:S03]  /*2e00*/  FFMA R3, R24, R10, R9 ;  /* 0x0000000a18037223 */ /* 0x000fc60000000009 */
[----:B------:R-:W-:-:S04]  /*2e10*/  FFMA R4, R5, R2, RZ ;  /* 0x0000000205047223 */ /* 0x000fc800000000ff */
[----:B------:R-:W-:-:S04]  /*2e20*/  FFMA R25, R4, -R26, R5 ;  /* 0x8000001a04197223 */ /* 0x000fc80000000005 */
[----:B------:R-:W-:Y:S01]  /*2e30*/  FFMA R4, R2, R25, R4 ;  /* 0x0000001902047223 */ /* 0x000fe20000000004 */
[----:B------:R-:W-:Y:S01]  /*2e40*/  FFMA R2, R24, R0, RZ ;  /* 0x0000000018027223 */ /* 0x000fe200000000ff */
[----:B-1----:R-:W-:Y:S06]  /*2e50*/  @!P0 BRA `(.L_x_103) ;  /* 0x0000000000108947 */ /* 0x002fec0003800000 */
[----:B------:R-:W0:Y:S01]  /*2e60*/  LDCU UR8, c[0x0][0x3a8] ;  /* 0x00007500ff0877ac */ /* 0x000e220008000800 */
[----:B------:R-:W-:Y:S01]  /*2e70*/  MOV R26, 0x2ea0 ;  /* 0x00002ea0001a7802 */ /* 0x000fe20000000f00 */
[----:B0-----:R-:W-:-:S07]  /*2e80*/  IMAD.U32 R4, RZ, RZ, UR8 ;  /* 0x00000008ff047e24 */ /* 0x001fce000f8e00ff */
[----:B------:R-:W-:Y:S05]  /*2e90*/  CALL.REL.NOINC `($__internal_4_$__cuda_sm3x_div_rn_noftz_f32_slowpath) ;  /* 0x0000000800187944 */ /* 0x000fea0003c00000 */
.L_x_103:
[----:B------:R-:W-:Y:S05]  /*2ea0*/  BSYNC.RECONVERGENT B3 ;  /* 0x0000000000037941 */ /* 0x000fea0003800200 */
.L_x_102:
[----:B------:R-:W0:Y:S01]  /*2eb0*/  LDC R28, c[0x0][0x3a8] ;  /* 0x0000ea00ff1c7b82 */ /* 0x000e220000000800 */
[----:B------:R-:W-:Y:S01]  /*2ec0*/  BSSY.RECONVERGENT B3, `(.L_x_104) ;  /* 0x000000f000037945 */ /* 0x000fe20003800200 */
[----:B0-----:R-:W0:Y:S08]  /*2ed0*/  MUFU.RCP R5, R28 ;  /* 0x0000001c00057308 */ /* 0x001e300000001000 */
[----:B------:R-:W1:Y:S01]  /*2ee0*/  FCHK P0, R3, R28 ;  /* 0x0000001c03007302 */ /* 0x000e620000000000 */
[----:B0-----:R-:W-:-:S04]  /*2ef0*/  FFMA R24, R5, -R28, 1 ;  /* 0x3f80000005187423 */ /* 0x001fc8000000081c */
[----:B------:R-:W-:Y:S01]  /*2f00*/  FFMA R25, R5, R24, R5 ;  /* 0x0000001805197223 */ /* 0x000fe20000000005 */
[----:B------:R-:W-:-:S03]  /*2f10*/  FFMA R24, R12, 0.5, R4 ;  /* 0x3f0000000c187823 */ /* 0x000fc60000000004 */
[----:B------:R-:W-:-:S04]  /*2f20*/  FFMA R26, R3, R25, RZ ;  /* 0x00000019031a7223 */ /* 0x000fc800000000ff */
[----:B------:R-:W-:-:S04]  /*2f30*/  FFMA R5, R26, -R28, R3 ;  /* 0x8000001c1a057223 */ /* 0x000fc80000000003 */
[----:B------:R-:W-:Y:S01]  /*2f40*/  FFMA R4, R25, R5, R26 ;  /* 0x0000000519047223 */ /* 0x000fe2000000001a */
[----:B-1----:R-:W-:Y:S06]  /*2f50*/  @!P0 BRA `(.L_x_105) ;  /* 0x0000000000148947 */ /* 0x002fec0003800000 */
[----:B------:R-:W0:Y:S01]  /*2f60*/  LDCU UR8, c[0x0][0x3a8] ;  /* 0x00007500ff0877ac */ /* 0x000e220008000800 */
[----:B------:R-:W-:Y:S02]  /*2f70*/  MOV R5, R3 ;  /* 0x0000000300057202 */ /* 0x000fe40000000f00 */
[----:B------:R-:W-:Y:S01]  /*2f80*/  MOV R26, 0x2fb0 ;  /* 0x00002fb0001a7802 */ /* 0x000fe20000000f00 */
[----:B0-----:R-:W-:-:S07]  /*2f90*/  IMAD.U32 R4, RZ, RZ, UR8 ;  /* 0x00000008ff047e24 */ /* 0x001fce000f8e00ff */
[----:B------:R-:W-:Y:S05]  /*2fa0*/  CALL.REL.NOINC `($__internal_4_$__cuda_sm3x_div_rn_noftz_f32_slowpath) ;  /* 0x0000000400d47944 */ /* 0x000fea0003c00000 */
.L_x_105:
[----:B------:R-:W-:Y:S05]  /*2fb0*/  BSYNC.RECONVERGENT B3 ;  /* 0x0000000000037941 */ /* 0x000fea0003800200 */
.L_x_104:
[----:B------:R-:W0:Y:S01]  /*2fc0*/  LDC R5, c[0x0][0x3a8] ;  /* 0x0000ea00ff057b82 */ /* 0x000e220000000800 */
[----:B------:R-:W-:Y:S01]  /*2fd0*/  BSSY.RECONVERGENT B3, `(.L_x_106) ;  /* 0x000000f000037945 */ /* 0x000fe20003800200 */
[----:B------:R-:W-:Y:S01]  /*2fe0*/  FFMA R25, R13, 0.5, R4 ;  /* 0x3f0000000d197823 */ /* 0x000fe20000000004 */
[----:B0-----:R-:W0:Y:S08]  /*2ff0*/  MUFU.RCP R26, R5 ;  /* 0x00000005001a7308 */ /* 0x001e300000001000 */
        /* <DEDUP_REMOVED lines=12> */
.L_x_107:
[----:B------:R-:W-:Y:S05]  /*30c0*/  BSYNC.RECONVERGENT B3 ;  /* 0x0000000000037941 */ /* 0x000fea0003800200 */
.L_x_106:
[----:B------:R-:W0:Y:S01]  /*30d0*/  LDC.64 R2, c[0x0][0x3a0] ;  /* 0x0000e800ff027b82 */ /* 0x000e220000000a00 */
[----:B------:R-:W1:Y:S01]  /*30e0*/  F2I.FLOOR.NTZ R30, R25 ;  /* 0x00000019001e7305 */ /* 0x000e620000207100 */
[----:B------:R-:W-:Y:S01]  /*30f0*/  FFMA R29, R14, 0.5, R4 ;  /* 0x3f0000000e1d7823 */ /* 0x000fe20000000004 */
[----:B------:R-:W-:Y:S05]  /*3100*/  BSSY.RECONVERGENT B0, `(.L_x_108) ;  /* 0x000003d000007945 */ /* 0x000fea0003800200 */
[----:B------:R-:W2:Y:S01]  /*3110*/  LDC R33, c[0x0][0x39c] ;  /* 0x0000e700ff217b82 */ /* 0x000ea20000000800 */
[----:B------:R-:W3:Y:S01]  /*3120*/  F2I.FLOOR.NTZ R31, R24 ;  /* 0x00000018001f7305 */ /* 0x000ee20000207100 */
[----:B-1----:R-:W-:-:S07]  /*3130*/  IADD3 R5, PT, PT, R30, 0x1, RZ ;  /* 0x000000011e057810 */ /* 0x002fce0007ffe0ff */
[----:B------:R-:W1:Y:S01]  /*3140*/  F2I.FLOOR.NTZ R28, R29 ;  /* 0x0000001d001c7305 */ /* 0x000e620000207100 */
[----:B---3--:R-:W-:Y:S01]  /*3150*/  VIADD R4, R31, 0x1 ;  /* 0x000000011f047836 */ /* 0x008fe20000000000 */
[----:B0-----:R-:W-:Y:S02]  /*3160*/  ISETP.GE.AND P0, PT, R5, R2, PT ;  /* 0x000000020500720c */ /* 0x001fe40003f06270 */
[----:B------:R-:W-:Y:S02]  /*3170*/  LOP3.LUT R5, R31, R30, RZ, 0xfc, !PT ;  /* 0x0000001e1f057212 */ /* 0x000fe400078efcff */
[----:B--2---:R-:W-:Y:S02]  /*3180*/  ISETP.GE.OR P0, PT, R4, R33, P0 ;  /* 0x000000210400720c */ /* 0x004fe40000706670 */
[----:B-1----:R-:W-:Y:S02]  /*3190*/  IADD3 R4, PT, PT, R28, 0x1, RZ ;  /* 0x000000011c047810 */ /* 0x002fe40007ffe0ff */
[----:B------:R-:W-:-:S04]  /*31a0*/  ISETP.LT.OR P0, PT, R5, RZ, P0 ;  /* 0x000000ff0500720c */ /* 0x000fc80000701670 */
[----:B------:R-:W-:-:S04]  /*31b0*/  ISETP.LT.OR P0, PT, R28, RZ, P0 ;  /* 0x000000ff1c00720c */ /* 0x000fc80000701670 */
[----:B------:R-:W-:Y:S01]  /*31c0*/  ISETP.GE.OR P0, PT, R4, R3, P0 ;  /* 0x000000030400720c */ /* 0x000fe20000706670 */
[----:B------:R-:W-:-:S12]  /*31d0*/  IMAD.MOV.U32 R3, RZ, RZ, RZ ;  /* 0x000000ffff037224 */ /* 0x000fd800078e00ff */
[----:B------:R-:W-:Y:S05]  /*31e0*/  @P0 BRA `(.L_x_109) ;  /* 0x0000000000b80947 */ /* 0x000fea0003800000 */
[----:B------:R-:W-:Y:S01]  /*31f0*/  MOV R4, R30 ;  /* 0x0000001e00047202 */ /* 0x000fe20000000f00 */
[----:B------:R-:W-:Y:S02]  /*3200*/  IMAD.MOV.U32 R5, RZ, RZ, RZ ;  /* 0x000000ffff057224 */ /* 0x000fe400078e00ff */
[----:B------:R-:W-:Y:S02]  /*3210*/  IMAD.MOV.U32 R3, RZ, RZ, RZ ;  /* 0x000000ffff037224 */ /* 0x000fe400078e00ff */
[----:B------:R-:W-:-:S04]  /*3220*/  IMAD.WIDE.U32 R4, R28, R2, R4 ;  /* 0x000000021c047225 */ /* 0x000fc800078e0004 */
[----:B------:R-:W-:-:S04]  /*3230*/  IMAD R2, R28, R21, R5 ;  /* 0x000000151c027224 */ /* 0x000fc800078e0205 */
[----:B------:R-:W-:Y:S01]  /*3240*/  IMAD R5, R2, R33, RZ ;  /* 0x0000002102057224 */ /* 0x000fe200078e02ff */
[----:B------:R-:W-:-:S03]  /*3250*/  MOV R2, R31 ;  /* 0x0000001f00027202 */ /* 0x000fc60000000f00 */
[----:B------:R-:W-:Y:S02]  /*3260*/  IMAD R5, R23, R4, R5 ;  /* 0x0000000417057224 */ /* 0x000fe400078e0205 */
[----:B------:R-:W-:-:S03]  /*3270*/  IMAD.WIDE.U32 R2, R4, R33, R2 ;  /* 0x0000002104027225 */ /* 0x000fc600078e0002 */
[----:B------:R-:W-:Y:S02]  /*3280*/  LEA R26, P0, R2, UR4, 0x2 ;  /* 0x00000004021a7c11 */ /* 0x000fe4000f8010ff */
[----:B------:R-:W-:-:S04]  /*3290*/  IADD3 R3, PT, PT, R3, R5, RZ ;  /* 0x0000000503037210 */ /* 0x000fc80007ffe0ff */
[----:B------:R-:W-:-:S03]  /*32a0*/  LEA.HI.X R27, R2, UR5, R3, 0x2, P0 ;  /* 0x00000005021b7c11 */ /* 0x000fc600080f1403 */
[--C-:B------:R-:W-:Y:S02]  /*32b0*/  IMAD.WIDE R2, R22, 0x4, R26.reuse ;  /* 0x0000000416027825 */ /* 0x100fe400078e021a */
[----:B------:R-:W2:Y:S02]  /*32c0*/  LDG.E R34, desc[UR6][R26.64+0x4] ;  /* 0x000004061a227981 */ /* 0x000ea4000c1e1900 */
[C---:B------:R-:W-:Y:S02]  /*32d0*/  IMAD.WIDE R4, R33.reuse, 0x4, R26 ;  /* 0x0000000421047825 */ /* 0x040fe400078e021a */
[----:B------:R-:W3:Y:S02]  /*32e0*/  LDG.E R36, desc[UR6][R26.64] ;  /* 0x000000061a247981 */ /* 0x000ee4000c1e1900 */
[----:B------:R-:W-:Y:S02]  /*32f0*/  IMAD.WIDE R32, R33, 0x4, R2 ;  /* 0x0000000421207825 */ /* 0x000fe400078e0202 */
[----:B------:R-:W4:Y:S04]  /*3300*/  LDG.E R35, desc[UR6][R4.64] ;  /* 0x0000000604237981 */ /* 0x000f28000c1e1900 */
[----:B------:R0:W5:Y:S04]  /*3310*/  LDG.E R37, desc[UR6][R4.64+0x4] ;  /* 0x0000040604257981 */ /* 0x000168000c1e1900 */
[----:B------:R2:W3:Y:S04]  /*3320*/  LDG.E R4, desc[UR6][R2.64] ;  /* 0x0000000602047981 */ /* 0x0004e8000c1e1900 */
[----:B------:R-:W2:Y:S04]  /*3330*/  LDG.E R2, desc[UR6][R2.64+0x4] ;  /* 0x0000040602027981 */ /* 0x000ea8000c1e1900 */
[----:B------:R-:W3:Y:S04]  /*3340*/  LDG.E R3, desc[UR6][R32.64+0x4] ;  /* 0x0000040620037981 */ /* 0x000ee8000c1e1900 */
[----:B------:R-:W3:Y:S01]  /*3350*/  LDG.E R32, desc[UR6][R32.64] ;  /* 0x0000000620207981 */ /* 0x000ee2000c1e1900 */
[----:B------:R-:W-:-:S02]  /*3360*/  I2FP.F32.U32 R31, R31 ;  /* 0x0000001f001f7245 */ /* 0x000fc40000201000 */
[----:B------:R-:W-:-:S03]  /*3370*/  I2FP.F32.U32 R30, R30 ;  /* 0x0000001e001e7245 */ /* 0x000fc60000201000 */
[----:B------:R-:W-:-:S04]  /*3380*/  FADD R24, R24, -R31 ;  /* 0x8000001f18187221 */ /* 0x000fc80000000000 */
[----:B0-----:R-:W-:Y:S01]  /*3390*/  FADD R5, -R24, 1 ;  /* 0x3f80000018057421 */ /* 0x001fe20000000100 */
[----:B------:R-:W-:Y:S01]  /*33a0*/  FADD R25, R25, -R30 ;  /* 0x8000001e19197221 */ /* 0x000fe20000000000 */
[----:B------:R-:W-:-:S05]  /*33b0*/  I2FP.F32.U32 R28, R28 ;  /* 0x0000001c001c7245 */ /* 0x000fca0000201000 */
[----:B------:R-:W-:Y:S01]  /*33c0*/  FADD R28, R29, -R28 ;  /* 0x8000001c1d1c7221 */ /* 0x000fe20000000000 */
[----:B-----5:R-:W-:-:S04]  /*33d0*/  FMUL R26, R24, R37 ;  /* 0x00000025181a7220 */ /* 0x020fc80000400000 */
[----:B----4-:R-:W-:-:S04]  /*33e0*/  FFMA R26, R35, R5, R26 ;  /* 0x00000005231a7223 */ /* 0x010fc8000000001a */
[C---:B------:R-:W-:Y:S01]  /*33f0*/  FMUL R26, R25.reuse, R26 ;  /* 0x0000001a191a7220 */ /* 0x040fe20000400000 */
[C---:B--2---:R-:W-:Y:S01]  /*3400*/  FMUL R27, R24.reuse, R2 ;  /* 0x00000002181b7220 */ /* 0x044fe20000400000 */
[C---:B---3--:R-:W-:Y:S01]  /*3410*/  FMUL R31, R24.reuse, R3 ;  /* 0x00000003181f7220 */ /* 0x048fe20000400000 */
[----:B------:R-:W-:Y:S02]  /*3420*/  FMUL R3, R24, R34 ;  /* 0x0000002218037220 */ /* 0x000fe40000400000 */
[-C--:B------:R-:W-:Y:S01]  /*3430*/  FFMA R4, R4, R5.reuse, R27 ;  /* 0x0000000504047223 */ /* 0x080fe2000000001b */
[----:B------:R-:W-:Y:S01]  /*3440*/  FADD R24, -R25, 1 ;  /* 0x3f80000019187421 */ /* 0x000fe20000000100 */
[----:B------:R-:W-:-:S04]  /*3450*/  FFMA R2, R32, R5, R31 ;  /* 0x0000000520027223 */ /* 0x000fc8000000001f */
[----:B------:R-:W-:Y:S01]  /*3460*/  FMUL R27, R25, R2 ;  /* 0x00000002191b7220 */ /* 0x000fe20000400000 */
[----:B------:R-:W-:-:S03]  /*3470*/  FFMA R3, R36, R5, R3 ;  /* 0x0000000524037223 */ /* 0x000fc60000000003 */
[-C--:B------:R-:W-:Y:S01]  /*3480*/  FFMA R27, R4, R24.reuse, R27 ;  /* 0x00000018041b7223 */ /* 0x080fe2000000001b */
[C---:B------:R-:W-:Y:S01]  /*3490*/  FADD R2, -R28.reuse, 1 ;  /* 0x3f8000001c027421 */ /* 0x040fe20000000100 */
[----:B------:R-:W-:Y:S02]  /*34a0*/  FFMA R3, R3, R24, R26 ;  /* 0x0000001803037223 */ /* 0x000fe4000000001a */
[----:B------:R-:W-:-:S04]  /*34b0*/  FMUL R28, R28, R27 ;  /* 0x0000001b1c1c7220 */ /* 0x000fc80000400000 */
[----:B------:R-:W-:-:S07]  /*34c0*/  FFMA R3, R3, R2, R28 ;  /* 0x0000000203037223 */ /* 0x000fce000000001c */
.L_x_109:
[----:B------:R-:W-:Y:S05]  /*34d0*/  BSYNC.RECONVERGENT B0 ;  /* 0x0000000000007941 */ /* 0x000fea0003800200 */
.L_x_108:
[C---:B------:R-:W-:Y:S01]  /*34e0*/  ISETP.NE.AND P0, PT, R19.reuse, R18, PT ;  /* 0x000000121300720c */ /* 0x040fe20003f05270 */
[----:B------:R-:W-:Y:S02]  /*34f0*/  VIADD R19, R19, 0x1 ;  /* 0x0000000113137836 */ /* 0x000fe40000000000 */
[----:B------:R-:W-:-:S10]  /*3500*/  FADD R20, R20, R3 ;  /* 0x0000000314147221 */ /* 0x000fd40000000000 */
[----:B------:R-:W-:Y:S05]  /*3510*/  @P0 BRA `(.L_x_110) ;  /* 0xfffffff8000c0947 */ /* 0x000fea000383ffff */
.L_x_99:
[----:B------:R-:W-:Y:S05]  /*3520*/  BSYNC.RECONVERGENT B2 ;  /* 0x0000000000027941 */ /* 0x000fea0003800200 */
.L_x_98:
[----:B------:R-:W0:Y:S01]  /*3530*/  LDC.64 R2, c[0x0][0x388] ;  /* 0x0000e200ff027b82 */ /* 0x000e220000000a00 */
[----:B------:R-:W1:Y:S01]  /*3540*/  LDCU UR8, c[0x0][0x3b0] ;  /* 0x00007600ff0877ac */ /* 0x000e620008000800 */
[----:B------:R-:W-:Y:S01]  /*3550*/  FMUL R17, R20, R17 ;  /* 0x0000001114117220 */ /* 0x000fe20000400000 */
[----:B-1----:R-:W-:-:S04]  /*3560*/  IMAD R7, R6, UR8, R7 ;  /* 0x0000000806077c24 */ /* 0x002fc8000f8e0207 */
[----:B0-----:R-:W-:-:S05]  /*3570*/  IMAD.WIDE R2, R7, 0x4, R2 ;  /* 0x0000000407027825 */ /* 0x001fca00078e0202 */
[----:B------:R-:W-:Y:S01]  /*3580*/  STG.E desc[UR6][R2.64], R17 ;  /* 0x0000001102007986 */ /* 0x000fe2000c101906 */
[----:B------:R-:W-:Y:S05]  /*3590*/  EXIT ;  /* 0x000000000000794d */ /* 0x000fea0003800000 */
        .weak           $__internal_3_$__cuda_sm20_sqrt_rn_f32_slowpath
        .type           $__internal_3_$__cuda_sm20_sqrt_rn_f32_slowpath,@function
        .size           $__internal_3_$__cuda_sm20_sqrt_rn_f32_slowpath,($__internal_4_$__cuda_sm3x_div_rn_noftz_f32_slowpath - $__internal_3_$__cuda_sm20_sqrt_rn_f32_slowpath)
$__internal_3_$__cuda_sm20_sqrt_rn_f32_slowpath:
[----:B------:R-:W-:-:S13]  /*35a0*/  LOP3.LUT P0, RZ, R4, 0x7fffffff, RZ, 0xc0, !PT ;  /* 0x7fffffff04ff7812 */ /* 0x000fda000780c0ff */
[----:B------:R-:W-:Y:S05]  /*35b0*/  @!P0 BRA `(.L_x_111) ;  /* 0x0000000000448947 */ /* 0x000fea0003800000 */
[----:B------:R-:W-:Y:S02]  /*35c0*/  FSETP.GEU.FTZ.AND P0, PT, R4, RZ, PT ;  /* 0x000000ff0400720b */ /* 0x000fe40003f1e000 */
[----:B------:R-:W-:-:S11]  /*35d0*/  MOV R3, R4 ;  /* 0x0000000400037202 */ /* 0x000fd60000000f00 */
        /* <DEDUP_REMOVED lines=12> */
[----:B------:R-:W-:-:S03]  /*36a0*/  @!P0 MOV R4, R3 ;  /* 0x0000000300048202 */ /* 0x000fc60000000f00 */
[----:B------:R-:W-:-:S04]  /*36b0*/  @P0 FFMA R11, R12, R11, R13 ;  /* 0x0000000b0c0b0223 */ /* 0x000fc8000000000d */
[----:B------:R-:W-:-:S07]  /*36c0*/  @P0 FMUL.FTZ R4, R11, 2.3283064365386962891e-10 ;  /* 0x2f8000000b040820 */ /* 0x000fce0000410000 */
.L_x_111:
[----:B------:R-:W-:Y:S02]  /*36d0*/  HFMA2 R11, -RZ, RZ, 0, 0 ;  /* 0x00000000ff0b7431 */ /* 0x000fe400000001ff */
[----:B------:R-:W-:-:S04]  /*36e0*/  IMAD.MOV.U32 R10, RZ, RZ, R14 ;  /* 0x000000ffff0a7224 */ /* 0x000fc800078e000e */
[----:B------:R-:W-:Y:S05]  /*36f0*/  RET.REL.NODEC R10 `(_Z20forwardProjectKernelPKfPf14GeometryParamsiiifiif) ;  /* 0xffffffc80a407950 */ /* 0x000fea0003c3ffff */
        .weak           $__internal_4_$__cuda_sm3x_div_rn_noftz_f32_slowpath
        .type           $__internal_4_$__cuda_sm3x_div_rn_noftz_f32_slowpath,@function
        .size           $__internal_4_$__cuda_sm3x_div_rn_noftz_f32_slowpath,(.L_x_249 - $__internal_4_$__cuda_sm3x_div_rn_noftz_f32_slowpath)
$__internal_4_$__cuda_sm3x_div_rn_noftz_f32_slowpath:
[----:B------:R-:W-:Y:S01]  /*3700*/  SHF.R.U32.HI R27, RZ, 0x17, R4 ;  /* 0x00000017ff1b7819 */ /* 0x000fe20000011604 */
[----:B------:R-:W-:Y:S01]  /*3710*/  BSSY.RECONVERGENT B0, `(.L_x_112) ;  /* 0x0000062000007945 */ /* 0x000fe20003800200 */
[----:B------:R-:W-:Y:S02]  /*3720*/  SHF.R.U32.HI R29, RZ, 0x17, R5 ;  /* 0x00000017ff1d7819 */ /* 0x000fe40000011605 */
[----:B------:R-:W-:Y:S02]  /*3730*/  LOP3.LUT R27, R27, 0xff, RZ, 0xc0, !PT ;  /* 0x000000ff1b1b7812 */ /* 0x000fe400078ec0ff */
[----:B------:R-:W-:-:S03]  /*3740*/  LOP3.LUT R29, R29, 0xff, RZ, 0xc0, !PT ;  /* 0x000000ff1d1d7812 */ /* 0x000fc600078ec0ff */
[----:B------:R-:W-:Y:S01]  /*3750*/  VIADD R30, R27, 0xffffffff ;  /* 0xffffffff1b1e7836 */ /* 0x000fe20000000000 */
[----:B------:R-:W-:-:S04]  /*3760*/  IADD3 R31, PT, PT, R29, -0x1, RZ ;  /* 0xffffffff1d1f7810 */ /* 0x000fc80007ffe0ff */
[----:B------:R-:W-:-:S04]  /*3770*/  ISETP.GT.U32.AND P0, PT, R30, 0xfd, PT ;  /* 0x000000fd1e00780c */ /* 0x000fc80003f04070 */
[----:B------:R-:W-:-:S13]  /*3780*/  ISETP.GT.U32.OR P0, PT, R31, 0xfd, P0 ;  /* 0x000000fd1f00780c */ /* 0x000fda0000704470 */
[----:B------:R-:W-:Y:S01]  /*3790*/  @!P0 IMAD.MOV.U32 R28, RZ, RZ, RZ ;  /* 0x000000ffff1c8224 */ /* 0x000fe200078e00ff */
[----:B------:R-:W-:Y:S06]  /*37a0*/  @!P0 BRA `(.L_x_113) ;  /* 0x00000000005c8947 */ /* 0x000fec0003800000 */
[----:B------:R-:W-:Y:S02]  /*37b0*/  FSETP.GTU.FTZ.AND P0, PT, |R5|, +INF , PT ;  /* 0x7f8000000500780b */ /* 0x000fe40003f1c200 */
[----:B------:R-:W-:-:S04]  /*37c0*/  FSETP.GTU.FTZ.AND P1, PT, |R4|, +INF , PT ;  /* 0x7f8000000400780b */ /* 0x000fc80003f3c200 */
[----:B------:R-:W-:-:S13]  /*37d0*/  PLOP3.LUT P0, PT, P0, P1, PT, 0xf8, 0x8f ;  /* 0x00000000008f781c */ /* 0x000fda0000703f70 */
[----:B------:R-:W-:Y:S05]  /*37e0*/  @P0 BRA `(.L_x_114) ;  /* 0x00000004004c0947 */ /* 0x000fea0003800000 */
[----:B------:R-:W-:-:S13]  /*37f0*/  LOP3.LUT P0, RZ, R4, 0x7fffffff, R5, 0xc8, !PT ;  /* 0x7fffffff04ff7812 */ /* 0x000fda000780c805 */
[----:B------:R-:W-:Y:S05]  /*3800*/  @!P0 BRA `(.L_x_115) ;  /* 0x00000004003c8947 */ /* 0x000fea0003800000 */
[C---:B------:R-:W-:Y:S02]  /*3810*/  FSETP.NEU.FTZ.AND P2, PT, |R5|.reuse, +INF , PT ;  /* 0x7f8000000500780b */ /* 0x040fe40003f5d200 */
        /* <DEDUP_REMOVED lines=11> */
[----:B------:R-:W-:Y:S01]  /*38d0*/  @P0 MOV R28, RZ ;  /* 0x000000ff001c0202 */ /* 0x000fe20000000f00 */
[----:B------:R-:W-:Y:S02]  /*38e0*/  @!P0 IMAD.MOV.U32 R28, RZ, RZ, -0x40 ;  /* 0xffffffc0ff1c8424 */ /* 0x000fe400078e00ff */
[----:B------:R-:W-:Y:S01]  /*38f0*/  @!P0 FFMA R5, R5, 1.84467440737095516160e+19, RZ ;  /* 0x5f80000005058823 */ /* 0x000fe200000000ff */
[----:B------:R-:W-:Y:S02]  /*3900*/  @!P1 FFMA R4, R4, 1.84467440737095516160e+19, RZ ;  /* 0x5f80000004049823 */ /* 0x000fe400000000ff */
[----:B------:R-:W-:-:S07]  /*3910*/  @!P1 IADD3 R28, PT, PT, R28, 0x40, RZ ;  /* 0x000000401c1c9810 */ /* 0x000fce0007ffe0ff */
.L_x_113:
[----:B------:R-:W-:Y:S01]  /*3920*/  LEA R33, R27, 0xc0800000, 0x17 ;  /* 0xc08000001b217811 */ /* 0x000fe200078eb8ff */
[----:B------:R-:W-:Y:S01]  /*3930*/  BSSY.RECONVERGENT B1, `(.L_x_118) ;  /* 0x0000036000017945 */ /* 0x000fe20003800200 */
[----:B------:R-:W-:-:S03]  /*3940*/  IADD3 R32, PT, PT, R29, -0x7f, RZ ;  /* 0xffffff811d207810 */ /* 0x000fc60007ffe0ff */
[----:B------:R-:W-:Y:S01]  /*3950*/  IMAD.IADD R33, R4, 0x1, -R33 ;  /* 0x0000000104217824 */ /* 0x000fe200078e0a21 */
[C---:B------:R-:W-:Y:S01]  /*3960*/  IADD3 R27, PT, PT, R32.reuse, 0x7f, -R27 ;  /* 0x0000007f201b7810 */ /* 0x040fe20007ffe81b */
[----:B------:R-:W-:Y:S02]  /*3970*/  IMAD R4, R32, -0x800000, R5 ;  /* 0xff80000020047824 */ /* 0x000fe400078e0205 */
[----:B------:R-:W0:Y:S01]  /*3980*/  MUFU.RCP R30, R33 ;  /* 0x00000021001e7308 */ /* 0x000e220000001000 */
[----:B------:R-:W-:Y:S01]  /*3990*/  FADD.FTZ R31, -R33, -RZ ;  /* 0x800000ff211f7221 */ /* 0x000fe20000010100 */
[----:B------:R-:W-:-:S03]  /*39a0*/  IMAD.IADD R27, R27, 0x1, R28 ;  /* 0x000000011b1b7824 */ /* 0x000fc600078e021c */
[----:B0-----:R-:W-:-:S04]  /*39b0*/  FFMA R29, R30, R31, 1 ;  /* 0x3f8000001e1d7423 */ /* 0x001fc8000000001f */
[----:B------:R-:W-:-:S04]  /*39c0*/  FFMA R29, R30, R29, R30 ;  /* 0x0000001d1e1d7223 */ /* 0x000fc8000000001e */
[----:B------:R-:W-:-:S04]  /*39d0*/  FFMA R30, R4, R29, RZ ;  /* 0x0000001d041e7223 */ /* 0x000fc800000000ff */
[----:B------:R-:W-:-:S04]  /*39e0*/  FFMA R5, R31, R30, R4 ;  /* 0x0000001e1f057223 */ /* 0x000fc80000000004 */
[----:B------:R-:W-:-:S04]  /*39f0*/  FFMA R30, R29, R5, R30 ;  /* 0x000000051d1e7223 */ /* 0x000fc8000000001e */
[----:B------:R-:W-:-:S04]  /*3a00*/  FFMA R31, R31, R30, R4 ;  /* 0x0000001e1f1f7223 */ /* 0x000fc80000000004 */
[----:B------:R-:W-:-:S05]  /*3a10*/  FFMA R4, R29, R31, R30 ;  /* 0x0000001f1d047223 */ /* 0x000fca000000001e */
[----:B------:R-:W-:-:S04]  /*3a20*/  SHF.R.U32.HI R5, RZ, 0x17, R4 ;  /* 0x00000017ff057819 */ /* 0x000fc80000011604 */
[----:B------:R-:W-:-:S04]  /*3a30*/  LOP3.LUT R28, R5, 0xff, RZ, 0xc0, !PT ;  /* 0x000000ff051c7812 */ /* 0x000fc800078ec0ff */
[----:B------:R-:W-:-:S05]  /*3a40*/  IADD3 R5, PT, PT, R28, R27, RZ ;  /* 0x0000001b1c057210 */ /* 0x000fca0007ffe0ff */
[----:B------:R-:W-:-:S05]  /*3a50*/  VIADD R28, R5, 0xffffffff ;  /* 0xffffffff051c7836 */ /* 0x000fca0000000000 */
        /* <DEDUP_REMOVED lines=12> */
[----:B------:R-:W-:Y:S02]  /*3b20*/  IADD3 R29, PT, PT, R5, 0x20, RZ ;  /* 0x00000020051d7810 */ /* 0x000fe40007ffe0ff */
[----:B------:R-:W-:Y:S02]  /*3b30*/  LOP3.LUT R27, R27, 0x7fffff, RZ, 0xc0, !PT ;  /* 0x007fffff1b1b7812 */ /* 0x000fe400078ec0ff */
[----:B------:R-:W-:Y:S02]  /*3b40*/  ISETP.NE.AND P2, PT, R5, RZ, PT ;  /* 0x000000ff0500720c */ /* 0x000fe40003f45270 */
[----:B------:R-:W-:Y:S02]  /*3b50*/  LOP3.LUT R30, R27, 0x800000, RZ, 0xfc, !PT ;  /* 0x008000001b1e7812 */ /* 0x000fe400078efcff */
[----:B------:R-:W-:Y:S01]  /*3b60*/  ISETP.NE.AND P1, PT, R5, RZ, PT ;  /* 0x000000ff0500720c */ /* 0x000fe20003f25270 */
[----:B------:R-:W-:Y:S01]  /*3b70*/  IMAD.MOV R5, RZ, RZ, -R5 ;  /* 0x000000ffff057224 */ /* 0x000fe200078e0a05 */
[----:B------:R-:W-:-:S02]  /*3b80*/  SHF.L.U32 R29, R30, R29, RZ ;  /* 0x0000001d1e1d7219 */ /* 0x000fc400000006ff */
[----:B------:R-:W-:Y:S02]  /*3b90*/  FSETP.NEU.FTZ.AND P0, PT, R28, R31, PT ;  /* 0x0000001f1c00720b */ /* 0x000fe40003f1d000 */
[----:B------:R-:W-:Y:S02]  /*3ba0*/  SEL R5, R5, RZ, P2 ;  /* 0x000000ff05057207 */ /* 0x000fe40001000000 */
[----:B------:R-:W-:Y:S02]  /*3bb0*/  ISETP.NE.AND P1, PT, R29, RZ, P1 ;  /* 0x000000ff1d00720c */ /* 0x000fe40000f25270 */
[----:B------:R-:W-:Y:S02]  /*3bc0*/  SHF.R.U32.HI R30, RZ, R5, R30 ;  /* 0x00000005ff1e7219 */ /* 0x000fe4000001161e */
[----:B------:R-:W-:Y:S02]  /*3bd0*/  PLOP3.LUT P0, PT, P0, P1, PT, 0xf8, 0x8f ;  /* 0x00000000008f781c */ /* 0x000fe40000703f70 */
[----:B------:R-:W-:-:S02]  /*3be0*/  SHF.R.U32.HI R27, RZ, 0x1, R30 ;  /* 0x00000001ff1b7819 */ /* 0x000fc4000001161e */
[----:B------:R-:W-:-:S04]  /*3bf0*/  SEL R28, RZ, 0x1, !P0 ;  /* 0x00000001ff1c7807 */ /* 0x000fc80004000000 */
[----:B------:R-:W-:-:S04]  /*3c00*/  LOP3.LUT R5, R28, 0x1, R27, 0xf8, !PT ;  /* 0x000000011c057812 */ /* 0x000fc800078ef81b */
[----:B------:R-:W-:-:S04]  /*3c10*/  LOP3.LUT R30, R5, R30, RZ, 0xc0, !PT ;  /* 0x0000001e051e7212 */ /* 0x000fc800078ec0ff */
[----:B------:R-:W-:-:S04]  /*3c20*/  IADD3 R27, PT, PT, R27, R30, RZ ;  /* 0x0000001e1b1b7210 */ /* 0x000fc80007ffe0ff */
[----:B------:R-:W-:Y:S01]  /*3c30*/  LOP3.LUT R4, R27, R4, RZ, 0xfc, !PT ;  /* 0x000000041b047212 */ /* 0x000fe200078efcff */
[----:B------:R-:W-:Y:S06]  /*3c40*/  BRA `(.L_x_121) ;  /* 0x0000000000107947 */ /* 0x000fec0003800000 */
.L_x_120:
[----:B------:R-:W-:-:S04]  /*3c50*/  LOP3.LUT R4, R4, 0x80000000, RZ, 0xc0, !PT ;  /* 0x8000000004047812 */ /* 0x000fc800078ec0ff */
[----:B------:R-:W-:Y:S01]  /*3c60*/  LOP3.LUT R4, R4, 0x7f800000, RZ, 0xfc, !PT ;  /* 0x7f80000004047812 */ /* 0x000fe200078efcff */
[----:B------:R-:W-:Y:S06]  /*3c70*/  BRA `(.L_x_121) ;  /* 0x0000000000047947 */ /* 0x000fec0003800000 */
.L_x_119:
[----:B------:R-:W-:-:S07]  /*3c80*/  IMAD R4, R27, 0x800000, R4 ;  /* 0x008000001b047824 */ /* 0x000fce00078e0204 */
.L_x_121:
[----:B------:R-:W-:Y:S05]  /*3c90*/  BSYNC.RECONVERGENT B1 ;  /* 0x0000000000017941 */ /* 0x000fea0003800200 */
.L_x_118:
[----:B------:R-:W-:Y:S05]  /*3ca0*/  BRA `(.L_x_122) ;  /* 0x0000000000207947 */ /* 0x000fea0003800000 */
.L_x_117:
[----:B------:R-:W-:-:S04]  /*3cb0*/  LOP3.LUT R4, R4, 0x80000000, R5, 0x48, !PT ;  /* 0x8000000004047812 */ /* 0x000fc800078e4805 */
[----:B------:R-:W-:Y:S01]  /*3cc0*/  LOP3.LUT R4, R4, 0x7f800000, RZ, 0xfc, !PT ;  /* 0x7f80000004047812 */ /* 0x000fe200078efcff */
[----:B------:R-:W-:Y:S06]  /*3cd0*/  BRA `(.L_x_122) ;  /* 0x0000000000147947 */ /* 0x000fec0003800000 */
.L_x_116:
[----:B------:R-:W-:Y:S01]  /*3ce0*/  LOP3.LUT R4, R4, 0x80000000, R5, 0x48, !PT ;  /* 0x8000000004047812 */ /* 0x000fe200078e4805 */
[----:B------:R-:W-:Y:S06]  /*3cf0*/  BRA `(.L_x_122) ;  /* 0x00000000000c7947 */ /* 0x000fec0003800000 */
.L_x_115:
[----:B------:R-:W0:Y:S01]  /*3d00*/  MUFU.RSQ R4, -QNAN ;  /* 0xffc0000000047908 */ /* 0x000e220000001400 */
[----:B------:R-:W-:Y:S05]  /*3d10*/  BRA `(.L_x_122) ;  /* 0x0000000000047947 */ /* 0x000fea0003800000 */
.L_x_114:
[----:B------:R-:W-:-:S07]  /*3d20*/  FADD.FTZ R4, R5, R4 ;  /* 0x0000000405047221 */ /* 0x000fce0000010000 */
.L_x_122:
[----:B------:R-:W-:Y:S05]  /*3d30*/  BSYNC.RECONVERGENT B0 ;  /* 0x0000000000007941 */ /* 0x000fea0003800200 */
.L_x_112:
[----:B------:R-:W-:-:S04]  /*3d40*/  HFMA2 R27, -RZ, RZ, 0, 0 ;  /* 0x00000000ff1b7431 */ /* 0x000fc800000001ff */
[----:B0-----:R-:W-:Y:S05]  /*3d50*/  RET.REL.NODEC R26 `(_Z20forwardProjectKernelPKfPf14GeometryParamsiiifiif) ;  /* 0xffffffc01aa87950 */ /* 0x001fea0003c3ffff */
.L_x_123:
        /* <DEDUP_REMOVED lines=10> */
.L_x_249:


//--------------------- .text._Z23computeRayLengthsKernelPf14GeometryParamsiiifiif --------------------------
	.section	.text._Z23computeRayLengthsKernelPf14GeometryParamsiiifiif,"ax",@progbits
	.align	128
        .global         _Z23computeRayLengthsKernelPf14GeometryParamsiiifiif
        .type           _Z23computeRayLengthsKernelPf14GeometryParamsiiifiif,@function
        .size           _Z23computeRayLengthsKernelPf14GeometryParamsiiifiif,(.L_x_251 - _Z23computeRayLengthsKernelPf14GeometryParamsiiifiif)
        .other          _Z23computeRayLengthsKernelPf14GeometryParamsiiifiif,@"STO_CUDA_ENTRY STV_DEFAULT"
_Z23computeRayLengthsKernelPf14GeometryParamsiiifiif:
.text._Z23computeRayLengthsKernelPf14GeometryParamsiiifiif:
[----:B------:R-:W-:Y:S01]  /*0000*/  LDC R1, c[0x0][0x37c] ;  /* 0x0000df00ff017b82 */ /* 0x000fe20000000800 */
[----:B------:R-:W0:Y:S07]  /*0010*/  S2R R3, SR_TID.Y ;  /* 0x0000000000037919 */ /* 0x000e2e0000002200 */
[----:B------:R-:W1:Y:S01]  /*0020*/  LDC R7, c[0x0][0x360] ;  /* 0x0000d800ff077b82 */ /* 0x000e620000000800 */
[----:B------:R-:W2:Y:S01]  /*0030*/  LDCU UR10, c[0x0][0x3a4] ;  /* 0x00007480ff0a77ac */ /* 0x000ea20008000800 */
[----:B------:R-:W1:Y:S01]  /*0040*/  S2R R0, SR_TID.X ;  /* 0x0000000000007919 */ /* 0x000e620000002100 */
[----:B------:R-:W3:Y:S05]  /*0050*/  LDCU UR11, c[0x0][0x3a8] ;  /* 0x00007500ff0b77ac */ /* 0x000eea0008000800 */
[----:B------:R-:W0:Y:S08]  /*0060*/  S2UR UR5, SR_CTAID.Y ;  /* 0x00000000000579c3 */ /* 0x000e300000002600 */
[----:B------:R-:W0:Y:S08]  /*0070*/  LDC R6, c[0x0][0x364] ;  /* 0x0000d900ff067b82 */ /* 0x000e300000000800 */
[----:B------:R-:W1:Y:S01]  /*0080*/  S2UR UR4, SR_CTAID.X ;  /* 0x00000000000479c3 */ /* 0x000e620000002500 */
[----:B0-----:R-:W-:-:S05]  /*0090*/  IMAD R6, R6, UR5, R3 ;  /* 0x0000000506067c24 */ /* 0x001fca000f8e0203 */
[----:B--2---:R-:W-:Y:S01]  /*00a0*/  ISETP.GE.AND P0, PT, R6, UR10, PT ;  /* 0x0000000a06007c0c */ /* 0x004fe2000bf06270 */
[----:B-1----:R-:W-:-:S05]  /*00b0*/  IMAD R7, R7, UR4, R0 ;  /* 0x0000000407077c24 */ /* 0x002fca000f8e0200 */
[----:B---3--:R-:W-:-:S13]  /*00c0*/  ISETP.GE.OR P0, PT, R7, UR11, P0 ;  /* 0x0000000b07007c0c */ /* 0x008fda0008706670 */
[----:B------:R-:W-:Y:S05]  /*00d0*/  @P0 EXIT ;  /* 0x000000000000094d */ /* 0x000fea0003800000 */
[----:B------:R-:W0:Y:S01]  /*00e0*/  LDC R0, c[0x0][0x3ac] ;  /* 0x0000eb00ff007b82 */ /* 0x000e220000000800 */
[----:B------:R-:W1:Y:S01]  /*00f0*/  LDCU.64 UR6, c[0x0][0x358] ;  /* 0x00006b00ff0677ac */ /* 0x000e620008000a00 */
[C---:B0-----:R-:W-:Y:S01]  /*0100*/  FMUL R4, R0.reuse, 0.63661974668502807617 ;  /* 0x3f22f98300047820 */ /* 0x041fe20000400000 */
[----:B------:R-:W-:-:S03]  /*0110*/  FSETP.GE.AND P0, PT, |R0|, 105615, PT ;  /* 0x47ce47800000780b */ /* 0x000fc60003f06200 */
[----:B------:R0:W2:Y:S02]  /*0120*/  F2I.NTZ R11, R4 ;  /* 0x00000004000b7305 */ /* 0x0000a40000203100 */
[----:B0-----:R-:W-:Y:S02]  /*0130*/  P2R R4, PR, RZ, 0x1 ;  /* 0x00000001ff047803 */ /* 0x001fe40000000000 */
[----:B--2---:R-:W-:-:S05]  /*0140*/  I2FP.F32.S32 R3, R11 ;  /* 0x0000000b00037245 */ /* 0x004fca0000201400 */
[----:B------:R-:W-:-:S04]  /*0150*/  FFMA R2, R3, -1.5707962512969970703, R0 ;  /* 0xbfc90fda03027823 */ /* 0x000fc80000000000 */
[----:B------:R-:W-:-:S04]  /*0160*/  FFMA R2, R3, -7.5497894158615963534e-08, R2 ;  /* 0xb3a2216803027823 */ /* 0x000fc80000000002 */
[----:B------:R-:W-:Y:S01]  /*0170*/  FFMA R2, R3, -5.3903029534742383927e-15, R2 ;  /* 0xa7c234c503027823 */ /* 0x000fe20000000002 */
[----:B------:R-:W-:-:S03]  /*0180*/  IMAD.MOV.U32 R3, RZ, RZ, R11 ;  /* 0x000000ffff037224 */ /* 0x000fc600078e000b */
[----:B------:R-:W-:Y:S01]  /*0190*/  IMAD.MOV.U32 R14, RZ, RZ, R2 ;  /* 0x000000ffff0e7224 */ /* 0x000fe200078e0002 */
[----:B-1----:R-:W-:Y:S06]  /*01a0*/  @!P0 BRA `(.L_x_124) ;  /* 0x0000000400748947 */ /* 0x002fec0003800000 */
[----:B------:R-:W-:-:S13]  /*01b0*/  FSETP.NEU.AND P0, PT, |R0|, +INF , PT ;  /* 0x7f8000000000780b */ /* 0x000fda0003f0d200 */
[----:B------:R-:W-:Y:S01]  /*01c0*/  @!P0 FMUL R14, RZ, R0 ;  /* 0x00000000ff0e8220 */ /* 0x000fe20000400000 */
[----:B------:R-:W-:Y:S01]  /*01d0*/  @!P0 IMAD.MOV.U32 R11, RZ, RZ, RZ ;  /* 0x000000ffff0b8224 */ /* 0x000fe200078e00ff */
[----:B------:R-:W-:Y:S06]  /*01e0*/  @!P0 BRA `(.L_x_124) ;  /* 0x0000000400648947 */ /* 0x000fec0003800000 */
[----:B------:R-:W-:Y:S01]  /*01f0*/  IMAD.SHL.U32 R4, R0, 0x100, RZ ;  /* 0x0000010000047824 */ /* 0x000fe200078e00ff */
[----:B------:R-:W-:Y:S01]  /*0200*/  CS2R R18, SRZ ;  /* 0x0000000000127805 */ /* 0x000fe2000001ff00 */
[----:B------:R-:W-:Y:S01]  /*0210*/  IMAD.MOV.U32 R11, RZ, RZ, RZ ;  /* 0x000000ffff0b7224 */ /* 0x000fe200078e00ff */
[----:B------:R-:W0:Y:S02]  /*0220*/  LDCU.64 UR8, c[0x4][URZ] ;  /* 0x01000000ff0877ac */ /* 0x000e240008000a00 */
[----:B------:R-:W-:Y:S01]  /*0230*/  LOP3.LUT R13, R4, 0x80000000, RZ, 0xfc, !PT ;  /* 0x80000000040d7812 */ /* 0x000fe200078efcff */
[----:B------:R-:W-:-:S06]  /*0240*/  UMOV UR4, URZ ;  /* 0x000000ff00047c82 */ /* 0x000fcc0008000000 */
.L_x_125:
[----:B0-----:R-:W-:Y:S01]  /*0250*/  MOV R16, UR8 ;  /* 0x0000000800107c02 */ /* 0x001fe20008000f00 */
[----:B------:R-:W-:-:S05]  /*0260*/  IMAD.U32 R17, RZ, RZ, UR9 ;  /* 0x00000009ff117e24 */ /* 0x000fca000f8e00ff */
[----:B------:R-:W2:Y:S01]  /*0270*/  LDG.E.CONSTANT R14, desc[UR6][R16.64] ;  /* 0x00000006100e7981 */ /* 0x000ea2000c1e9900 */
[----:B------:R-:W-:Y:S01]  /*0280*/  UIADD3 UR4, UPT, UPT, UR4, 0x1, URZ ;  /* 0x0000000104047890 */ /* 0x000fe2000fffe0ff */
[C---:B------:R-:W-:Y:S01]  /*0290*/  ISETP.EQ.AND P0, PT, R18.reuse, RZ, PT ;  /* 0x000000ff1200720c */ /* 0x040fe20003f02270 */
[----:B------:R-:W-:Y:S01]  /*02a0*/  UIADD3 UR8, UP1, UPT, UR8, 0x4, URZ ;  /* 0x0000000408087890 */ /* 0x000fe2000ff3e0ff */
[C---:B------:R-:W-:Y:S01]  /*02b0*/  ISETP.EQ.AND P1, PT, R18.reuse, 0x4, PT ;  /* 0x000000041200780c */ /* 0x040fe20003f22270 */
[----:B------:R-:W-:Y:S01]  /*02c0*/  UISETP.NE.AND UP0, UPT, UR4, 0x6, UPT ;  /* 0x000000060400788c */ /* 0x000fe2000bf05270 */
[C---:B------:R-:W-:Y:S01]  /*02d0*/  ISETP.EQ.AND P3, PT, R18.reuse, 0xc, PT ;  /* 0x0000000c1200780c */ /* 0x040fe20003f62270 */
[----:B------:R-:W-:Y:S01]  /*02e0*/  UIADD3.X UR9, UPT, UPT, URZ, UR9, URZ, UP1, !UPT ;  /* 0x00000009ff097290 */ /* 0x000fe20008ffe4ff */
[C---:B------:R-:W-:Y:S02]  /*02f0*/  ISETP.EQ.AND P4, PT, R18.reuse, 0x10, PT ;  /* 0x000000101200780c */ /* 0x040fe40003f82270 */
[----:B------:R-:W-:Y:S01]  /*0300*/  ISETP.EQ.AND P5, PT, R18, 0x14, PT ;  /* 0x000000141200780c */ /* 0x000fe20003fa2270 */
[----:B--2---:R-:W-:-:S03]  /*0310*/  IMAD.WIDE.U32 R14, R14, R13, RZ ;  /* 0x0000000d0e0e7225 */ /* 0x004fc600078e00ff */
[----:B------:R-:W-:-:S05]  /*0320*/  IADD3 R14, P2, PT, R14, R11, RZ ;  /* 0x0000000b0e0e7210 */ /* 0x000fca0007f5e0ff */
[----:B------:R-:W-:Y:S01]  /*0330*/  @P3 MOV R9, R14 ;  /* 0x0000000e00093202 */ /* 0x000fe20000000f00 */
[----:B------:R-:W-:Y:S01]  /*0340*/  IMAD.X R11, R15, 0x1, R19, P2 ;  /* 0x000000010f0b7824 */ /* 0x000fe200010e0613 */
[C---:B------:R-:W-:Y:S01]  /*0350*/  ISETP.EQ.AND P2, PT, R18.reuse, 0x8, PT ;  /* 0x000000081200780c */ /* 0x040fe20003f42270 */
[--C-:B------:R-:W-:Y:S02]  /*0360*/  @P0 IMAD.MOV.U32 R4, RZ, RZ, R14.reuse ;  /* 0x000000ffff040224 */ /* 0x100fe400078e000e */
[--C-:B------:R-:W-:Y:S02]  /*0370*/  @P1 IMAD.MOV.U32 R5, RZ, RZ, R14.reuse ;  /* 0x000000ffff051224 */ /* 0x100fe400078e000e */
[--C-:B------:R-:W-:Y:S02]  /*0380*/  @P4 IMAD.MOV.U32 R10, RZ, RZ, R14.reuse ;  /* 0x000000ffff0a4224 */ /* 0x100fe400078e000e */
[----:B------:R-:W-:Y:S02]  /*0390*/  @P5 IMAD.MOV.U32 R12, RZ, RZ, R14 ;  /* 0x000000ffff0c5224 */ /* 0x000fe400078e000e */
[----:B------:R-:W-:-:S04]  /*03a0*/  VIADD R18, R18, 0x4 ;  /* 0x0000000412127836 */ /* 0x000fc80000000000 */
[----:B------:R-:W-:Y:S01]  /*03b0*/  @P2 IMAD.MOV.U32 R8, RZ, RZ, R14 ;  /* 0x000000ffff082224 */ /* 0x000fe200078e000e */
[----:B------:R-:W-:Y:S06]  /*03c0*/  BRA.U UP0, `(.L_x_125) ;  /* 0xfffffffd00a07547 */ /* 0x000fec000b83ffff */
[----:B------:R-:W-:-:S04]  /*03d0*/  SHF.R.U32.HI R13, RZ, 0x17, R0 ;  /* 0x00000017ff0d7819 */ /* 0x000fc80000011600 */
[C---:B------:R-:W-:Y:S02]  /*03e0*/  LOP3.LUT R14, R13.reuse, 0xe0, RZ, 0xc0, !PT ;  /* 0x000000e00d0e7812 */ /* 0x040fe400078ec0ff */
[----:B------:R-:W-:-:S03]  /*03f0*/  LOP3.LUT P6, RZ, R13, 0x1f, RZ, 0xc0, !PT ;  /* 0x0000001f0dff7812 */ /* 0x000fc600078cc0ff */
[----:B------:R-:W-:-:S05]  /*0400*/  VIADD R14, R14, 0xffffff80 ;  /* 0xffffff800e0e7836 */ /* 0x000fca0000000000 */
[----:B------:R-:W-:-:S05]  /*0410*/  SHF.R.U32.HI R14, RZ, 0x5, R14 ;  /* 0x00000005ff0e7819 */ /* 0x000fca000001160e */
[----:B------:R-:W-:-:S05]  /*0420*/  IMAD.U32 R16, R14, -0x4, RZ ;  /* 0xfffffffc0e107824 */ /* 0x000fca00078e00ff */
[C---:B------:R-:W-:Y:S02]  /*0430*/  ISETP.EQ.AND P3, PT, R16.reuse, -0x18, PT ;  /* 0xffffffe81000780c */ /* 0x040fe40003f62270 */
[C---:B------:R-:W-:Y:S02]  /*0440*/  ISETP.EQ.AND P4, PT, R16.reuse, -0x14, PT ;  /* 0xffffffec1000780c */ /* 0x040fe40003f82270 */
[C---:B------:R-:W-:Y:S02]  /*0450*/  ISETP.EQ.AND P0, PT, R16.reuse, -0x10, PT ;  /* 0xfffffff01000780c */ /* 0x040fe40003f02270 */
[C---:B------:R-:W-:Y:S02]  /*0460*/  ISETP.EQ.AND P1, PT, R16.reuse, -0xc, PT ;  /* 0xfffffff41000780c */ /* 0x040fe40003f22270 */
[C---:B------:R-:W-:Y:S02]  /*0470*/  ISETP.EQ.AND P2, PT, R16.reuse, -0x8, PT ;  /* 0xfffffff81000780c */ /* 0x040fe40003f42270 */
[----:B------:R-:W-:-:S03]  /*0480*/  ISETP.EQ.AND P5, PT, R16, 0x4, PT ;  /* 0x000000041000780c */ /* 0x000fc60003fa2270 */
[----:B------:R-:W-:Y:S02]  /*0490*/  @P3 MOV R14, R4 ;  /* 0x00000004000e3202 */ /* 0x000fe40000000f00 */
[----:B------:R-:W-:Y:S01]  /*04a0*/  @P4 IMAD.MOV.U32 R15, RZ, RZ, R4 ;  /* 0x000000ffff0f4224 */ /* 0x000fe200078e0004 */
[C---:B------:R-:W-:Y:S01]  /*04b0*/  ISETP.EQ.AND P3, PT, R16.reuse, -0x4, PT ;  /* 0xfffffffc1000780c */ /* 0x040fe20003f62270 */
[--C-:B------:R-:W-:Y:S01]  /*04c0*/  @P4 IMAD.MOV.U32 R14, RZ, RZ, R5.reuse ;  /* 0x000000ffff0e4224 */ /* 0x100fe200078e0005 */
[----:B------:R-:W-:Y:S01]  /*04d0*/  ISETP.EQ.AND P4, PT, R16, RZ, PT ;  /* 0x000000ff1000720c */ /* 0x000fe20003f82270 */
[----:B------:R-:W-:Y:S01]  /*04e0*/  @P0 IMAD.MOV.U32 R14, RZ, RZ, R8 ;  /* 0x000000ffff0e0224 */ /* 0x000fe200078e0008 */
[----:B------:R-:W-:Y:S01]  /*04f0*/  @P1 MOV R14, R9 ;  /* 0x00000009000e1202 */ /* 0x000fe20000000f00 */
[----:B------:R-:W-:Y:S02]  /*0500*/  @P2 IMAD.MOV.U32 R14, RZ, RZ, R10 ;  /* 0x000000ffff0e2224 */ /* 0x000fe400078e000a */
[----:B------:R-:W-:-:S02]  /*0510*/  @P0 IMAD.MOV.U32 R15, RZ, RZ, R5 ;  /* 0x000000ffff0f0224 */ /* 0x000fc400078e0005 */
[----:B------:R-:W-:Y:S02]  /*0520*/  @P1 IMAD.MOV.U32 R15, RZ, RZ, R8 ;  /* 0x000000ffff0f1224 */ /* 0x000fe400078e0008 */
[----:B------:R-:W-:Y:S02]  /*0530*/  @P2 IMAD.MOV.U32 R15, RZ, RZ, R9 ;  /* 0x000000ffff0f2224 */ /* 0x000fe400078e0009 */
[----:B------:R-:W-:Y:S02]  /*0540*/  @P3 IMAD.MOV.U32 R14, RZ, RZ, R12 ;  /* 0x000000ffff0e3224 */ /* 0x000fe400078e000c */
[--C-:B------:R-:W-:Y:S02]  /*0550*/  @P4 IMAD.MOV.U32 R14, RZ, RZ, R11.reuse ;  /* 0x000000ffff0e4224 */ /* 0x100fe400078e000b */
[----:B------:R-:W-:Y:S01]  /*0560*/  @P3 IMAD.MOV.U32 R15, RZ, RZ, R10 ;  /* 0x000000ffff0f3224 */ /* 0x000fe200078e000a */
[----:B------:R-:W-:Y:S01]  /*0570*/  @P4 MOV R15, R12 ;  /* 0x0000000c000f4202 */ /* 0x000fe20000000f00 */
[----:B------:R-:W-:-:S02]  /*0580*/  @P5 IMAD.MOV.U32 R15, RZ, RZ, R11 ;  /* 0x000000ffff0f5224 */ /* 0x000fc400078e000b */
[----:B------:R-:W-:Y:S01]  /*0590*/  IMAD.MOV.U32 R18, RZ, RZ, R14 ;  /* 0x000000ffff127224 */ /* 0x000fe200078e000e */
[----:B------:R-:W-:Y:S06]  /*05a0*/  @!P6 BRA `(.L_x_126) ;  /* 0x00000000002ce947 */ /* 0x000fec0003800000 */
[----:B------:R-:W-:Y:S01]  /*05b0*/  @P0 IMAD.MOV.U32 R14, RZ, RZ, R4 ;  /* 0x000000ffff0e0224 */ /* 0x000fe200078e0004 */
[----:B------:R-:W-:Y:S02]  /*05c0*/  ISETP.EQ.AND P0, PT, R16, 0x8, PT ;  /* 0x000000081000780c */ /* 0x000fe40003f02270 */
[----:B------:R-:W-:Y:S01]  /*05d0*/  @P1 MOV R14, R5 ;  /* 0x00000005000e1202 */ /* 0x000fe20000000f00 */
[----:B------:R-:W-:Y:S01]  /*05e0*/  @P2 IMAD.MOV.U32 R14, RZ, RZ, R8 ;  /* 0x000000ffff0e2224 */ /* 0x000fe200078e0008 */
[----:B------:R-:W-:Y:S01]  /*05f0*/  LOP3.LUT R13, R13, 0x1f, RZ, 0xc0, !PT ;  /* 0x0000001f0d0d7812 */ /* 0x000fe200078ec0ff */
[----:B------:R-:W-:Y:S02]  /*0600*/  @P3 IMAD.MOV.U32 R14, RZ, RZ, R9 ;  /* 0x000000ffff0e3224 */ /* 0x000fe400078e0009 */
[----:B------:R-:W-:Y:S01]  /*0610*/  @P4 IMAD.MOV.U32 R14, RZ, RZ, R10 ;  /* 0x000000ffff0e4224 */ /* 0x000fe200078e000a */
[----:B------:R-:W-:Y:S01]  /*0620*/  SHF.L.W.U32.HI R18, R15, R13, R18 ;  /* 0x0000000d0f127219 */ /* 0x000fe20000010e12 */
[----:B------:R-:W-:-:S04]  /*0630*/  @P5 IMAD.MOV.U32 R14, RZ, RZ, R12 ;  /* 0x000000ffff0e5224 */ /* 0x000fc800078e000c */
[----:B------:R-:W-:-:S04]  /*0640*/  @P0 MOV R14, R11 ;  /* 0x0000000b000e0202 */ /* 0x000fc80000000f00 */
[----:B------:R-:W-:-:S07]  /*0650*/  SHF.L.W.U32.HI R15, R14, R13, R15 ;  /* 0x0000000d0e0f7219 */ /* 0x000fce0000010e0f */
.L_x_126:
[C---:B------:R-:W-:Y:S01]  /*0660*/  SHF.L.W.U32.HI R13, R15.reuse, 0x2, R18 ;  /* 0x000000020f0d7819 */ /* 0x040fe20000010e12 */
[----:B------:R-:W-:Y:S01]  /*0670*/  IMAD.SHL.U32 R15, R15, 0x4, RZ ;  /* 0x000000040f0f7824 */ /* 0x000fe200078e00ff */
[----:B------:R-:W-:Y:S01]  /*0680*/  UMOV UR4, 0x54442d19 ;  /* 0x54442d1900047882 */ /* 0x000fe20000000000 */
[----:B------:R-:W-:Y:S01]  /*0690*/  UMOV UR5, 0x3bf921fb ;  /* 0x3bf921fb00057882 */ /* 0x000fe20000000000 */
[----:B------:R-:W-:Y:S02]  /*06a0*/  SHF.R.S32.HI R16, RZ, 0x1f, R13 ;  /* 0x0000001fff107819 */ /* 0x000fe4000001140d */
[----:B------:R-:W-:Y:S02]  /*06b0*/  ISETP.GE.AND P0, PT, R0, RZ, PT ;  /* 0x000000ff0000720c */ /* 0x000fe40003f06270 */
[C---:B------:R-:W-:Y:S02]  /*06c0*/  LOP3.LUT R14, R16.reuse, R15, RZ, 0x3c, !PT ;  /* 0x0000000f100e7212 */ /* 0x040fe400078e3cff */
[----:B------:R-:W-:-:S02]  /*06d0*/  LOP3.LUT R15, R16, R13, RZ, 0x3c, !PT ;  /* 0x0000000d100f7212 */ /* 0x000fc400078e3cff */
        /* <DEDUP_REMOVED lines=10> */
.L_x_124:
[----:B------:R-:W-:Y:S02]  /*0780*/  IMAD.MOV.U32 R13, RZ, RZ, 0x37cbac00 ;  /* 0x37cbac00ff0d7424 */ /* 0x000fe400078e00ff */
[----:B------:R-:W-:Y:S01]  /*0790*/  FMUL R15, R14, R14 ;  /* 0x0000000e0e0f7220 */ /* 0x000fe20000400000 */
[C---:B------:R-:W-:Y:S01]  /*07a0*/  LOP3.LUT R17, R11.reuse, 0x1, RZ, 0xc0, !PT ;  /* 0x000000010b117812 */ /* 0x040fe200078ec0ff */
[----:B------:R-:W-:Y:S01]  /*07b0*/  VIADD R11, R11, 0x1 ;  /* 0x000000010b0b7836 */ /* 0x000fe20000000000 */
[----:B------:R-:W-:Y:S01]  /*07c0*/  MOV R22, 0x3c0885e4 ;  /* 0x3c0885e400167802 */ /* 0x000fe20000000f00 */
[----:B------:R-:W-:Y:S01]  /*07d0*/  FFMA R16, R15, R13, -0.0013887860113754868507 ;  /* 0xbab607ed0f107423 */ /* 0x000fe2000000000d */
[----:B------:R-:W-:Y:S01]  /*07e0*/  ISETP.NE.U32.AND P0, PT, R17, 0x1, PT ;  /* 0x000000011100780c */ /* 0x000fe20003f05070 */
[----:B------:R-:W-:Y:S01]  /*07f0*/  IMAD.MOV.U32 R20, RZ, RZ, 0x3e2aaaa8 ;  /* 0x3e2aaaa8ff147424 */ /* 0x000fe200078e00ff */
[----:B------:R-:W-:Y:S02]  /*0800*/  FSETP.GE.AND P2, PT, |R0|, 105615, PT ;  /* 0x47ce47800000780b */ /* 0x000fe40003f46200 */
[----:B------:R-:W-:-:S02]  /*0810*/  FSEL R16, R16, -0.00019574658654164522886, P0 ;  /* 0xb94d415310107808 */ /* 0x000fc40000000000 */
[----:B------:R-:W-:Y:S02]  /*0820*/  FSEL R22, R22, 0.041666727513074874878, !P0 ;  /* 0x3d2aaabb16167808 */ /* 0x000fe40004000000 */
[----:B------:R-:W-:Y:S02]  /*0830*/  LOP3.LUT P1, RZ, R11, 0x2, RZ, 0xc0, !PT ;  /* 0x000000020bff7812 */ /* 0x000fe4000782c0ff */
[----:B------:R-:W-:Y:S01]  /*0840*/  FSEL R18, R14, 1, !P0 ;  /* 0x3f8000000e127808 */ /* 0x000fe20004000000 */
[C---:B------:R-:W-:Y:S01]  /*0850*/  FFMA R16, R15.reuse, R16, R22 ;  /* 0x000000100f107223 */ /* 0x040fe20000000016 */
[----:B------:R-:W-:Y:S01]  /*0860*/  FSEL R17, -R20, -0.4999999701976776123, !P0 ;  /* 0xbeffffff14117808 */ /* 0x000fe20004000100 */
[----:B------:R-:W-:Y:S02]  /*0870*/  IMAD.MOV.U32 R14, RZ, RZ, R2 ;  /* 0x000000ffff0e7224 */ /* 0x000fe400078e0002 */
        /* <DEDUP_REMOVED lines=8> */
[----:B------:R-:W-:Y:S01]  /*0900*/  @!P0 MOV R11, RZ ;  /* 0x000000ff000b8202 */ /* 0x000fe20000000f00 */
[----:B------:R-:W-:Y:S06]  /*0910*/  @!P0 BRA `(.L_x_127) ;  /* 0x0000000400648947 */ /* 0x000fec0003800000 */
[----:B------:R-:W-:Y:S01]  /*0920*/  IMAD.SHL.U32 R14, R0, 0x100, RZ ;  /* 0x00000100000e7824 */ /* 0x000fe200078e00ff */
[----:B------:R-:W0:Y:S01]  /*0930*/  LDCU.64 UR8, c[0x4][URZ] ;  /* 0x01000000ff0877ac */ /* 0x000e220008000a00 */
[----:B------:R-:W-:Y:S02]  /*0940*/  IMAD.MOV.U32 R11, RZ, RZ, RZ ;  /* 0x000000ffff0b7224 */ /* 0x000fe400078e00ff */
[----:B------:R-:W-:Y:S01]  /*0950*/  IMAD.MOV.U32 R19, RZ, RZ, RZ ;  /* 0x000000ffff137224 */ /* 0x000fe200078e00ff */
[----:B------:R-:W-:Y:S01]  /*0960*/  LOP3.LUT R21, R14, 0x80000000, RZ, 0xfc, !PT ;  /* 0x800000000e157812 */ /* 0x000fe200078efcff */
[----:B------:R-:W-:Y:S01]  /*0970*/  IMAD.MOV.U32 R22, RZ, RZ, RZ ;  /* 0x000000ffff167224 */ /* 0x000fe200078e00ff */
[----:B------:R-:W-:-:S06]  /*0980*/  UMOV UR4, URZ ;  /* 0x000000ff00047c82 */ /* 0x000fcc0008000000 */
.L_x_128:
        /* <DEDUP_REMOVED lines=14> */
[----:B------:R-:W-:Y:S01]  /*0a70*/  IMAD.X R11, R17, 0x1, R19, P2 ;  /* 0x00000001110b7824 */ /* 0x000fe200010e0613 */
[----:B------:R-:W-:Y:S01]  /*0a80*/  ISETP.EQ.AND P2, PT, R22, 0x8, PT ;  /* 0x000000081600780c */ /* 0x000fe20003f42270 */
[--C-:B------:R-:W-:Y:S02]  /*0a90*/  @P0 IMAD.MOV.U32 R4, RZ, RZ, R16.reuse ;  /* 0x000000ffff040224 */ /* 0x100fe400078e0010 */
[--C-:B------:R-:W-:Y:S02]  /*0aa0*/  @P1 IMAD.MOV.U32 R5, RZ, RZ, R16.reuse ;  /* 0x000000ffff051224 */ /* 0x100fe400078e0010 */
[--C-:B------:R-:W-:Y:S02]  /*0ab0*/  @P3 IMAD.MOV.U32 R9, RZ, RZ, R16.reuse ;  /* 0x000000ffff093224 */ /* 0x100fe400078e0010 */
[--C-:B------:R-:W-:Y:S02]  /*0ac0*/  @P4 IMAD.MOV.U32 R10, RZ, RZ, R16.reuse ;  /* 0x000000ffff0a4224 */ /* 0x100fe400078e0010 */
[----:B------:R-:W-:-:S02]  /*0ad0*/  @P5 IMAD.MOV.U32 R12, RZ, RZ, R16 ;  /* 0x000000ffff0c5224 */ /* 0x000fc400078e0010 */
[----:B------:R-:W-:Y:S02]  /*0ae0*/  VIADD R22, R22, 0x4 ;  /* 0x0000000416167836 */ /* 0x000fe40000000000 */
[----:B------:R-:W-:Y:S01]  /*0af0*/  @P2 MOV R8, R16 ;  /* 0x0000001000082202 */ /* 0x000fe20000000f00 */
[----:B------:R-:W-:Y:S06]  /*0b00*/  BRA.U UP0, `(.L_x_128) ;  /* 0xfffffffd00a07547 */ /* 0x000fec000b83ffff */
[----:B------:R-:W-:-:S04]  /*0b10*/  SHF.R.U32.HI R16, RZ, 0x17, R0 ;  /* 0x00000017ff107819 */ /* 0x000fc80000011600 */
[C---:B------:R-:W-:Y:S02]  /*0b20*/  LOP3.LUT R14, R16.reuse, 0xe0, RZ, 0xc0, !PT ;  /* 0x000000e0100e7812 */ /* 0x040fe400078ec0ff */
[----:B------:R-:W-:Y:S02]  /*0b30*/  LOP3.LUT P6, RZ, R16, 0x1f, RZ, 0xc0, !PT ;  /* 0x0000001f10ff7812 */ /* 0x000fe400078cc0ff */
[----:B------:R-:W-:-:S04]  /*0b40*/  IADD3 R14, PT, PT, R14, -0x80, RZ ;  /* 0xffffff800e0e7810 */ /* 0x000fc80007ffe0ff */
        /* <DEDUP_REMOVED lines=8> */
[--C-:B------:R-:W-:Y:S01]  /*0bd0*/  @P3 IMAD.MOV.U32 R19, RZ, RZ, R4.reuse ;  /* 0x000000ffff133224 */ /* 0x100fe200078e0004 */
[C---:B------:R-:W-:Y:S01]  /*0be0*/  ISETP.EQ.AND P3, PT, R17.reuse, -0x4, PT ;  /* 0xfffffffc1100780c */ /* 0x040fe20003f62270 */
[----:B------:R-:W-:Y:S02]  /*0bf0*/  @P4 IMAD.MOV.U32 R14, RZ, RZ, R4 ;  /* 0x000000ffff0e4224 */ /* 0x000fe400078e0004 */
[----:B------:R-:W-:Y:S01]  /*0c00*/  @P4 IMAD.MOV.U32 R19, RZ, RZ, R5 ;  /* 0x000000ffff134224 */ /* 0x000fe200078e0005 */
[----:B------:R-:W-:Y:S01]  /*0c10*/  ISETP.EQ.AND P4, PT, R17, RZ, PT ;  /* 0x000000ff1100720c */ /* 0x000fe20003f82270 */
[--C-:B------:R-:W-:Y:S01]  /*0c20*/  @P0 IMAD.MOV.U32 R19, RZ, RZ, R8.reuse ;  /* 0x000000ffff130224 */ /* 0x100fe200078e0008 */
[----:B------:R-:W-:Y:S01]  /*0c30*/  @P0 MOV R14, R5 ;  /* 0x00000005000e0202 */ /* 0x000fe20000000f00 */
[----:B------:R-:W-:Y:S02]  /*0c40*/  @P1 IMAD.MOV.U32 R14, RZ, RZ, R8 ;  /* 0x000000ffff0e1224 */ /* 0x000fe400078e0008 */
[--C-:B------:R-:W-:Y:S01]  /*0c50*/  @P1 IMAD.MOV.U32 R19, RZ, RZ, R9.reuse ;  /* 0x000000ffff131224 */ /* 0x100fe200078e0009 */
[----:B------:R-:W-:Y:S01]  /*0c60*/  @P2 MOV R19, R10 ;  /* 0x0000000a00132202 */ /* 0x000fe20000000f00 */
[----:B------:R-:W-:-:S02]  /*0c70*/  @P2 IMAD.MOV.U32 R14, RZ, RZ, R9 ;  /* 0x000000ffff0e2224 */ /* 0x000fc400078e0009 */
[----:B------:R-:W-:Y:S02]  /*0c80*/  @P3 IMAD.MOV.U32 R14, RZ, RZ, R10 ;  /* 0x000000ffff0e3224 */ /* 0x000fe400078e000a */
[--C-:B------:R-:W-:Y:S02]  /*0c90*/  @P3 IMAD.MOV.U32 R19, RZ, RZ, R12.reuse ;  /* 0x000000ffff133224 */ /* 0x100fe400078e000c */
[----:B------:R-:W-:Y:S01]  /*0ca0*/  @P4 IMAD.MOV.U32 R14, RZ, RZ, R12 ;  /* 0x000000ffff0e4224 */ /* 0x000fe200078e000c */
[----:B------:R-:W-:Y:S01]  /*0cb0*/  @P5 MOV R14, R11 ;  /* 0x0000000b000e5202 */ /* 0x000fe20000000f00 */
[----:B------:R-:W-:Y:S01]  /*0cc0*/  @P4 IMAD.MOV.U32 R19, RZ, RZ, R11 ;  /* 0x000000ffff134224 */ /* 0x000fe200078e000b */
[----:B------:R-:W-:Y:S06]  /*0cd0*/  @!P6 BRA `(.L_x_129) ;  /* 0x00000000002ce947 */ /* 0x000fec0003800000 */
[----:B------:R-:W-:Y:S01]  /*0ce0*/  @P0 IMAD.MOV.U32 R15, RZ, RZ, R4 ;  /* 0x000000ffff0f0224 */ /* 0x000fe200078e0004 */
[----:B------:R-:W-:Y:S01]  /*0cf0*/  ISETP.EQ.AND P0, PT, R17, 0x8, PT ;  /* 0x000000081100780c */ /* 0x000fe20003f02270 */
[----:B------:R-:W-:Y:S01]  /*0d00*/  @P1 IMAD.MOV.U32 R15, RZ, RZ, R5 ;  /* 0x000000ffff0f1224 */ /* 0x000fe200078e0005 */
[----:B------:R-:W-:Y:S01]  /*0d10*/  LOP3.LUT R16, R16, 0x1f, RZ, 0xc0, !PT ;  /* 0x0000001f10107812 */ /* 0x000fe200078ec0ff */
[----:B------:R-:W-:Y:S02]  /*0d20*/  @P2 IMAD.MOV.U32 R15, RZ, RZ, R8 ;  /* 0x000000ffff0f2224 */ /* 0x000fe400078e0008 */
[----:B------:R-:W-:Y:S01]  /*0d30*/  @P3 IMAD.MOV.U32 R15, RZ, RZ, R9 ;  /* 0x000000ffff0f3224 */ /* 0x000fe200078e0009 */
[----:B------:R-:W-:Y:S01]  /*0d40*/  @P4 MOV R15, R10 ;  /* 0x0000000a000f4202 */ /* 0x000fe20000000f00 */
[----:B------:R-:W-:Y:S01]  /*0d50*/  @P5 IMAD.MOV.U32 R15, RZ, RZ, R12 ;  /* 0x000000ffff0f5224 */ /* 0x000fe200078e000c */
[----:B------:R-:W-:-:S05]  /*0d60*/  SHF.L.W.U32.HI R19, R14, R16, R19 ;  /* 0x000000100e137219 */ /* 0x000fca0000010e13 */
[----:B------:R-:W-:-:S05]  /*0d70*/  @P0 IMAD.MOV.U32 R15, RZ, RZ, R11 ;  /* 0x000000ffff0f0224 */ /* 0x000fca00078e000b */
[----:B------:R-:W-:-:S07]  /*0d80*/  SHF.L.W.U32.HI R14, R15, R16, R14 ;  /* 0x000000100f0e7219 */ /* 0x000fce0000010e0e */
.L_x_129:
        /* <DEDUP_REMOVED lines=13> */
[----:B------:R-:W-:-:S05]  /*0e60*/  IMAD.MOV R19, RZ, RZ, -R11 ;  /* 0x000000ffff137224 */ /* 0x000fca00078e0a0b */
[----:B------:R-:W-:Y:S01]  /*0e70*/  @!P1 MOV R11, R19 ;  /* 0x00000013000b9202 */ /* 0x000fe20000000f00 */
[----:B0-----:R-:W-:-:S10]  /*0e80*/  DMUL R16, R14, UR4 ;  /* 0x000000040e107c28 */ /* 0x001fd40008000000 */
[----:B------:R-:W0:Y:S02]  /*0e90*/  F2F.F32.F64 R16, R16 ;  /* 0x0000001000107310 */ /* 0x000e240000301000 */
[----:B0-----:R-:W-:-:S07]  /*0ea0*/  FSEL R14, -R16, R16, !P0 ;  /* 0x00000010100e7208 */ /* 0x001fce0004000100 */
.L_x_127:
[----:B------:R-:W-:Y:S01]  /*0eb0*/  FMUL R16, R14, R14 ;  /* 0x0000000e0e107220 */ /* 0x000fe20000400000 */
[C---:B------:R-:W-:Y:S01]  /*0ec0*/  LOP3.LUT R17, R11.reuse, 0x1, RZ, 0xc0, !PT ;  /* 0x000000010b117812 */ /* 0x040fe200078ec0ff */
[----:B------:R-:W-:Y:S01]  /*0ed0*/  IMAD.MOV.U32 R21, RZ, RZ, 0x3d2aaabb ;  /* 0x3d2aaabbff157424 */ /* 0x000fe200078e00ff */
[----:B------:R-:W-:Y:S01]  /*0ee0*/  LOP3.LUT P1, RZ, R11, 0x2, RZ, 0xc0, !PT ;  /* 0x000000020bff7812 */ /* 0x000fe2000782c0ff */
[----:B------:R-:W-:Y:S01]  /*0ef0*/  FFMA R15, R16, R13, -0.0013887860113754868507 ;  /* 0xbab607ed100f7423 */ /* 0x000fe2000000000d */
[----:B------:R-:W-:Y:S01]  /*0f00*/  ISETP.NE.U32.AND P0, PT, R17, 0x1, PT ;  /* 0x000000011100780c */ /* 0x000fe20003f05070 */
[----:B------:R-:W-:Y:S01]  /*0f10*/  IMAD.MOV.U32 R19, RZ, RZ, 0x3effffff ;  /* 0x3effffffff137424 */ /* 0x000fe200078e00ff */
[----:B------:R-:W0:Y:S01]  /*0f20*/  LDCU UR5, c[0x0][0x388] ;  /* 0x00007100ff0577ac */ /* 0x000e220008000800 */
[----:B------:R-:W-:Y:S01]  /*0f30*/  FSETP.GE.AND P2, PT, |R0|, 105615, PT ;  /* 0x47ce47800000780b */ /* 0x000fe20003f46200 */
[----:B------:R-:W-:Y:S01]  /*0f40*/  IMAD.MOV.U32 R23, RZ, RZ, R3 ;  /* 0x000000ffff177224 */ /* 0x000fe200078e0003 */
[----:B------:R-:W-:-:S02]  /*0f50*/  FSEL R15, R15, -0.00019574658654164522886, !P0 ;  /* 0xb94d41530f0f7808 */ /* 0x000fc40004000000 */
[----:B------:R-:W-:Y:S02]  /*0f60*/  FSEL R17, R21, 0.0083327032625675201416, !P0 ;  /* 0x3c0885e415117808 */ /* 0x000fe40004000000 */
[----:B------:R-:W-:Y:S01]  /*0f70*/  FSEL R11, R14, 1, P0 ;  /* 0x3f8000000e0b7808 */ /* 0x000fe20000000000 */
[----:B------:R-:W-:Y:S02]  /*0f80*/  IMAD.MOV.U32 R14, RZ, RZ, R2 ;  /* 0x000000ffff0e7224 */ /* 0x000fe400078e0002 */
[----:B------:R-:W-:Y:S01]  /*0f90*/  FFMA R15, R16, R15, R17 ;  /* 0x0000000f100f7223 */ /* 0x000fe20000000011 */
[----:B------:R-:W-:-:S05]  /*0fa0*/  FSEL R17, -R19, -0.16666662693023681641, !P0 ;  /* 0xbe2aaaa813117808 */ /* 0x000fca0004000100 */
[C---:B------:R-:W-:Y:S01]  /*0fb0*/  FFMA R15, R16.reuse, R15, R17 ;  /* 0x0000000f100f7223 */ /* 0x040fe20000000011 */
[----:B------:R-:W-:-:S04]  /*0fc0*/  FFMA R16, R16, R11, RZ ;  /* 0x0000000b10107223 */ /* 0x000fc800000000ff */
[----:B------:R-:W-:-:S04]  /*0fd0*/  FFMA R11, R16, R15, R11 ;  /* 0x0000000f100b7223 */ /* 0x000fc8000000000b */
[----:B------:R-:W-:-:S04]  /*0fe0*/  @P1 FADD R11, RZ, -R11 ;  /* 0x8000000bff0b1221 */ /* 0x000fc80000000000 */
[----:B0-----:R-:W-:Y:S01]  /*0ff0*/  FMUL R11, R11, UR5 ;  /* 0x000000050b0b7c20 */ /* 0x001fe20008400000 */
[----:B------:R-:W-:Y:S06]  /*1000*/  @!P2 BRA `(.L_x_130) ;  /* 0x000000040070a947 */ /* 0x000fec0003800000 */
[----:B------:R-:W-:-:S13]  /*1010*/  FSETP.NEU.AND P0, PT, |R0|, +INF , PT ;  /* 0x7f8000000000780b */ /* 0x000fda0003f0d200 */
[----:B------:R-:W-:Y:S01]  /*1020*/  @!P0 FMUL R14, RZ, R0 ;  /* 0x00000000ff0e8220 */ /* 0x000fe20000400000 */
[----:B------:R-:W-:Y:S01]  /*1030*/  @!P0 MOV R23, RZ ;  /* 0x000000ff00178202 */ /* 0x000fe20000000f00 */
[----:B------:R-:W-:Y:S06]  /*1040*/  @!P0 BRA `(.L_x_130) ;  /* 0x0000000400608947 */ /* 0x000fec0003800000 */
[----:B------:R-:W-:Y:S01]  /*1050*/  IMAD.SHL.U32 R14, R0, 0x100, RZ ;  /* 0x00000100000e7824 */ /* 0x000fe200078e00ff */
[----:B------:R-:W-:Y:S01]  /*1060*/  CS2R R22, SRZ ;  /* 0x0000000000167805 */ /* 0x000fe2000001ff00 */
[----:B------:R-:W-:Y:S01]  /*1070*/  IMAD.MOV.U32 R25, RZ, RZ, RZ ;  /* 0x000000ffff197224 */ /* 0x000fe200078e00ff */
[----:B------:R-:W0:Y:S02]  /*1080*/  LDCU.64 UR8, c[0x4][URZ] ;  /* 0x01000000ff0877ac */ /* 0x000e240008000a00 */
[----:B------:R-:W-:Y:S01]  /*1090*/  LOP3.LUT R27, R14, 0x80000000, RZ, 0xfc, !PT ;  /* 0x800000000e1b7812 */ /* 0x000fe200078efcff */
[----:B------:R-:W-:-:S06]  /*10a0*/  UMOV UR4, URZ ;  /* 0x000000ff00047c82 */ /* 0x000fcc0008000000 */
.L_x_131:
[----:B0-----:R-:W-:Y:S02]  /*10b0*/  IMAD.U32 R14, RZ, RZ, UR8 ;  /* 0x00000008ff0e7e24 */ /* 0x001fe4000f8e00ff */
        /* <DEDUP_REMOVED lines=12> */
[----:B------:R-:W-:-:S04]  /*1180*/  IADD3 R16, P2, PT, R16, R23, RZ ;  /* 0x0000001710107210 */ /* 0x000fc80007f5e0ff */
[----:B------:R-:W-:Y:S01]  /*1190*/  IADD3.X R23, PT, PT, R17, R25, RZ, P2, !PT ;  /* 0x0000001911177210 */ /* 0x000fe200017fe4ff */
[--C-:B------:R-:W-:Y:S01]  /*11a0*/  @P0 IMAD.MOV.U32 R4, RZ, RZ, R16.reuse ;  /* 0x000000ffff040224 */ /* 0x100fe200078e0010 */
[C---:B------:R-:W-:Y:S01]  /*11b0*/  ISETP.EQ.AND P2, PT, R22.reuse, 0x8, PT ;  /* 0x000000081600780c */ /* 0x040fe20003f42270 */
[--C-:B------:R-:W-:Y:S01]  /*11c0*/  @P1 IMAD.MOV.U32 R5, RZ, RZ, R16.reuse ;  /* 0x000000ffff051224 */ /* 0x100fe200078e0010 */
[----:B------:R-:W-:Y:S01]  /*11d0*/  @P4 MOV R10, R16 ;  /* 0x00000010000a4202 */ /* 0x000fe20000000f00 */
[--C-:B------:R-:W-:Y:S02]  /*11e0*/  @P3 IMAD.MOV.U32 R9, RZ, RZ, R16.reuse ;  /* 0x000000ffff093224 */ /* 0x100fe400078e0010 */
[----:B------:R-:W-:Y:S02]  /*11f0*/  @P5 IMAD.MOV.U32 R12, RZ, RZ, R16 ;  /* 0x000000ffff0c5224 */ /* 0x000fe400078e0010 */
[----:B------:R-:W-:-:S06]  /*1200*/  VIADD R22, R22, 0x4 ;  /* 0x0000000416167836 */ /* 0x000fcc0000000000 */
        /* <DEDUP_REMOVED lines=24> */
[--C-:B------:R-:W-:Y:S02]  /*1390*/  @P2 IMAD.MOV.U32 R22, RZ, RZ, R10.reuse ;  /* 0x000000ffff162224 */ /* 0x100fe400078e000a */
[----:B------:R-:W-:Y:S01]  /*13a0*/  @P3 IMAD.MOV.U32 R14, RZ, RZ, R10 ;  /* 0x000000ffff0e3224 */ /* 0x000fe200078e000a */
[----:B------:R-:W-:Y:S01]  /*13b0*/  @P3 MOV R22, R12 ;  /* 0x0000000c00163202 */ /* 0x000fe20000000f00 */
[----:B------:R-:W-:Y:S02]  /*13c0*/  @P4 IMAD.MOV.U32 R14, RZ, RZ, R12 ;  /* 0x000000ffff0e4224 */ /* 0x000fe400078e000c */
[--C-:B------:R-:W-:Y:S02]  /*13d0*/  @P4 IMAD.MOV.U32 R22, RZ, RZ, R23.reuse ;  /* 0x000000ffff164224 */ /* 0x100fe400078e0017 */
[----:B------:R-:W-:Y:S01]  /*13e0*/  @P5 IMAD.MOV.U32 R14, RZ, RZ, R23 ;  /* 0x000000ffff0e5224 */ /* 0x000fe200078e0017 */
        /* <DEDUP_REMOVED lines=12> */
.L_x_132:
        /* <DEDUP_REMOVED lines=18> */
.L_x_130:
[----:B------:R-:W-:Y:S01]  /*15d0*/  FMUL R15, R14, R14 ;  /* 0x0000000e0e0f7220 */ /* 0x000fe20000400000 */
[----:B------:R-:W-:Y:S01]  /*15e0*/  LOP3.LUT R17, R23, 0x1, RZ, 0xc0, !PT ;  /* 0x0000000117117812 */ /* 0x000fe200078ec0ff */
[----:B------:R-:W-:Y:S01]  /*15f0*/  IMAD.MOV.U32 R22, RZ, RZ, 0x3c0885e4 ;  /* 0x3c0885e4ff167424 */ /* 0x000fe200078e00ff */
[----:B------:R-:W-:Y:S01]  /*1600*/  FSETP.GE.AND P2, PT, |R0|, 105615, PT ;  /* 0x47ce47800000780b */ /* 0x000fe20003f46200 */
[----:B------:R-:W-:Y:S01]  /*1610*/  FFMA R16, R15, R13, -0.0013887860113754868507 ;  /* 0xbab607ed0f107423 */ /* 0x000fe2000000000d */
[----:B------:R-:W-:Y:S02]  /*1620*/  ISETP.NE.U32.AND P0, PT, R17, 0x1, PT ;  /* 0x000000011100780c */ /* 0x000fe40003f05070 */
[----:B------:R-:W-:Y:S02]  /*1630*/  IADD3 R17, PT, PT, R23, 0x1, RZ ;  /* 0x0000000117117810 */ /* 0x000fe40007ffe0ff */
[----:B------:R-:W-:Y:S02]  /*1640*/  FSEL R16, R16, -0.00019574658654164522886, P0 ;  /* 0xb94d415310107808 */ /* 0x000fe40000000000 */
[----:B------:R-:W-:-:S02]  /*1650*/  FSEL R22, R22, 0.041666727513074874878, !P0 ;  /* 0x3d2aaabb16167808 */ /* 0x000fc40004000000 */
[----:B------:R-:W-:Y:S02]  /*1660*/  LOP3.LUT P1, RZ, R17, 0x2, RZ, 0xc0, !PT ;  /* 0x0000000211ff7812 */ /* 0x000fe4000782c0ff */
[----:B------:R-:W-:Y:S01]  /*1670*/  FSEL R14, R14, 1, !P0 ;  /* 0x3f8000000e0e7808 */ /* 0x000fe20004000000 */
[----:B------:R-:W-:Y:S01]  /*1680*/  FFMA R16, R15, R16, R22 ;  /* 0x000000100f107223 */ /* 0x000fe20000000016 */
[----:B------:R-:W-:-:S03]  /*1690*/  FSEL R23, -R20, -0.4999999701976776123, !P0 ;  /* 0xbeffffff14177808 */ /* 0x000fc60004000100 */
        /* <DEDUP_REMOVED lines=11> */
[----:B------:R-:W-:Y:S01]  /*1750*/  IMAD.SHL.U32 R14, R0, 0x100, RZ ;  /* 0x00000100000e7824 */ /* 0x000fe200078e00ff */
[----:B------:R-:W-:Y:S02]  /*1760*/  CS2R R22, SRZ ;  /* 0x0000000000167805 */ /* 0x000fe4000001ff00 */
[----:B------:R-:W-:Y:S01]  /*1770*/  MOV R25, RZ ;  /* 0x000000ff00197202 */ /* 0x000fe20000000f00 */
[----:B------:R-:W0:Y:S01]  /*1780*/  LDCU.64 UR8, c[0x4][URZ] ;  /* 0x01000000ff0877ac */ /* 0x000e220008000a00 */
[----:B------:R-:W-:Y:S01]  /*1790*/  LOP3.LUT R27, R14, 0x80000000, RZ, 0xfc, !PT ;  /* 0x800000000e1b7812 */ /* 0x000fe200078efcff */
[----:B------:R-:W-:-:S06]  /*17a0*/  UMOV UR4, URZ ;  /* 0x000000ff00047c82 */ /* 0x000fcc0008000000 */
.L_x_134:
        /* <DEDUP_REMOVED lines=14> */
[----:B------:R-:W-:Y:S01]  /*1890*/  @P1 MOV R5, R16 ;  /* 0x0000001000051202 */ /* 0x000fe20000000f00 */
[----:B------:R-:W-:Y:S01]  /*18a0*/  IMAD.X R23, R17, 0x1, R25, P2 ;  /* 0x0000000111177824 */ /* 0x000fe200010e0619 */
[C---:B------:R-:W-:Y:S01]  /*18b0*/  ISETP.EQ.AND P2, PT, R22.reuse, 0x8, PT ;  /* 0x000000081600780c */ /* 0x040fe20003f42270 */
[--C-:B------:R-:W-:Y:S01]  /*18c0*/  @P0 IMAD.MOV.U32 R4, RZ, RZ, R16.reuse ;  /* 0x000000ffff040224 */ /* 0x100fe200078e0010 */
[----:B------:R-:W-:Y:S01]  /*18d0*/  IADD3 R22, PT, PT, R22, 0x4, RZ ;  /* 0x0000000416167810 */ /* 0x000fe20007ffe0ff */
[--C-:B------:R-:W-:Y:S02]  /*18e0*/  @P3 IMAD.MOV.U32 R9, RZ, RZ, R16.reuse ;  /* 0x000000ffff093224 */ /* 0x100fe400078e0010 */
[--C-:B------:R-:W-:Y:S02]  /*18f0*/  @P4 IMAD.MOV.U32 R10, RZ, RZ, R16.reuse ;  /* 0x000000ffff0a4224 */ /* 0x100fe400078e0010 */
[----:B------:R-:W-:-:S06]  /*1900*/  @P5 IMAD.MOV.U32 R12, RZ, RZ, R16 ;  /* 0x000000ffff0c5224 */ /* 0x000fcc00078e0010 */
        /* <DEDUP_REMOVED lines=16> */
[----:B------:R-:W-:Y:S01]  /*1a10*/  @P4 IMAD.MOV.U32 R14, RZ, RZ, R4 ;  /* 0x000000ffff0e4224 */ /* 0x000fe200078e0004 */
[----:B------:R-:W-:Y:S01]  /*1a20*/  @P4 MOV R22, R5 ;  /* 0x0000000500164202 */ /* 0x000fe20000000f00 */
[----:B------:R-:W-:Y:S01]  /*1a30*/  @P0 IMAD.MOV.U32 R14, RZ, RZ, R5 ;  /* 0x000000ffff0e0224 */ /* 0x000fe200078e0005 */
[----:B------:R-:W-:Y:S01]  /*1a40*/  ISETP.EQ.AND P4, PT, R17, RZ, PT ;  /* 0x000000ff1100720c */ /* 0x000fe20003f82270 */
[--C-:B------:R-:W-:Y:S02]  /*1a50*/  @P0 IMAD.MOV.U32 R22, RZ, RZ, R8.reuse ;  /* 0x000000ffff160224 */ /* 0x100fe400078e0008 */
[----:B------:R-:W-:Y:S01]  /*1a60*/  @P1 IMAD.MOV.U32 R14, RZ, RZ, R8 ;  /* 0x000000ffff0e1224 */ /* 0x000fe200078e0008 */
[----:B------:R-:W-:Y:S01]  /*1a70*/  @P2 MOV R14, R9 ;  /* 0x00000009000e2202 */ /* 0x000fe20000000f00 */
[----:B------:R-:W-:-:S02]  /*1a80*/  @P1 IMAD.MOV.U32 R22, RZ, RZ, R9 ;  /* 0x000000ffff161224 */ /* 0x000fc400078e0009 */
[--C-:B------:R-:W-:Y:S02]  /*1a90*/  @P2 IMAD.MOV.U32 R22, RZ, RZ, R10.reuse ;  /* 0x000000ffff162224 */ /* 0x100fe400078e000a */
        /* <DEDUP_REMOVED lines=10> */
[----:B------:R-:W-:Y:S01]  /*1b40*/  @P2 IMAD.MOV.U32 R15, RZ, RZ, R8 ;  /* 0x000000ffff0f2224 */ /* 0x000fe200078e0008 */
[----:B------:R-:W-:Y:S01]  /*1b50*/  @P3 MOV R15, R9 ;  /* 0x00000009000f3202 */ /* 0x000fe20000000f00 */
[----:B------:R-:W-:Y:S01]  /*1b60*/  @P4 IMAD.MOV.U32 R15, RZ, RZ, R10 ;  /* 0x000000ffff0f4224 */ /* 0x000fe200078e000a */
[----:B------:R-:W-:Y:S01]  /*1b70*/  SHF.L.W.U32.HI R22, R14, R17, R22 ;  /* 0x000000110e167219 */ /* 0x000fe20000010e16 */
[----:B------:R-:W-:-:S06]  /*1b80*/  @P5 IMAD.MOV.U32 R15, RZ, RZ, R12 ;  /* 0x000000ffff0f5224 */ /* 0x000fcc00078e000c */
[----:B------:R-:W-:-:S05]  /*1b90*/  @P0 IMAD.MOV.U32 R15, RZ, RZ, R23 ;  /* 0x000000ffff0f0224 */ /* 0x000fca00078e0017 */
[----:B------:R-:W-:-:S07]  /*1ba0*/  SHF.L.W.U32.HI R14, R15, R17, R14 ;  /* 0x000000110f0e7219 */ /* 0x000fce0000010e0e */
.L_x_135:
        /* <DEDUP_REMOVED lines=12> */
[----:B------:R-:W-:Y:S02]  /*1c70*/  ISETP.GE.AND P0, PT, R24, RZ, PT ;  /* 0x000000ff1800720c */ /* 0x000fe40003f06270 */
[----:B------:R-:W-:-:S05]  /*1c80*/  IADD3 R22, PT, PT, -R23, RZ, RZ ;  /* 0x000000ff17167210 */ /* 0x000fca0007ffe1ff */
[----:B------:R-:W-:Y:S01]  /*1c90*/  @!P1 IMAD.MOV.U32 R23, RZ, RZ, R22 ;  /* 0x000000ffff179224 */ /* 0x000fe200078e0016 */
[----:B0-----:R-:W-:-:S10]  /*1ca0*/  DMUL R16, R14, UR8 ;  /* 0x000000080e107c28 */ /* 0x001fd40008000000 */
[----:B------:R-:W0:Y:S02]  /*1cb0*/  F2F.F32.F64 R16, R16 ;  /* 0x0000001000107310 */ /* 0x000e240000301000 */
[----:B0-----:R-:W-:-:S07]  /*1cc0*/  FSEL R14, -R16, R16, !P0 ;  /* 0x00000010100e7208 */ /* 0x001fce0004000100 */
.L_x_133:
[----:B------:R-:W-:Y:S01]  /*1cd0*/  LOP3.LUT R15, R23, 0x1, RZ, 0xc0, !PT ;  /* 0x00000001170f7812 */ /* 0x000fe200078ec0ff */
[----:B------:R-:W-:Y:S01]  /*1ce0*/  FMUL R16, R14, R14 ;  /* 0x0000000e0e107220 */ /* 0x000fe20000400000 */
[----:B------:R-:W-:Y:S02]  /*1cf0*/  FSETP.GE.AND P2, PT, |R0|, 105615, PT ;  /* 0x47ce47800000780b */ /* 0x000fe40003f46200 */
[----:B------:R-:W-:Y:S01]  /*1d00*/  ISETP.NE.U32.AND P0, PT, R15, 0x1, PT ;  /* 0x000000010f00780c */ /* 0x000fe20003f05070 */
[----:B------:R-:W-:Y:S01]  /*1d10*/  FFMA R15, R16, R13, -0.0013887860113754868507 ;  /* 0xbab607ed100f7423 */ /* 0x000fe2000000000d */
[----:B------:R-:W-:Y:S01]  /*1d20*/  LOP3.LUT P1, RZ, R23, 0x2, RZ, 0xc0, !PT ;  /* 0x0000000217ff7812 */ /* 0x000fe2000782c0ff */
[----:B------:R-:W-:Y:S01]  /*1d30*/  IMAD.MOV.U32 R23, RZ, RZ, R3 ;  /* 0x000000ffff177224 */ /* 0x000fe200078e0003 */
[----:B------:R-:W-:Y:S02]  /*1d40*/  FSEL R17, R21, 0.0083327032625675201416, !P0 ;  /* 0x3c0885e415117808 */ /* 0x000fe40004000000 */
[----:B------:R-:W-:-:S02]  /*1d50*/  FSEL R15, R15, -0.00019574658654164522886, !P0 ;  /* 0xb94d41530f0f7808 */ /* 0x000fc40004000000 */
        /* <DEDUP_REMOVED lines=15> */
[----:B------:R-:W-:Y:S01]  /*1e50*/  IMAD.MOV.U32 R25, RZ, RZ, RZ ;  /* 0x000000ffff197224 */ /* 0x000fe200078e00ff */
[----:B------:R-:W0:Y:S01]  /*1e60*/  LDCU.64 UR8, c[0x4][URZ] ;  /* 0x01000000ff0877ac */ /* 0x000e220008000a00 */
[----:B------:R-:W-:Y:S01]  /*1e70*/  LOP3.LUT R27, R14, 0x80000000, RZ, 0xfc, !PT ;  /* 0x800000000e1b7812 */ /* 0x000fe200078efcff */
[----:B------:R-:W-:-:S06]  /*1e80*/  UMOV UR4, URZ ;  /* 0x000000ff00047c82 */ /* 0x000fcc0008000000 */
.L_x_137:
        /* <DEDUP_REMOVED lines=14> */
[-C--:B------:R-:W-:Y:S01]  /*1f70*/  @P0 MOV R4, R16.reuse ;  /* 0x0000001000040202 */ /* 0x080fe20000000f00 */
[----:B------:R-:W-:Y:S01]  /*1f80*/  IMAD.X R23, R17, 0x1, R25, P2 ;  /* 0x0000000111177824 */ /* 0x000fe200010e0619 */
[C---:B------:R-:W-:Y:S01]  /*1f90*/  ISETP.EQ.AND P2, PT, R22.reuse, 0x8, PT ;  /* 0x000000081600780c */ /* 0x040fe20003f42270 */
[--C-:B------:R-:W-:Y:S02]  /*1fa0*/  @P1 IMAD.MOV.U32 R5, RZ, RZ, R16.reuse ;  /* 0x000000ffff051224 */ /* 0x100fe400078e0010 */
[----:B------:R-:W-:Y:S01]  /*1fb0*/  @P5 MOV R12, R16 ;  /* 0x00000010000c5202 */ /* 0x000fe20000000f00 */
[--C-:B------:R-:W-:Y:S02]  /*1fc0*/  @P3 IMAD.MOV.U32 R9, RZ, RZ, R16.reuse ;  /* 0x000000ffff093224 */ /* 0x100fe400078e0010 */
[----:B------:R-:W-:Y:S02]  /*1fd0*/  @P4 IMAD.MOV.U32 R10, RZ, RZ, R16 ;  /* 0x000000ffff0a4224 */ /* 0x000fe400078e0010 */
[----:B------:R-:W-:-:S05]  /*1fe0*/  VIADD R22, R22, 0x4 ;  /* 0x0000000416167836 */ /* 0x000fca0000000000 */
        /* <DEDUP_REMOVED lines=14> */
[----:B------:R-:W-:Y:S01]  /*20d0*/  @P3 IMAD.MOV.U32 R22, RZ, RZ, R4 ;  /* 0x000000ffff163224 */ /* 0x000fe200078e0004 */
[C---:B------:R-:W-:Y:S01]  /*20e0*/  ISETP.EQ.AND P3, PT, R17.reuse, -0x4, PT ;  /* 0xfffffffc1100780c */ /* 0x040fe20003f62270 */
[--C-:B------:R-:W-:Y:S01]  /*20f0*/  @P4 IMAD.MOV.U32 R22, RZ, RZ, R5.reuse ;  /* 0x000000ffff164224 */ /* 0x100fe200078e0005 */
[----:B------:R-:W-:Y:S01]  /*2100*/  @P4 MOV R14, R4 ;  /* 0x00000004000e4202 */ /* 0x000fe20000000f00 */
[----:B------:R-:W-:Y:S01]  /*2110*/  @P0 IMAD.MOV.U32 R14, RZ, RZ, R5 ;  /* 0x000000ffff0e0224 */ /* 0x000fe200078e0005 */
[----:B------:R-:W-:Y:S01]  /*2120*/  ISETP.EQ.AND P4, PT, R17, RZ, PT ;  /* 0x000000ff1100720c */ /* 0x000fe20003f82270 */
[--C-:B------:R-:W-:Y:S01]  /*2130*/  @P0 IMAD.MOV.U32 R22, RZ, RZ, R8.reuse ;  /* 0x000000ffff160224 */ /* 0x100fe200078e0008 */
[----:B------:R-:W-:Y:S01]  /*2140*/  @P1 MOV R22, R9 ;  /* 0x0000000900161202 */ /* 0x000fe20000000f00 */
[----:B------:R-:W-:Y:S02]  /*2150*/  @P1 IMAD.MOV.U32 R14, RZ, RZ, R8 ;  /* 0x000000ffff0e1224 */ /* 0x000fe400078e0008 */
[----:B------:R-:W-:-:S02]  /*2160*/  @P2 IMAD.MOV.U32 R14, RZ, RZ, R9 ;  /* 0x000000ffff0e2224 */ /* 0x000fc400078e0009 */
[--C-:B------:R-:W-:Y:S02]  /*2170*/  @P2 IMAD.MOV.U32 R22, RZ, RZ, R10.reuse ;  /* 0x000000ffff162224 */ /* 0x100fe400078e000a */
[----:B------:R-:W-:Y:S02]  /*2180*/  @P3 IMAD.MOV.U32 R14, RZ, RZ, R10 ;  /* 0x000000ffff0e3224 */ /* 0x000fe400078e000a */
[----:B------:R-:W-:Y:S02]  /*2190*/  @P3 IMAD.MOV.U32 R22, RZ, RZ, R12 ;  /* 0x000000ffff163224 */ /* 0x000fe400078e000c */
[----:B------:R-:W-:Y:S01]  /*21a0*/  @P4 MOV R14, R12 ;  /* 0x0000000c000e4202 */ /* 0x000fe20000000f00 */
[--C-:B------:R-:W-:Y:S02]  /*21b0*/  @P4 IMAD.MOV.U32 R22, RZ, RZ, R23.reuse ;  /* 0x000000ffff164224 */ /* 0x100fe400078e0017 */
[----:B------:R-:W-:Y:S01]  /*21c0*/  @P5 IMAD.MOV.U32 R14, RZ, RZ, R23 ;  /* 0x000000ffff0e5224 */ /* 0x000fe200078e0017 */
[----:B------:R-:W-:Y:S06]  /*21d0*/  @!P6 BRA `(.L_x_138) ;  /* 0x00000000002ce947 */ /* 0x000fec0003800000 */
[----:B------:R-:W-:Y:S01]  /*21e0*/  @P0 IMAD.MOV.U32 R15, RZ, RZ, R4 ;  /* 0x000000ffff0f0224 */ /* 0x000fe200078e0004 */
[----:B------:R-:W-:Y:S01]  /*21f0*/  ISETP.EQ.AND P0, PT, R17, 0x8, PT ;  /* 0x000000081100780c */ /* 0x000fe20003f02270 */
[----:B------:R-:W-:Y:S01]  /*2200*/  @P1 IMAD.MOV.U32 R15, RZ, RZ, R5 ;  /* 0x000000ffff0f1224 */ /* 0x000fe200078e0005 */
[----:B------:R-:W-:Y:S01]  /*2210*/  @P2 MOV R15, R8 ;  /* 0x00000008000f2202 */ /* 0x000fe20000000f00 */
[----:B------:R-:W-:Y:S01]  /*2220*/  @P3 IMAD.MOV.U32 R15, RZ, RZ, R9 ;  /* 0x000000ffff0f3224 */ /* 0x000fe200078e0009 */
[----:B------:R-:W-:Y:S01]  /*2230*/  LOP3.LUT R17, R16, 0x1f, RZ, 0xc0, !PT ;  /* 0x0000001f10117812 */ /* 0x000fe200078ec0ff */
[----:B------:R-:W-:Y:S02]  /*2240*/  @P4 IMAD.MOV.U32 R15, RZ, RZ, R10 ;  /* 0x000000ffff0f4224 */ /* 0x000fe400078e000a */
[----:B------:R-:W-:Y:S01]  /*2250*/  @P5 IMAD.MOV.U32 R15, RZ, RZ, R12 ;  /* 0x000000ffff0f5224 */ /* 0x000fe200078e000c */
[----:B------:R-:W-:-:S05]  /*2260*/  SHF.L.W.U32.HI R22, R14, R17, R22 ;  /* 0x000000110e167219 */ /* 0x000fca0000010e16 */
[----:B------:R-:W-:-:S05]  /*2270*/  @P0 IMAD.MOV.U32 R15, RZ, RZ, R23 ;  /* 0x000000ffff0f0224 */ /* 0x000fca00078e0017 */
[----:B------:R-:W-:-:S07]  /*2280*/  SHF.L.W.U32.HI R14, R15, R17, R14 ;  /* 0x000000110f0e7219 */ /* 0x000fce0000010e0e */
.L_x_138:
[C---:B------:R-:W-:Y:S01]  /*2290*/  SHF.L.W.U32.HI R23, R14.reuse, 0x2, R22 ;  /* 0x000000020e177819 */ /* 0x040fe20000010e16 */
[----:B------:R-:W-:Y:S01]  /*22a0*/  UMOV UR8, 0x54442d19 ;  /* 0x54442d1900087882 */ /* 0x000fe20000000000 */
[----:B------:R-:W-:Y:S01]  /*22b0*/  SHF.L.U32 R14, R14, 0x2, RZ ;  /* 0x000000020e0e7819 */ /* 0x000fe200000006ff */
        /* <DEDUP_REMOVED lines=15> */
.L_x_136:
[----:B------:R-:W-:Y:S01]  /*23b0*/  FMUL R15, R14, R14 ;  /* 0x0000000e0e0f7220 */ /* 0x000fe20000400000 */
[----:B------:R-:W-:Y:S01]  /*23c0*/  LOP3.LUT R17, R23, 0x1, RZ, 0xc0, !PT ;  /* 0x0000000117117812 */ /* 0x000fe200078ec0ff */
[----:B------:R-:W-:Y:S01]  /*23d0*/  IMAD.MOV.U32 R22, RZ, RZ, 0x3d2aaabb ;  /* 0x3d2aaabbff167424 */ /* 0x000fe200078e00ff */
[----:B------:R-:W-:Y:S01]  /*23e0*/  FSETP.GE.AND P2, PT, |R0|, 105615, PT ;  /* 0x47ce47800000780b */ /* 0x000fe20003f46200 */
        /* <DEDUP_REMOVED lines=22> */
[----:B------:R-:W-:Y:S01]  /*2550*/  IMAD.MOV.U32 R22, RZ, RZ, RZ ;  /* 0x000000ffff167224 */ /* 0x000fe200078e00ff */
[----:B------:R-:W-:-:S06]  /*2560*/  UMOV UR4, URZ ;  /* 0x000000ff00047c82 */ /* 0x000fcc0008000000 */
.L_x_140:
[----:B0-----:R-:W-:Y:S01]  /*2570*/  IMAD.U32 R2, RZ, RZ, UR8 ;  /* 0x00000008ff027e24 */ /* 0x001fe2000f8e00ff */
[----:B------:R-:W-:-:S05]  /*2580*/  MOV R3, UR9 ;  /* 0x0000000900037c02 */ /* 0x000fca0008000f00 */
        /* <DEDUP_REMOVED lines=9> */
[----:B------:R-:W-:-:S02]  /*2620*/  ISETP.EQ.AND P4, PT, R22, 0x10, PT ;  /* 0x000000101600780c */ /* 0x000fc40003f82270 */
[C---:B------:R-:W-:Y:S01]  /*2630*/  ISETP.EQ.AND P5, PT, R22.reuse, 0x14, PT ;  /* 0x000000141600780c */ /* 0x040fe20003fa2270 */
[----:B------:R-:W-:Y:S02]  /*2640*/  VIADD R22, R22, 0x4 ;  /* 0x0000000416167836 */ /* 0x000fe40000000000 */
[----:B--2---:R-:W-:-:S03]  /*2650*/  IMAD.WIDE.U32 R14, R2, R23, RZ ;  /* 0x00000017020e7225 */ /* 0x004fc600078e00ff */
[----:B------:R-:W-:-:S04]  /*2660*/  IADD3 R14, P6, PT, R14, R17, RZ ;  /* 0x000000110e0e7210 */ /* 0x000fc80007fde0ff */
[----:B------:R-:W-:Y:S01]  /*2670*/  @P3 MOV R9, R14 ;  /* 0x0000000e00093202 */ /* 0x000fe20000000f00 */
[----:B------:R-:W-:Y:S02]  /*2680*/  IMAD.X R17, R15, 0x1, R19, P6 ;  /* 0x000000010f117824 */ /* 0x000fe400030e0613 */
[--C-:B------:R-:W-:Y:S02]  /*2690*/  @P0 IMAD.MOV.U32 R4, RZ, RZ, R14.reuse ;  /* 0x000000ffff040224 */ /* 0x100fe400078e000e */
[--C-:B------:R-:W-:Y:S02]  /*26a0*/  @P1 IMAD.MOV.U32 R5, RZ, RZ, R14.reuse ;  /* 0x000000ffff051224 */ /* 0x100fe400078e000e */
[--C-:B------:R-:W-:Y:S02]  /*26b0*/  @P2 IMAD.MOV.U32 R8, RZ, RZ, R14.reuse ;  /* 0x000000ffff082224 */ /* 0x100fe400078e000e */
[--C-:B------:R-:W-:Y:S02]  /*26c0*/  @P4 IMAD.MOV.U32 R10, RZ, RZ, R14.reuse ;  /* 0x000000ffff0a4224 */ /* 0x100fe400078e000e */
[----:B------:R-:W-:Y:S01]  /*26d0*/  @P5 IMAD.MOV.U32 R12, RZ, RZ, R14 ;  /* 0x000000ffff0c5224 */ /* 0x000fe200078e000e */
[----:B------:R-:W-:Y:S06]  /*26e0*/  BRA.U UP0, `(.L_x_140) ;  /* 0xfffffffd00a07547 */ /* 0x000fec000b83ffff */
[----:B------:R-:W-:-:S04]  /*26f0*/  SHF.R.U32.HI R14, RZ, 0x17, R0 ;  /* 0x00000017ff0e7819 */ /* 0x000fc80000011600 */
[C---:B------:R-:W-:Y:S02]  /*2700*/  LOP3.LUT R2, R14.reuse, 0xe0, RZ, 0xc0, !PT ;  /* 0x000000e00e027812 */ /* 0x040fe400078ec0ff */
[----:B------:R-:W-:-:S03]  /*2710*/  LOP3.LUT P6, RZ, R14, 0x1f, RZ, 0xc0, !PT ;  /* 0x0000001f0eff7812 */ /* 0x000fc600078cc0ff */
[----:B------:R-:W-:-:S05]  /*2720*/  VIADD R2, R2, 0xffffff80 ;  /* 0xffffff8002027836 */ /* 0x000fca0000000000 */
[----:B------:R-:W-:-:S04]  /*2730*/  SHF.R.U32.HI R2, RZ, 0x5, R2 ;  /* 0x00000005ff027819 */ /* 0x000fc80000011602 */
[----:B------:R-:W-:-:S04]  /*2740*/  LEA R15, -R2, RZ, 0x2 ;  /* 0x000000ff020f7211 */ /* 0x000fc800078e11ff */
[C---:B------:R-:W-:Y:S02]  /*2750*/  ISETP.EQ.AND P3, PT, R15.reuse, -0x18, PT ;  /* 0xffffffe80f00780c */ /* 0x040fe40003f62270 */
[C---:B------:R-:W-:Y:S02]  /*2760*/  ISETP.EQ.AND P4, PT, R15.reuse, -0x14, PT ;  /* 0xffffffec0f00780c */ /* 0x040fe40003f82270 */
[C---:B------:R-:W-:Y:S02]  /*2770*/  ISETP.EQ.AND P2, PT, R15.reuse, -0x10, PT ;  /* 0xfffffff00f00780c */ /* 0x040fe40003f42270 */
[C---:B------:R-:W-:Y:S02]  /*2780*/  ISETP.EQ.AND P1, PT, R15.reuse, -0xc, PT ;  /* 0xfffffff40f00780c */ /* 0x040fe40003f22270 */
[C---:B------:R-:W-:Y:S02]  /*2790*/  ISETP.EQ.AND P0, PT, R15.reuse, -0x8, PT ;  /* 0xfffffff80f00780c */ /* 0x040fe40003f02270 */
[----:B------:R-:W-:-:S03]  /*27a0*/  ISETP.EQ.AND P5, PT, R15, RZ, PT ;  /* 0x000000ff0f00720c */ /* 0x000fc60003fa2270 */
[--C-:B------:R-:W-:Y:S01]  /*27b0*/  @P3 IMAD.MOV.U32 R2, RZ, RZ, R4.reuse ;  /* 0x000000ffff023224 */ /* 0x100fe200078e0004 */
[C---:B------:R-:W-:Y:S01]  /*27c0*/  ISETP.EQ.AND P3, PT, R15.reuse, -0x4, PT ;  /* 0xfffffffc0f00780c */ /* 0x040fe20003f62270 */
[----:B------:R-:W-:Y:S02]  /*27d0*/  @P4 IMAD.MOV.U32 R3, RZ, RZ, R4 ;  /* 0x000000ffff034224 */ /* 0x000fe400078e0004 */
[--C-:B------:R-:W-:Y:S01]  /*27e0*/  @P4 IMAD.MOV.U32 R2, RZ, RZ, R5.reuse ;  /* 0x000000ffff024224 */ /* 0x100fe200078e0005 */
[----:B------:R-:W-:Y:S01]  /*27f0*/  ISETP.EQ.AND P4, PT, R15, 0x4, PT ;  /* 0x000000040f00780c */ /* 0x000fe20003f82270 */
[----:B------:R-:W-:Y:S01]  /*2800*/  @P2 IMAD.MOV.U32 R3, RZ, RZ, R5 ;  /* 0x000000ffff032224 */ /* 0x000fe200078e0005 */
[----:B------:R-:W-:Y:S01]  /*2810*/  @P2 MOV R2, R8 ;  /* 0x0000000800022202 */ /* 0x000fe20000000f00 */
[----:B------:R-:W-:Y:S02]  /*2820*/  @P1 IMAD.MOV.U32 R3, RZ, RZ, R8 ;  /* 0x000000ffff031224 */ /* 0x000fe400078e0008 */
[----:B------:R-:W-:-:S02]  /*2830*/  @P1 IMAD.MOV.U32 R2, RZ, RZ, R9 ;  /* 0x000000ffff021224 */ /* 0x000fc400078e0009 */
[----:B------:R-:W-:Y:S02]  /*2840*/  @P0 IMAD.MOV.U32 R3, RZ, RZ, R9 ;  /* 0x000000ffff030224 */ /* 0x000fe400078e0009 */
[----:B------:R-:W-:Y:S01]  /*2850*/  @P0 IMAD.MOV.U32 R2, RZ, RZ, R10 ;  /* 0x000000ffff020224 */ /* 0x000fe200078e000a */
[----:B------:R-:W-:Y:S01]  /*2860*/  @P3 MOV R3, R10 ;  /* 0x0000000a00033202 */ /* 0x000fe20000000f00 */
[--C-:B------:R-:W-:Y:S02]  /*2870*/  @P3 IMAD.MOV.U32 R2, RZ, RZ, R12.reuse ;  /* 0x000000ffff023224 */ /* 0x100fe400078e000c */
[----:B------:R-:W-:Y:S02]  /*2880*/  @P5 IMAD.MOV.U32 R3, RZ, RZ, R12 ;  /* 0x000000ffff035224 */ /* 0x000fe400078e000c */
[--C-:B------:R-:W-:Y:S02]  /*2890*/  @P5 IMAD.MOV.U32 R2, RZ, RZ, R17.reuse ;  /* 0x000000ffff025224 */ /* 0x100fe400078e0011 */
[----:B------:R-:W-:Y:S01]  /*28a0*/  @P4 IMAD.MOV.U32 R3, RZ, RZ, R17 ;  /* 0x000000ffff034224 */ /* 0x000fe200078e0011 */
[----:B------:R-:W-:Y:S06]  /*28b0*/  @!P6 BRA `(.L_x_141) ;  /* 0x000000000028e947 */ /* 0x000fec0003800000 */
[----:B------:R-:W-:Y:S01]  /*28c0*/  @P1 MOV R4, R5 ;  /* 0x0000000500041202 */ /* 0x000fe20000000f00 */
[----:B------:R-:W-:Y:S01]  /*28d0*/  @P0 IMAD.MOV.U32 R4, RZ, RZ, R8 ;  /* 0x000000ffff040224 */ /* 0x000fe200078e0008 */
[----:B------:R-:W-:Y:S01]  /*28e0*/  ISETP.EQ.AND P0, PT, R15, 0x8, PT ;  /* 0x000000080f00780c */ /* 0x000fe20003f02270 */
[----:B------:R-:W-:Y:S01]  /*28f0*/  @P3 IMAD.MOV.U32 R4, RZ, RZ, R9 ;  /* 0x000000ffff043224 */ /* 0x000fe200078e0009 */
[----:B------:R-:W-:Y:S01]  /*2900*/  LOP3.LUT R14, R14, 0x1f, RZ, 0xc0, !PT ;  /* 0x0000001f0e0e7812 */ /* 0x000fe200078ec0ff */
[----:B------:R-:W-:Y:S02]  /*2910*/  @P5 IMAD.MOV.U32 R4, RZ, RZ, R10 ;  /* 0x000000ffff045224 */ /* 0x000fe400078e000a */
[----:B------:R-:W-:Y:S01]  /*2920*/  @P4 IMAD.MOV.U32 R4, RZ, RZ, R12 ;  /* 0x000000ffff044224 */ /* 0x000fe200078e000c */
[----:B------:R-:W-:-:S07]  /*2930*/  SHF.L.W.U32.HI R2, R3, R14, R2 ;  /* 0x0000000e03027219 */ /* 0x000fce0000010e02 */
[----:B------:R-:W-:-:S04]  /*2940*/  @P0 MOV R4, R17 ;  /* 0x0000001100040202 */ /* 0x000fc80000000f00 */
[----:B------:R-:W-:-:S07]  /*2950*/  SHF.L.W.U32.HI R3, R4, R14, R3 ;  /* 0x0000000e04037219 */ /* 0x000fce0000010e03 */
.L_x_141:
        /* <DEDUP_REMOVED lines=9> */
[----:B------:R-:W0:Y:S01]  /*29f0*/  I2F.F64.S64 R4, R8 ;  /* 0x0000000800047312 */ /* 0x000e220000301c00 */
[C---:B------:R-:W-:Y:S02]  /*2a00*/  LOP3.LUT R0, R15.reuse, R0, RZ, 0x3c, !PT ;  /* 0x000000000f007212 */ /* 0x040fe400078e3cff */
[----:B------:R-:W-:Y:S02]  /*2a10*/  LEA.HI R3, R15, R2, RZ, 0x1 ;  /* 0x000000020f037211 */ /* 0x000fe400078f08ff */
[----:B------:R-:W-:-:S03]  /*2a20*/  ISETP.GE.AND P0, PT, R0, RZ, PT ;  /* 0x000000ff0000720c */ /* 0x000fc60003f06270 */
[----:B------:R-:W-:-:S04]  /*2a30*/  IMAD.MOV R0, RZ, RZ, -R3 ;  /* 0x000000ffff007224 */ /* 0x000fc800078e0a03 */
[----:B------:R-:W-:Y:S01]  /*2a40*/  @!P1 IMAD.MOV.U32 R3, RZ, RZ, R0 ;  /* 0x000000ffff039224 */ /* 0x000fe200078e0000 */
[----:B0-----:R-:W-:-:S10]  /*2a50*/  DMUL R4, R4, UR8 ;  /* 0x0000000804047c28 */ /* 0x001fd40008000000 */
[----:B------:R-:W0:Y:S02]  /*2a60*/  F2F.F32.F64 R4, R4 ;  /* 0x0000000400047310 */ /* 0x000e240000301000 */
[----:B0-----:R-:W-:-:S07]  /*2a70*/  FSEL R2, -R4, R4, !P0 ;  /* 0x0000000404027208 */ /* 0x001fce0004000100 */
.L_x_139:
[----:B------:R-:W-:Y:S01]  /*2a80*/  FMUL R5, R2, R2 ;  /* 0x0000000202057220 */ /* 0x000fe20000400000 */
[----:B------:R-:W-:Y:S01]  /*2a90*/  LOP3.LUT R0, R3, 0x1, RZ, 0xc0, !PT ;  /* 0x0000000103007812 */ /* 0x000fe200078ec0ff */
[----:B------:R-:W-:Y:S01]  /*2aa0*/  IMAD.MOV.U32 R4, RZ, RZ, 0x3c0885e4 ;  /* 0x3c0885e4ff047424 */ /* 0x000fe200078e00ff */
[----:B------:R-:W0:Y:S01]  /*2ab0*/  LDCU UR8, c[0x0][0x38c] ;  /* 0x00007180ff0877ac */ /* 0x000e220008000800 */
[----:B------:R-:W-:Y:S01]  /*2ac0*/  FFMA R13, R5, R13, -0.0013887860113754868507 ;  /* 0xbab607ed050d7423 */ /* 0x000fe2000000000d */
[----:B------:R-:W-:Y:S01]  /*2ad0*/  ISETP.NE.U32.AND P0, PT, R0, 0x1, PT ;  /* 0x000000010000780c */ /* 0x000fe20003f05070 */
[----:B------:R-:W-:Y:S01]  /*2ae0*/  BSSY.RECONVERGENT B0, `(.L_x_142) ;  /* 0x000002d000007945 */ /* 0x000fe20003800200 */
[----:B------:R-:W-:Y:S01]  /*2af0*/  MOV R10, 0x3e2aaaa8 ;  /* 0x3e2aaaa8000a7802 */ /* 0x000fe20000000f00 */
[----:B------:R-:W1:Y:S01]  /*2b00*/  LDCU UR4, c[0x0][0x390] ;  /* 0x00007200ff0477ac */ /* 0x000e620008000800 */
[----:B------:R-:W-:Y:S02]  /*2b10*/  FSEL R0, R13, -0.00019574658654164522886, P0 ;  /* 0xb94d41530d007808 */ /* 0x000fe40000000000 */
[----:B------:R-:W-:-:S02]  /*2b20*/  FSEL R4, R4, 0.041666727513074874878, !P0 ;  /* 0x3d2aaabb04047808 */ /* 0x000fc40004000000 */
[----:B------:R-:W-:Y:S02]  /*2b30*/  FSEL R10, -R10, -0.4999999701976776123, !P0 ;  /* 0xbeffffff0a0a7808 */ /* 0x000fe40004000100 */
[----:B------:R-:W-:Y:S01]  /*2b40*/  FSEL R2, R2, 1, !P0 ;  /* 0x3f80000002027808 */ /* 0x000fe20004000000 */
[----:B------:R-:W-:Y:S01]  /*2b50*/  FFMA R8, R5, R0, R4 ;  /* 0x0000000005087223 */ /* 0x000fe20000000004 */
[----:B------:R-:W-:Y:S01]  /*2b60*/  VIADD R4, R3, 0x1 ;  /* 0x0000000103047836 */ /* 0x000fe20000000000 */
[----:B------:R-:W-:Y:S02]  /*2b70*/  I2FP.F32.S32 R0, UR11 ;  /* 0x0000000b00007c45 */ /* 0x000fe40008201400 */
[----:B------:R-:W-:Y:S01]  /*2b80*/  I2FP.F32.S32 R3, R7 ;  /* 0x0000000700037245 */ /* 0x000fe20000201400 */
[C---:B------:R-:W-:Y:S01]  /*2b90*/  FFMA R8, R5.reuse, R8, R10 ;  /* 0x0000000805087223 */ /* 0x040fe2000000000a */
[----:B------:R-:W-:Y:S01]  /*2ba0*/  LOP3.LUT P0, RZ, R4, 0x2, RZ, 0xc0, !PT ;  /* 0x0000000204ff7812 */ /* 0x000fe2000780c0ff */
[----:B------:R-:W-:Y:S01]  /*2bb0*/  FFMA R5, R5, R2, RZ ;  /* 0x0000000205057223 */ /* 0x000fe200000000ff */
[----:B0-----:R-:W-:Y:S01]  /*2bc0*/  FMUL R4, R21, UR8 ;  /* 0x0000000815047c20 */ /* 0x001fe20008400000 */
[----:B------:R-:W-:Y:S01]  /*2bd0*/  FFMA R0, R0, -0.5, R3 ;  /* 0xbf00000000007823 */ /* 0x000fe20000000003 */
[----:B------:R-:W-:Y:S01]  /*2be0*/  I2FP.F32.U32 R9, R6 ;  /* 0x0000000600097245 */ /* 0x000fe20000201000 */
[----:B------:R-:W-:Y:S01]  /*2bf0*/  FFMA R2, R5, R8, R2 ;  /* 0x0000000805027223 */ /* 0x000fe20000000002 */
[----:B------:R-:W-:Y:S01]  /*2c00*/  FMUL R5, R20, UR8 ;  /* 0x0000000814057c20 */ /* 0x000fe20008400000 */
[----:B------:R-:W-:Y:S01]  /*2c10*/  FADD R0, R0, 0.5 ;  /* 0x3f00000000007421 */ /* 0x000fe20000000000 */
[----:B------:R-:W-:-:S03]  /*2c20*/  I2FP.F32.U32 R8, UR10 ;  /* 0x0000000a00087c45 */ /* 0x000fc60008201000 */
[----:B-1----:R-:W-:Y:S02]  /*2c30*/  FMUL R3, R0, UR4 ;  /* 0x0000000400037c20 */ /* 0x002fe40008400000 */
[----:B------:R-:W-:Y:S02]  /*2c40*/  @P0 FADD R2, RZ, -R2 ;  /* 0x80000002ff020221 */ /* 0x000fe40000000000 */
[----:B------:R-:W-:Y:S01]  /*2c50*/  FFMA R5, -R16, R3, -R5 ;  /* 0x0000000310057223 */ /* 0x000fe20000000905 */
[----:B------:R-:W-:Y:S01]  /*2c60*/  FMUL R16, R18, UR5 ;  /* 0x0000000512107c20 */ /* 0x000fe20008400000 */
[----:B------:R-:W-:Y:S01]  /*2c70*/  FFMA R4, R3, R2, -R4 ;  /* 0x0000000203047223 */ /* 0x000fe20000000804 */
[----:B------:R-:W-:Y:S02]  /*2c80*/  FFMA R2, R8, -0.5, R9 ;  /* 0xbf00000008027823 */ /* 0x000fe40000000009 */
[----:B------:R-:W-:Y:S01]  /*2c90*/  FADD R0, -R16, R5 ;  /* 0x0000000510007221 */ /* 0x000fe20000000100 */
[----:B------:R-:W-:Y:S01]  /*2ca0*/  FADD R3, -R11, R4 ;  /* 0x000000040b037221 */ /* 0x000fe20000000100 */
[----:B------:R-:W-:-:S03]  /*2cb0*/  FADD R2, R2, 0.5 ;  /* 0x3f00000002027421 */ /* 0x000fc60000000000 */
        /* <DEDUP_REMOVED lines=9> */
[----:B------:R-:W-:Y:S05]  /*2d50*/  CALL.REL.NOINC `($__internal_5_$__cuda_sm20_sqrt_rn_f32_slowpath) ;  /* 0x0000000c00087944 */ /* 0x000fea0003c00000 */
[----:B------:R-:W-:Y:S05]  /*2d60*/  BRA `(.L_x_144) ;  /* 0x0000000000107947 */ /* 0x000fea0003800000 */
.L_x_143:
[----:B------:R-:W-:Y:S01]  /*2d70*/  FMUL.FTZ R18, R5, R4 ;  /* 0x0000000405127220 */ /* 0x000fe20000410000 */
[----:B------:R-:W-:-:S03]  /*2d80*/  FMUL.FTZ R4, R4, 0.5 ;  /* 0x3f00000004047820 */ /* 0x000fc60000410000 */
[----:B------:R-:W-:-:S04]  /*2d90*/  FFMA R5, -R18, R18, R5 ;  /* 0x0000001212057223 */ /* 0x000fc80000000105 */
[----:B------:R-:W-:-:S07]  /*2da0*/  FFMA R18, R5, R4, R18 ;  /* 0x0000000405127223 */ /* 0x000fce0000000012 */
.L_x_144:
[----:B------:R-:W-:Y:S05]  /*2db0*/  BSYNC.RECONVERGENT B0 ;  /* 0x0000000000007941 */ /* 0x000fea0003800200 */
.L_x_142:
        /* <DEDUP_REMOVED lines=11> */
[----:B------:R-:W-:Y:S05]  /*2e70*/  CALL.REL.NOINC `($__internal_6_$__cuda_sm3x_div_rn_noftz_f32_slowpath) ;  /* 0x0000000c001c7944 */ /* 0x000fea0003c00000 */
[----:B------:R-:W-:-:S07]  /*2e80*/  IMAD.MOV.U32 R15, RZ, RZ, R0 ;  /* 0x000000ffff0f7224 */ /* 0x000fce00078e0000 */
.L_x_146:
[----:B------:R-:W-:Y:S05]  /*2e90*/  BSYNC.RECONVERGENT B0 ;  /* 0x0000000000007941 */ /* 0x000fea0003800200 */
.L_x_145:
        /* <DEDUP_REMOVED lines=12> */
[----:B------:R-:W-:Y:S05]  /*2f60*/  CALL.REL.NOINC `($__internal_6_$__cuda_sm3x_div_rn_noftz_f32_slowpath) ;  /* 0x0000000800e07944 */ /* 0x000fea0003c00000 */
[----:B------:R-:W-:-:S07]  /*2f70*/  IMAD.MOV.U32 R10, RZ, RZ, R0 ;  /* 0x000000ffff0a7224 */ /* 0x000fce00078e0000 */
.L_x_148:
[----:B------:R-:W-:Y:S05]  /*2f80*/  BSYNC.RECONVERGENT B0 ;  /* 0x0000000000007941 */ /* 0x000fea0003800200 */
.L_x_147:
        /* <DEDUP_REMOVED lines=12> */
[----:B------:R-:W-:Y:S05]  /*3050*/  CALL.REL.NOINC `($__internal_6_$__cuda_sm3x_div_rn_noftz_f32_slowpath) ;  /* 0x0000000800a47944 */ /* 0x000fea0003c00000 */
[----:B------:R-:W-:-:S07]  /*3060*/  MOV R3, R0 ;  /* 0x0000000000037202 */ /* 0x000fce0000000f00 */
.L_x_150:
[----:B------:R-:W-:Y:S05]  /*3070*/  BSYNC.RECONVERGENT B0 ;  /* 0x0000000000007941 */ /* 0x000fea0003800200 */
.L_x_149:
        /* <DEDUP_REMOVED lines=19> */
[----:B------:R-:W-:Y:S05]  /*31b0*/  CALL.REL.NOINC `($__internal_6_$__cuda_sm3x_div_rn_noftz_f32_slowpath) ;  /* 0x00000008004c7944 */ /* 0x000fea0003c00000 */
[----:B------:R-:W-:-:S07]  /*31c0*/  IMAD.MOV.U32 R18, RZ, RZ, R0 ;  /* 0x000000ffff127224 */ /* 0x000fce00078e0000 */
.L_x_152:
[----:B------:R-:W-:Y:S05]  /*31d0*/  BSYNC.RECONVERGENT B0 ;  /* 0x0000000000007941 */ /* 0x000fea0003800200 */
.L_x_151:
        /* <DEDUP_REMOVED lines=18> */
[----:B------:R-:W-:Y:S05]  /*3300*/  CALL.REL.NOINC `($__internal_6_$__cuda_sm3x_div_rn_noftz_f32_slowpath) ;  /* 0x0000000400f87944 */ /* 0x000fea0003c00000 */
[----:B------:R-:W-:-:S07]  /*3310*/  MOV R5, R0 ;  /* 0x0000000000057202 */ /* 0x000fce0000000f00 */
.L_x_154:
[----:B------:R-:W-:Y:S05]  /*3320*/  BSYNC.RECONVERGENT B0 ;  /* 0x0000000000007941 */ /* 0x000fea0003800200 */
.L_x_153:
[----:B------:R-:W0:Y:S01]  /*3330*/  MUFU.RCP R9, R10 ;  /* 0x0000000a00097308 */ /* 0x000e220000001000 */
[----:B------:R-:W1:Y:S01]  /*3340*/  LDCU UR4, c[0x0][0x398] ;  /* 0x00007300ff0477ac */ /* 0x000e620008000800 */
[CC--:B------:R-:W-:Y:S01]  /*3350*/  FSETP.GT.AND P0, PT, R18.reuse, R5.reuse, PT ;  /* 0x000000051200720b */ /* 0x0c0fe20003f04000 */
[----:B------:R-:W-:Y:S01]  /*3360*/  BSSY.RECONVERGENT B0, `(.L_x_155) ;  /* 0x0000012000007945 */ /* 0x000fe20003800200 */
[----:B------:R-:W2:Y:S02]  /*3370*/  LDCU UR5, c[0x0][0x3a0] ;  /* 0x00007400ff0577ac */ /* 0x000ea40008000800 */
[----:B------:R-:W-:Y:S01]  /*3380*/  FSEL R15, R18, R5, P0 ;  /* 0x00000005120f7208 */ /* 0x000fe20000000000 */
[----:B0-----:R-:W-:Y:S01]  /*3390*/  FFMA R0, R9, -R10, 1 ;  /* 0x3f80000009007423 */ /* 0x001fe2000000080a */
[----:B-1----:R-:W-:-:S03]  /*33a0*/  I2FP.F32.S32 R4, UR4 ;  /* 0x0000000400047c45 */ /* 0x002fc60008201400 */
[----:B------:R-:W-:Y:S01]  /*33b0*/  FFMA R9, R9, R0, R9 ;  /* 0x0000000009097223 */ /* 0x000fe20000000009 */
[----:B------:R-:W-:Y:S01]  /*33c0*/  FFMA R0, R2, 0.5, -R11 ;  /* 0x3f00000002007823 */ /* 0x000fe2000000080b */
[----:B------:R-:W-:Y:S01]  /*33d0*/  FSEL R2, R5, R18, P0 ;  /* 0x0000001205027208 */ /* 0x000fe20000000000 */
[----:B--2---:R-:W-:Y:S02]  /*33e0*/  FMUL R18, R4, UR5 ;  /* 0x0000000504127c20 */ /* 0x004fe40008400000 */
        /* <DEDUP_REMOVED lines=9> */
.L_x_156:
[----:B------:R-:W-:Y:S05]  /*3480*/  BSYNC.RECONVERGENT B0 ;  /* 0x0000000000007941 */ /* 0x000fea0003800200 */
.L_x_155:
        /* <DEDUP_REMOVED lines=18> */
[----:B------:R-:W-:Y:S05]  /*35b0*/  CALL.REL.NOINC `($__internal_6_$__cuda_sm3x_div_rn_noftz_f32_slowpath) ;  /* 0x00000004004c7944 */ /* 0x000fea0003c00000 */
[----:B------:R-:W-:-:S07]  /*35c0*/  MOV R9, R0 ;  /* 0x0000000000097202 */ /* 0x000fce0000000f00 */
.L_x_158:
[----:B------:R-:W-:Y:S05]  /*35d0*/  BSYNC.RECONVERGENT B0 ;  /* 0x0000000000007941 */ /* 0x000fea0003800200 */
.L_x_157:
        /* <DEDUP_REMOVED lines=10> */
[----:B------:R-:W-:Y:S02]  /*3680*/  FFMA R5, R0, R5, R0 ;  /* 0x0000000500057223 */ /* 0x000fe40000000000 */
[----:B--2---:R-:W-:Y:S02]  /*3690*/  FMUL.D2 R10, R10, UR5 ;  /* 0x000000050a0a7c20 */ /* 0x004fe40008300000 */
[----:B------:R-:W-:-:S04]  /*36a0*/  FFMA R0, R5, R18, RZ ;  /* 0x0000001205007223 */ /* 0x000fc800000000ff */
[----:B------:R-:W-:-:S04]  /*36b0*/  FFMA R4, R0, -R3, R18 ;  /* 0x8000000300047223 */ /* 0x000fc80000000012 */
[----:B------:R-:W-:Y:S01]  /*36c0*/  FFMA R16, R5, R4, R0 ;  /* 0x0000000405107223 */ /* 0x000fe20000000000 */
[----:B---3--:R-:W-:Y:S06]  /*36d0*/  @!P1 BRA `(.L_x_160) ;  /* 0x0000000000149947 */ /* 0x008fec0003800000 */
[----:B------:R-:W-:Y:S01]  /*36e0*/  IMAD.MOV.U32 R0, RZ, RZ, R18 ;  /* 0x000000ffff007224 */ /* 0x000fe200078e0012 */
[----:B------:R-:W-:Y:S01]  /*36f0*/  MOV R4, 0x3720 ;  /* 0x0000372000047802 */ /* 0x000fe20000000f00 */
[----:B------:R-:W-:-:S07]  /*3700*/  IMAD.MOV.U32 R5, RZ, RZ, R3 ;  /* 0x000000ffff057224 */ /* 0x000fce00078e0003 */
[----:B------:R-:W-:Y:S05]  /*3710*/  CALL.REL.NOINC `($__internal_6_$__cuda_sm3x_div_rn_noftz_f32_slowpath) ;  /* 0x0000000000f47944 */ /* 0x000fea0003c00000 */
[----:B------:R-:W-:-:S07]  /*3720*/  IMAD.MOV.U32 R16, RZ, RZ, R0 ;  /* 0x000000ffff107224 */ /* 0x000fce00078e0000 */
.L_x_160:
[----:B------:R-:W-:Y:S05]  /*3730*/  BSYNC.RECONVERGENT B0 ;  /* 0x0000000000007941 */ /* 0x000fea0003800200 */
.L_x_159:
        /* <DEDUP_REMOVED lines=10> */
[----:B------:R-:W-:Y:S02]  /*37e0*/  MOV R5, R3 ;  /* 0x0000000300057202 */ /* 0x000fe40000000f00 */
[----:B------:R-:W-:-:S07]  /*37f0*/  MOV R4, 0x3810 ;  /* 0x0000381000047802 */ /* 0x000fce0000000f00 */
[----:B------:R-:W-:Y:S05]  /*3800*/  CALL.REL.NOINC `($__internal_6_$__cuda_sm3x_div_rn_noftz_f32_slowpath) ;  /* 0x0000000000b87944 */ /* 0x000fea0003c00000 */
[----:B------:R-:W-:-:S07]  /*3810*/  IMAD.MOV.U32 R5, RZ, RZ, R0 ;  /* 0x000000ffff057224 */ /* 0x000fce00078e0000 */
.L_x_162:
[----:B------:R-:W-:Y:S05]  /*3820*/  BSYNC.RECONVERGENT B0 ;  /* 0x0000000000007941 */ /* 0x000fea0003800200 */
.L_x_161:
[----:B------:R-:W-:-:S04]  /*3830*/  FSETP.GT.AND P0, PT, R16, R5, PT ;  /* 0x000000051000720b */ /* 0x000fc80003f04000 */
[----:B------:R-:W-:Y:S02]  /*3840*/  FSEL R0, R16, R5, P0 ;  /* 0x0000000510007208 */ /* 0x000fe40000000000 */
[----:B------:R-:W-:Y:S02]  /*3850*/  FSEL R5, R5, R16, P0 ;  /* 0x0000001005057208 */ /* 0x000fe40000000000 */
[----:B------:R-:W-:Y:S02]  /*3860*/  FMNMX3 R15, R15, R20, R0, PT ;  /* 0x000000140f0f7276 */ /* 0x000fe40003800000 */
[----:B------:R-:W-:Y:S02]  /*3870*/  FMNMX3 R5, R2, R11, R5, !PT ;  /* 0x0000000b02057276 */ /* 0x000fe40007800005 */
[----:B------:R-:W-:-:S04]  /*3880*/  FSETP.GT.AND P0, PT, R15, RZ, PT ;  /* 0x000000ff0f00720b */ /* 0x000fc80003f04000 */
[----:B------:R-:W-:-:S13]  /*3890*/  FSETP.GTU.OR P0, PT, R5, R15, !P0 ;  /* 0x0000000f0500720b */ /* 0x000fda000470c400 */
[----:B------:R-:W0:Y:S01]  /*38a0*/  @!P0 LDC R9, c[0x0][0x3a8] ;  /* 0x0000ea00ff098b82 */ /* 0x000e220000000800 */
[----:B------:R-:W-:-:S05]  /*38b0*/  @!P0 FMNMX R0, RZ, R5, !PT ;  /* 0x00000005ff008209 */ /* 0x000fca0007800000 */
[----:B------:R-:W-:Y:S02]  /*38c0*/  @!P0 FADD R5, R15, -R0 ;  /* 0x800000000f058221 */ /* 0x000fe40000000000 */
[----:B------:R-:W1:Y:S01]  /*38d0*/  @!P0 LDC.64 R2, c[0x0][0x380] ;  /* 0x0000e000ff028b82 */ /* 0x000e620000000a00 */
[----:B0-----:R-:W-:-:S04]  /*38e0*/  @!P0 IMAD R9, R6, R9, R7 ;  /* 0x0000000906098224 */ /* 0x001fc800078e0207 */
[----:B-1----:R-:W-:-:S05]  /*38f0*/  @!P0 IMAD.WIDE R2, R9, 0x4, R2 ;  /* 0x0000000409028825 */ /* 0x002fca00078e0202 */
[----:B------:R0:W-:Y:S01]  /*3900*/  @!P0 STG.E desc[UR6][R2.64], R5 ;  /* 0x0000000502008986 */ /* 0x0001e2000c101906 */
[----:B------:R-:W-:Y:S05]  /*3910*/  @!P0 EXIT ;  /* 0x000000000000894d */ /* 0x000fea0003800000 */
[----:B0-----:R-:W0:Y:S01]  /*3920*/  LDC.64 R2, c[0x0][0x380] ;  /* 0x0000e000ff027b82 */ /* 0x001e220000000a00 */
[----:B------:R-:W1:Y:S02]  /*3930*/  LDCU UR4, c[0x0][0x3a8] ;  /* 0x00007500ff0477ac */ /* 0x000e640008000800 */
[----:B-1----:R-:W-:-:S04]  /*3940*/  IMAD R7, R6, UR4, R7 ;  /* 0x0000000406077c24 */ /* 0x002fc8000f8e0207 */
[----:B0-----:R-:W-:-:S05]  /*3950*/  IMAD.WIDE R2, R7, 0x4, R2 ;  /* 0x0000000407027825 */ /* 0x001fca00078e0202 */
[----:B------:R-:W-:Y:S01]  /*3960*/  STG.E desc[UR6][R2.64], RZ ;  /* 0x000000ff02007986 */ /* 0x000fe2000c101906 */
[----:B------:R-:W-:Y:S05]  /*3970*/  EXIT ;  /* 0x000000000000794d */ /* 0x000fea0003800000 */
        .weak           $__internal_5_$__cuda_sm20_sqrt_rn_f32_slowpath
        .type           $__internal_5_$__cuda_sm20_sqrt_rn_f32_slowpath,@function
        .size           $__internal_5_$__cuda_sm20_sqrt_rn_f32_slowpath,($__internal_6_$__cuda_sm3x_div_rn_noftz_f32_slowpath - $__internal_5_$__cuda_sm20_sqrt_rn_f32_slowpath)
$__internal_5_$__cuda_sm20_sqrt_rn_f32_slowpath:
[----:B------:R-:W-:-:S13]  /*3980*/  LOP3.LUT P0, RZ, R5, 0x7fffffff, RZ, 0xc0, !PT ;  /* 0x7fffffff05ff7812 */ /* 0x000fda000780c0ff */
[----:B------:R-:W-:Y:S05]  /*3990*/  @!P0 BRA `(.L_x_163) ;  /* 0x0000000000448947 */ /* 0x000fea0003800000 */
[----:B------:R-:W-:Y:S01]  /*39a0*/  FSETP.GEU.FTZ.AND P0, PT, R5, RZ, PT ;  /* 0x000000ff0500720b */ /* 0x000fe20003f1e000 */
[----:B------:R-:W-:-:S12]  /*39b0*/  IMAD.MOV.U32 R4, RZ, RZ, R5 ;  /* 0x000000ffff047224 */ /* 0x000fd800078e0005 */
        /* <DEDUP_REMOVED lines=9> */
[----:B------:R-:W-:Y:S01]  /*3a50*/  @P0 FMUL.FTZ R12, R5, 0.5 ;  /* 0x3f000000050c0820 */ /* 0x000fe20000410000 */
[----:B------:R-:W-:Y:S02]  /*3a60*/  @!P0 IMAD.MOV.U32 R5, RZ, RZ, R4 ;  /* 0x000000ffff058224 */ /* 0x000fe400078e0004 */
[----:B------:R-:W-:-:S04]  /*3a70*/  @P0 FADD.FTZ R10, -R9, -RZ ;  /* 0x800000ff090a0221 */ /* 0x000fc80000010100 */
[----:B------:R-:W-:-:S04]  /*3a80*/  @P0 FFMA R10, R9, R10, R8 ;  /* 0x0000000a090a0223 */ /* 0x000fc80000000008 */
[----:B------:R-:W-:-:S04]  /*3a90*/  @P0 FFMA R10, R10, R12, R9 ;  /* 0x0000000c0a0a0223 */ /* 0x000fc80000000009 */
[----:B------:R-:W-:-:S07]  /*3aa0*/  @P0 FMUL.FTZ R5, R10, 2.3283064365386962891e-10 ;  /* 0x2f8000000a050820 */ /* 0x000fce0000410000 */
.L_x_163:
[----:B------:R-:W-:Y:S01]  /*3ab0*/  MOV R18, R5 ;  /* 0x0000000500127202 */ /* 0x000fe20000000f00 */
[----:B------:R-:W-:Y:S02]  /*3ac0*/  IMAD.MOV.U32 R4, RZ, RZ, R13 ;  /* 0x000000ffff047224 */ /* 0x000fe400078e000d */
[----:B------:R-:W-:-:S04]  /*3ad0*/  IMAD.MOV.U32 R5, RZ, RZ, 0x0 ;  /* 0x00000000ff057424 */ /* 0x000fc800078e00ff */
[----:B------:R-:W-:Y:S05]  /*3ae0*/  RET.REL.NODEC R4 `(_Z23computeRayLengthsKernelPf14GeometryParamsiiifiif) ;  /* 0xffffffc404447950 */ /* 0x000fea0003c3ffff */
        .weak           $__internal_6_$__cuda_sm3x_div_rn_noftz_f32_slowpath
        .type           $__internal_6_$__cuda_sm3x_div_rn_noftz_f32_slowpath,@function
        .size           $__internal_6_$__cuda_sm3x_div_rn_noftz_f32_slowpath,(.L_x_251 - $__internal_6_$__cuda_sm3x_div_rn_noftz_f32_slowpath)
$__internal_6_$__cuda_sm3x_div_rn_noftz_f32_slowpath:
        /* <DEDUP_REMOVED lines=34> */
.L_x_165:
[----:B------:R-:W-:Y:S01]  /*3d10*/  LEA R14, R8, 0xc0800000, 0x17 ;  /* 0xc0800000080e7811 */ /* 0x000fe200078eb8ff */
[----:B------:R-:W-:Y:S01]  /*3d20*/  BSSY.RECONVERGENT B2, `(.L_x_170) ;  /* 0x0000036000027945 */ /* 0x000fe20003800200 */
[----:B------:R-:W-:-:S03]  /*3d30*/  IADD3 R13, PT, PT, R12, -0x7f, RZ ;  /* 0xffffff810c0d7810 */ /* 0x000fc60007ffe0ff */
[----:B------:R-:W-:Y:S02]  /*3d40*/  IMAD.IADD R21, R5, 0x1, -R14 ;  /* 0x0000000105157824 */ /* 0x000fe400078e0a0e */
[----:B------:R-:W-:Y:S02]  /*3d50*/  IMAD R0, R13, -0x800000, R0 ;  /* 0xff8000000d007824 */ /* 0x000fe400078e0200 */
        /* <DEDUP_REMOVED lines=13> */
[----:B------:R-:W-:-:S04]  /*3e30*/  IMAD.IADD R8, R8, 0x1, R9 ;  /* 0x0000000108087824 */ /* 0x000fc800078e0209 */
        /* <DEDUP_REMOVED lines=16> */
[----:B------:R-:W-:Y:S02]  /*3f40*/  ISETP.NE.AND P1, PT, R8, RZ, PT ;  /* 0x000000ff0800720c */ /* 0x000fe40003f25270 */
[----:B------:R-:W-:-:S02]  /*3f50*/  LOP3.LUT R14, R9, 0x800000, RZ, 0xfc, !PT ;  /* 0x00800000090e7812 */ /* 0x000fc400078efcff */
[----:B------:R-:W-:Y:S02]  /*3f60*/  IADD3 R8, PT, PT, -R8, RZ, RZ ;  /* 0x000000ff08087210 */ /* 0x000fe40007ffe1ff */
[----:B------:R-:W-:Y:S02]  /*3f70*/  SHF.L.U32 R13, R14, R13, RZ ;  /* 0x0000000d0e0d7219 */ /* 0x000fe400000006ff */
[----:B------:R-:W-:Y:S02]  /*3f80*/  FSETP.NEU.FTZ.AND P0, PT, R12, R5, PT ;  /* 0x000000050c00720b */ /* 0x000fe40003f1d000 */
[----:B------:R-:W-:Y:S02]  /*3f90*/  SEL R5, R8, RZ, P2 ;  /* 0x000000ff08057207 */ /* 0x000fe40001000000 */
[----:B------:R-:W-:Y:S02]  /*3fa0*/  ISETP.NE.AND P1, PT, R13, RZ, P1 ;  /* 0x000000ff0d00720c */ /* 0x000fe40000f25270 */
[----:B------:R-:W-:-:S02]  /*3fb0*/  SHF.R.U32.HI R5, RZ, R5, R14 ;  /* 0x00000005ff057219 */ /* 0x000fc4000001160e */
[----:B------:R-:W-:Y:S02]  /*3fc0*/  PLOP3.LUT P0, PT, P0, P1, PT, 0xf8, 0x8f ;  /* 0x00000000008f781c */ /* 0x000fe40000703f70 */
[----:B------:R-:W-:Y:S02]  /*3fd0*/  SHF.R.U32.HI R9, RZ, 0x1, R5 ;  /* 0x00000001ff097819 */ /* 0x000fe40000011605 */
[----:B------:R-:W-:-:S04]  /*3fe0*/  SEL R8, RZ, 0x1, !P0 ;  /* 0x00000001ff087807 */ /* 0x000fc80004000000 */
[----:B------:R-:W-:-:S04]  /*3ff0*/  LOP3.LUT R8, R8, 0x1, R9, 0xf8, !PT ;  /* 0x0000000108087812 */ /* 0x000fc800078ef809 */
[----:B------:R-:W-:-:S05]  /*4000*/  LOP3.LUT R8, R8, R5, RZ, 0xc0, !PT ;  /* 0x0000000508087212 */ /* 0x000fca00078ec0ff */
[----:B------:R-:W-:-:S05]  /*4010*/  IMAD.IADD R9, R9, 0x1, R8 ;  /* 0x0000000109097824 */ /* 0x000fca00078e0208 */
[----:B------:R-:W-:Y:S01]  /*4020*/  LOP3.LUT R0, R9, R0, RZ, 0xfc, !PT ;  /* 0x0000000009007212 */ /* 0x000fe200078efcff */
[----:B------:R-:W-:Y:S06]  /*4030*/  BRA `(.L_x_173) ;  /* 0x0000000000107947 */ /* 0x000fec0003800000 */
.L_x_172:
[----:B------:R-:W-:-:S04]  /*4040*/  LOP3.LUT R0, R0, 0x80000000, RZ, 0xc0, !PT ;  /* 0x8000000000007812 */ /* 0x000fc800078ec0ff */
[----:B------:R-:W-:Y:S01]  /*4050*/  LOP3.LUT R0, R0, 0x7f800000, RZ, 0xfc, !PT ;  /* 0x7f80000000007812 */ /* 0x000fe200078efcff */
[----:B------:R-:W-:Y:S06]  /*4060*/  BRA `(.L_x_173) ;  /* 0x0000000000047947 */ /* 0x000fec0003800000 */
.L_x_171:
[----:B------:R-:W-:-:S07]  /*4070*/  IMAD R0, R9, 0x800000, R0 ;  /* 0x0080000009007824 */ /* 0x000fce00078e0200 */
.L_x_173:
[----:B------:R-:W-:Y:S05]  /*4080*/  BSYNC.RECONVERGENT B2 ;  /* 0x0000000000027941 */ /* 0x000fea0003800200 */
.L_x_170:
[----:B------:R-:W-:Y:S05]  /*4090*/  BRA `(.L_x_174) ;  /* 0x0000000000207947 */ /* 0x000fea0003800000 */
.L_x_169:
[----:B------:R-:W-:-:S04]  /*40a0*/  LOP3.LUT R0, R5, 0x80000000, R0, 0x48, !PT ;  /* 0x8000000005007812 */ /* 0x000fc800078e4800 */
[----:B------:R-:W-:Y:S01]  /*40b0*/  LOP3.LUT R0, R0, 0x7f800000, RZ, 0xfc, !PT ;  /* 0x7f80000000007812 */ /* 0x000fe200078efcff */
[----:B------:R-:W-:Y:S06]  /*40c0*/  BRA `(.L_x_174) ;  /* 0x0000000000147947 */ /* 0x000fec0003800000 */
.L_x_168:
[----:B------:R-:W-:Y:S01]  /*40d0*/  LOP3.LUT R0, R5, 0x80000000, R0, 0x48, !PT ;  /* 0x8000000005007812 */ /* 0x000fe200078e4800 */
[----:B------:R-:W-:Y:S06]  /*40e0*/  BRA `(.L_x_174) ;  /* 0x00000000000c7947 */ /* 0x000fec0003800000 */
.L_x_167:
[----:B------:R-:W0:Y:S01]  /*40f0*/  MUFU.RSQ R0, -QNAN ;  /* 0xffc0000000007908 */ /* 0x000e220000001400 */
[----:B------:R-:W-:Y:S05]  /*4100*/  BRA `(.L_x_174) ;  /* 0x0000000000047947 */ /* 0x000fea0003800000 */
.L_x_166:
[----:B------:R-:W-:-:S07]  /*4110*/  FADD.FTZ R0, R0, R5 ;  /* 0x0000000500007221 */ /* 0x000fce0000010000 */
.L_x_174:
[----:B------:R-:W-:Y:S05]  /*4120*/  BSYNC.RECONVERGENT B1 ;  /* 0x0000000000017941 */ /* 0x000fea0003800200 */
.L_x_164:
[----:B------:R-:W-:-:S04]  /*4130*/  IMAD.MOV.U32 R5, RZ, RZ, 0x0 ;  /* 0x00000000ff057424 */ /* 0x000fc800078e00ff */
[----:B0-----:R-:W-:Y:S05]  /*4140*/  RET.REL.NODEC R4 `(_Z23computeRayLengthsKernelPf14GeometryParamsiiifiif) ;  /* 0xffffffbc04ac7950 */ /* 0x001fea0003c3ffff */
.L_x_175:
        /* <DEDUP_REMOVED lines=11> */
.L_x_251:


//--------------------- .text._Z30normalizeVoxelCorrectionKernelPfPKfi --------------------------
	.section	.text._Z30normalizeVoxelCorrectionKernelPfPKfi,"ax",@progbits
	.align	128
        .global         _Z30normalizeVoxelCorrectionKernelPfPKfi
        .type           _Z30normalizeVoxelCorrectionKernelPfPKfi,@function
        .size           _Z30normalizeVoxelCorrectionKernelPfPKfi,(.L_x_252 - _Z30normalizeVoxelCorrectionKernelPfPKfi)
        .other          _Z30normalizeVoxelCorrectionKernelPfPKfi,@"STO_CUDA_ENTRY STV_DEFAULT"
_Z30normalizeVoxelCorrectionKernelPfPKfi:
.text._Z30normalizeVoxelCorrectionKernelPfPKfi:
[----:B------:R-:W-:Y:S01]  /*0000*/  LDC R1, c[0x0][0x37c] ;  /* 0x0000df00ff017b82 */ /* 0x000fe20000000800 */
[----:B------:R-:W0:Y:S07]  /*0010*/  S2R R0, SR_TID.X ;  /* 0x0000000000007919 */ /* 0x000e2e0000002100 */
[----:B------:R-:W0:Y:S01]  /*0020*/  S2UR UR4, SR_CTAID.X ;  /* 0x00000000000479c3 */ /* 0x000e220000002500 */
[----:B------:R-:W1:Y:S07]  /*0030*/  LDCU UR5, c[0x0][0x390] ;  /* 0x00007200ff0577ac */ /* 0x000e6e0008000800 */
[----:B------:R-:W0:Y:S02]  /*0040*/  LDC R7, c[0x0][0x360] ;  /* 0x0000d800ff077b82 */ /* 0x000e240000000800 */
[----:B0-----:R-:W-:-:S05]  /*0050*/  IMAD R7, R7, UR4, R0 ;  /* 0x0000000407077c24 */ /* 0x001fca000f8e0200 */
[----:B-1----:R-:W-:-:S13]  /*0060*/  ISETP.GE.AND P0, PT, R7, UR5, PT ;  /* 0x0000000507007c0c */ /* 0x002fda000bf06270 */
[----:B------:R-:W-:Y:S05]  /*0070*/  @P0 EXIT ;  /* 0x000000000000094d */ /* 0x000fea0003800000 */
[----:B------:R-:W0:Y:S01]  /*0080*/  LDC.64 R2, c[0x0][0x388] ;  /* 0x0000e200ff027b82 */ /* 0x000e220000000a00 */
[----:B------:R-:W1:Y:S01]  /*0090*/  LDCU.64 UR4, c[0x0][0x358] ;  /* 0x00006b00ff0477ac */ /* 0x000e620008000a00 */
[----:B0-----:R-:W-:-:S06]  /*00a0*/  IMAD.WIDE R2, R7, 0x4, R2 ;  /* 0x0000000407027825 */ /* 0x001fcc00078e0202 */
[----:B-1----:R-:W2:Y:S02]  /*00b0*/  LDG.E R3, desc[UR4][R2.64] ;  /* 0x0000000402037981 */ /* 0x002ea4000c1e1900 */
[----:B--2---:R-:W-:-:S13]  /*00c0*/  FSETP.GT.AND P0, PT, R3, 9.9999999392252902908e-09, PT ;  /* 0x322bcc770300780b */ /* 0x004fda0003f04000 */
[----:B------:R-:W-:Y:S05]  /*00d0*/  @!P0 EXIT ;  /* 0x000000000000894d */ /* 0x000fea0003800000 */
[----:B------:R-:W0:Y:S02]  /*00e0*/  LDC.64 R4, c[0x0][0x380] ;  /* 0x0000e000ff047b82 */ /* 0x000e240000000a00 */
[----:B0-----:R-:W-:-:S05]  /*00f0*/  IMAD.WIDE R4, R7, 0x4, R4 ;  /* 0x0000000407047825 */ /* 0x001fca00078e0204 */
[----:B------:R-:W2:Y:S01]  /*0100*/  LDG.E R0, desc[UR4][R4.64] ;  /* 0x0000000404007981 */ /* 0x000ea2000c1e1900 */
[----:B------:R-:W0:Y:S01]  /*0110*/  MUFU.RCP R2, R3 ;  /* 0x0000000300027308 */ /* 0x000e220000001000 */
[----:B------:R-:W-:Y:S01]  /*0120*/  BSSY.RECONVERGENT B0, `(.L_x_176) ;  /* 0x000000b000007945 */ /* 0x000fe20003800200 */
[----:B0-----:R-:W-:-:S04]  /*0130*/  FFMA R7, -R3, R2, 1 ;  /* 0x3f80000003077423 */ /* 0x001fc80000000102 */
[----:B------:R-:W-:Y:S02]  /*0140*/  FFMA R7, R2, R7, R2 ;  /* 0x0000000702077223 */ /* 0x000fe40000000002 */
[----:B--2---:R-:W0:Y:S02]  /*0150*/  FCHK P0, R0, R3 ;  /* 0x0000000300007302 */ /* 0x004e240000000000 */
[----:B------:R-:W-:-:S04]  /*0160*/  FFMA R2, R0, R7, RZ ;  /* 0x0000000700027223 */ /* 0x000fc800000000ff */
[----:B------:R-:W-:-:S04]  /*0170*/  FFMA R6, -R3, R2, R0 ;  /* 0x0000000203067223 */ /* 0x000fc80000000100 */
[----:B------:R-:W-:Y:S01]  /*0180*/  FFMA R7, R7, R6, R2 ;  /* 0x0000000607077223 */ /* 0x000fe20000000002 */
[----:B0-----:R-:W-:Y:S06]  /*0190*/  @!P0 BRA `(.L_x_177) ;  /* 0x00000000000c8947 */ /* 0x001fec0003800000 */
[----:B------:R-:W-:-:S07]  /*01a0*/  MOV R2, 0x1c0 ;  /* 0x000001c000027802 */ /* 0x000fce0000000f00 */
[----:B------:R-:W-:Y:S05]  /*01b0*/  CALL.REL.NOINC `($__internal_7_$__cuda_sm3x_div_rn_noftz_f32_slowpath) ;  /* 0x0000000000107944 */ /* 0x000fea0003c00000 */
[----:B------:R-:W-:-:S07]  /*01c0*/  IMAD.MOV.U32 R7, RZ, RZ, R0 ;  /* 0x000000ffff077224 */ /* 0x000fce00078e0000 */
.L_x_177:
[----:B------:R-:W-:Y:S05]  /*01d0*/  BSYNC.RECONVERGENT B0 ;  /* 0x0000000000007941 */ /* 0x000fea0003800200 */
.L_x_176:
[----:B------:R-:W-:Y:S01]  /*01e0*/  STG.E desc[UR4][R4.64], R7 ;  /* 0x0000000704007986 */ /* 0x000fe2000c101904 */
[----:B------:R-:W-:Y:S05]  /*01f0*/  EXIT ;  /* 0x000000000000794d */ /* 0x000fea0003800000 */
        .weak           $__internal_7_$__cuda_sm3x_div_rn_noftz_f32_slowpath
        .type           $__internal_7_$__cuda_sm3x_div_rn_noftz_f32_slowpath,@function
        .size           $__internal_7_$__cuda_sm3x_div_rn_noftz_f32_slowpath,(.L_x_252 - $__internal_7_$__cuda_sm3x_div_rn_noftz_f32_slowpath)
$__internal_7_$__cuda_sm3x_div_rn_noftz_f32_slowpath:
[--C-:B------:R-:W-:Y:S01]  /*0200*/  SHF.R.U32.HI R7, RZ, 0x17, R3.reuse ;  /* 0x00000017ff077819 */ /* 0x100fe20000011603 */
[----:B------:R-:W-:Y:S01]  /*0210*/  BSSY.RECONVERGENT B1, `(.L_x_178) ;  /* 0x0000064000017945 */ /* 0x000fe20003800200 */
[--C-:B------:R-:W-:Y:S01]  /*0220*/  SHF.R.U32.HI R6, RZ, 0x17, R0.reuse ;  /* 0x00000017ff067819 */ /* 0x100fe20000011600 */
[----:B------:R-:W-:Y:S01]  /*0230*/  IMAD.MOV.U32 R8, RZ, RZ, R0 ;  /* 0x000000ffff087224 */ /* 0x000fe200078e0000 */
[----:B------:R-:W-:Y:S01]  /*0240*/  LOP3.LUT R7, R7, 0xff, RZ, 0xc0, !PT ;  /* 0x000000ff07077812 */ /* 0x000fe200078ec0ff */
[----:B------:R-:W-:Y:S01]  /*0250*/  IMAD.MOV.U32 R9, RZ, RZ, R3 ;  /* 0x000000ffff097224 */ /* 0x000fe200078e0003 */
[----:B------:R-:W-:-:S03]  /*0260*/  LOP3.LUT R6, R6, 0xff, RZ, 0xc0, !PT ;  /* 0x000000ff06067812 */ /* 0x000fc600078ec0ff */
[----:B------:R-:W-:Y:S02]  /*0270*/  VIADD R12, R7, 0xffffffff ;  /* 0xffffffff070c7836 */ /* 0x000fe40000000000 */
[----:B------:R-:W-:-:S03]  /*0280*/  VIADD R11, R6, 0xffffffff ;  /* 0xffffffff060b7836 */ /* 0x000fc60000000000 */
        /* <DEDUP_REMOVED lines=27> */
.L_x_179:
[----:B------:R-:W-:Y:S01]  /*0440*/  LEA R0, R7, 0xc0800000, 0x17 ;  /* 0xc080000007007811 */ /* 0x000fe200078eb8ff */
[----:B------:R-:W-:Y:S01]  /*0450*/  VIADD R6, R6, 0xffffff81 ;  /* 0xffffff8106067836 */ /* 0x000fe20000000000 */
[----:B------:R-:W-:Y:S03]  /*0460*/  BSSY.RECONVERGENT B2, `(.L_x_184) ;  /* 0x0000035000027945 */ /* 0x000fe60003800200 */
        /* <DEDUP_REMOVED lines=27> */
[CCC-:B------:R-:W-:Y:S01]  /*0620*/  FFMA.RM R6, R12.reuse, R8.reuse, R13.reuse ;  /* 0x000000080c067223 */ /* 0x1c0fe2000000400d */
[C---:B------:R-:W-:Y:S02]  /*0630*/  ISETP.NE.AND P2, PT, R9.reuse, RZ, PT ;  /* 0x000000ff0900720c */ /* 0x040fe40003f45270 */
[----:B------:R-:W-:Y:S02]  /*0640*/  ISETP.NE.AND P1, PT, R9, RZ, PT ;  /* 0x000000ff0900720c */ /* 0x000fe40003f25270 */
[----:B------:R-:W-:Y:S01]  /*0650*/  LOP3.LUT R7, R3, 0x7fffff, RZ, 0xc0, !PT ;  /* 0x007fffff03077812 */ /* 0x000fe200078ec0ff */
[----:B------:R-:W-:Y:S01]  /*0660*/  FFMA.RP R3, R12, R8, R13 ;  /* 0x000000080c037223 */ /* 0x000fe2000000800d */
[----:B------:R-:W-:Y:S02]  /*0670*/  VIADD R8, R9, 0x20 ;  /* 0x0000002009087836 */ /* 0x000fe40000000000 */
[----:B------:R-:W-:Y:S01]  /*0680*/  LOP3.LUT R7, R7, 0x800000, RZ, 0xfc, !PT ;  /* 0x0080000007077812 */ /* 0x000fe200078efcff */
[----:B------:R-:W-:Y:S01]  /*0690*/  IMAD.MOV R9, RZ, RZ, -R9 ;  /* 0x000000ffff097224 */ /* 0x000fe200078e0a09 */
[----:B------:R-:W-:-:S02]  /*06a0*/  FSETP.NEU.FTZ.AND P0, PT, R3, R6, PT ;  /* 0x000000060300720b */ /* 0x000fc40003f1d000 */
[----:B------:R-:W-:Y:S02]  /*06b0*/  SHF.L.U32 R8, R7, R8, RZ ;  /* 0x0000000807087219 */ /* 0x000fe400000006ff */
[----:B------:R-:W-:Y:S02]  /*06c0*/  SEL R6, R9, RZ, P2 ;  /* 0x000000ff09067207 */ /* 0x000fe40001000000 */
[----:B------:R-:W-:Y:S02]  /*06d0*/  ISETP.NE.AND P1, PT, R8, RZ, P1 ;  /* 0x000000ff0800720c */ /* 0x000fe40000f25270 */
[----:B------:R-:W-:Y:S02]  /*06e0*/  SHF.R.U32.HI R6, RZ, R6, R7 ;  /* 0x00000006ff067219 */ /* 0x000fe40000011607 */
[----:B------:R-:W-:Y:S02]  /*06f0*/  PLOP3.LUT P0, PT, P0, P1, PT, 0xf8, 0x8f ;  /* 0x00000000008f781c */ /* 0x000fe40000703f70 */
[----:B------:R-:W-:-:S02]  /*0700*/  SHF.R.U32.HI R8, RZ, 0x1, R6 ;  /* 0x00000001ff087819 */ /* 0x000fc40000011606 */
[----:B------:R-:W-:-:S04]  /*0710*/  SEL R3, RZ, 0x1, !P0 ;  /* 0x00000001ff037807 */ /* 0x000fc80004000000 */
[----:B------:R-:W-:-:S04]  /*0720*/  LOP3.LUT R3, R3, 0x1, R8, 0xf8, !PT ;  /* 0x0000000103037812 */ /* 0x000fc800078ef808 */
[----:B------:R-:W-:-:S05]  /*0730*/  LOP3.LUT R3, R3, R6, RZ, 0xc0, !PT ;  /* 0x0000000603037212 */ /* 0x000fca00078ec0ff */
[----:B------:R-:W-:-:S05]  /*0740*/  IMAD.IADD R3, R8, 0x1, R3 ;  /* 0x0000000108037824 */ /* 0x000fca00078e0203 */
[----:B------:R-:W-:Y:S01]  /*0750*/  LOP3.LUT R0, R3, R0, RZ, 0xfc, !PT ;  /* 0x0000000003007212 */ /* 0x000fe200078efcff */
[----:B------:R-:W-:Y:S06]  /*0760*/  BRA `(.L_x_187) ;  /* 0x0000000000107947 */ /* 0x000fec0003800000 */
.L_x_186:
[----:B------:R-:W-:-:S04]  /*0770*/  LOP3.LUT R0, R0, 0x80000000, RZ, 0xc0, !PT ;  /* 0x8000000000007812 */ /* 0x000fc800078ec0ff */
[----:B------:R-:W-:Y:S01]  /*0780*/  LOP3.LUT R0, R0, 0x7f800000, RZ, 0xfc, !PT ;  /* 0x7f80000000007812 */ /* 0x000fe200078efcff */
[----:B------:R-:W-:Y:S06]  /*0790*/  BRA `(.L_x_187) ;  /* 0x0000000000047947 */ /* 0x000fec0003800000 */
.L_x_185:
[----:B------:R-:W-:-:S07]  /*07a0*/  IMAD R0, R7, 0x800000, R0 ;  /* 0x0080000007007824 */ /* 0x000fce00078e0200 */
.L_x_187:
[----:B------:R-:W-:Y:S05]  /*07b0*/  BSYNC.RECONVERGENT B2 ;  /* 0x0000000000027941 */ /* 0x000fea0003800200 */
.L_x_184:
[----:B------:R-:W-:Y:S05]  /*07c0*/  BRA `(.L_x_188) ;  /* 0x0000000000207947 */ /* 0x000fea0003800000 */
.L_x_183:
[----:B------:R-:W-:-:S04]  /*07d0*/  LOP3.LUT R0, R9, 0x80000000, R8, 0x48, !PT ;  /* 0x8000000009007812 */ /* 0x000fc800078e4808 */
[----:B------:R-:W-:Y:S01]  /*07e0*/  LOP3.LUT R0, R0, 0x7f800000, RZ, 0xfc, !PT ;  /* 0x7f80000000007812 */ /* 0x000fe200078efcff */
[----:B------:R-:W-:Y:S06]  /*07f0*/  BRA `(.L_x_188) ;  /* 0x0000000000147947 */ /* 0x000fec0003800000 */
.L_x_182:
[----:B------:R-:W-:Y:S01]  /*0800*/  LOP3.LUT R0, R9, 0x80000000, R8, 0x48, !PT ;  /* 0x8000000009007812 */ /* 0x000fe200078e4808 */
[----:B------:R-:W-:Y:S06]  /*0810*/  BRA `(.L_x_188) ;  /* 0x00000000000c7947 */ /* 0x000fec0003800000 */
.L_x_181:
[----:B------:R-:W0:Y:S01]  /*0820*/  MUFU.RSQ R0, -QNAN ;  /* 0xffc0000000007908 */ /* 0x000e220000001400 */
[----:B------:R-:W-:Y:S05]  /*0830*/  BRA `(.L_x_188) ;  /* 0x0000000000047947 */ /* 0x000fea0003800000 */
.L_x_180:
[----:B------:R-:W-:-:S07]  /*0840*/  FADD.FTZ R0, R0, R3 ;  /* 0x0000000300007221 */ /* 0x000fce0000010000 */
.L_x_188:
[----:B------:R-:W-:Y:S05]  /*0850*/  BSYNC.RECONVERGENT B1 ;  /* 0x0000000000017941 */ /* 0x000fea0003800200 */
.L_x_178:
[----:B------:R-:W-:-:S04]  /*0860*/  IMAD.MOV.U32 R3, RZ, RZ, 0x0 ;  /* 0x00000000ff037424 */ /* 0x000fc800078e00ff */
[----:B0-----:R-:W-:Y:S05]  /*0870*/  RET.REL.NODEC R2 `(_Z30normalizeVoxelCorrectionKernelPfPKfi) ;  /* 0xfffffff402e07950 */ /* 0x001fea0003c3ffff */
.L_x_189:
        /* <DEDUP_REMOVED lines=16> */
.L_x_252:


//--------------------- .text._Z29computeVoxelSensitivityKernelPf14GeometryParamsiiifiif --------------------------
	.section	.text._Z29computeVoxelSensitivityKernelPf14GeometryParamsiiifiif,"ax",@progbits
	.align	128
        .global         _Z29computeVoxelSensitivityKernelPf14GeometryParamsiiifiif
        .type           _Z29computeVoxelSensitivityKernelPf14GeometryParamsiiifiif,@function
        .size           _Z29computeVoxelSensitivityKernelPf14GeometryParamsiiifiif,(.L_x_255 - _Z29computeVoxelSensitivityKernelPf14GeometryParamsiiifiif)
        .other          _Z29computeVoxelSensitivityKernelPf14GeometryParamsiiifiif,@"STO_CUDA_ENTRY STV_DEFAULT"
_Z29computeVoxelSensitivityKernelPf14GeometryParamsiiifiif:
.text._Z29computeVoxelSensitivityKernelPf14GeometryParamsiiifiif:
[----:B------:R-:W-:Y:S01]  /*0000*/  LDC R1, c[0x0][0x37c] ;  /* 0x0000df00ff017b82 */ /* 0x000fe20000000800 */
[----:B------:R-:W0:Y:S07]  /*0010*/  S2R R17, SR_TID.Y ;  /* 0x0000000000117919 */ /* 0x000e2e0000002200 */
[----:B------:R-:W1:Y:S01]  /*0020*/  LDC R18, c[0x0][0x360] ;  /* 0x0000d800ff127b82 */ /* 0x000e620000000800 */
[----:B------:R-:W2:Y:S01]  /*0030*/  LDCU.64 UR10, c[0x0][0x398] ;  /* 0x00007300ff0a77ac */ /* 0x000ea20008000a00 */
[----:B------:R-:W1:Y:S01]  /*0040*/  S2R R19, SR_TID.X ;  /* 0x0000000000137919 */ /* 0x000e620000002100 */
[----:B------:R-:W3:Y:S01]  /*0050*/  LDCU UR12, c[0x0][0x394] ;  /* 0x00007280ff0c77ac */ /* 0x000ee20008000800 */
[----:B------:R-:W4:Y:S04]  /*0060*/  S2R R3, SR_TID.Z ;  /* 0x0000000000037919 */ /* 0x000f280000002300 */
[----:B------:R-:W0:Y:S08]  /*0070*/  S2UR UR5, SR_CTAID.Y ;  /* 0x00000000000579c3 */ /* 0x000e300000002600 */
[----:B------:R-:W0:Y:S08]  /*0080*/  LDC R16, c[0x0][0x364] ;  /* 0x0000d900ff107b82 */ /* 0x000e300000000800 */
[----:B------:R-:W1:Y:S08]  /*0090*/  S2UR UR4, SR_CTAID.X ;  /* 0x00000000000479c3 */ /* 0x000e700000002500 */
[----:B------:R-:W4:Y:S08]  /*00a0*/  S2UR UR6, SR_CTAID.Z ;  /* 0x00000000000679c3 */ /* 0x000f300000002700 */
[----:B------:R-:W4:Y:S01]  /*00b0*/  LDC R2, c[0x0][0x368] ;  /* 0x0000da00ff027b82 */ /* 0x000f220000000800 */
[----:B0-----:R-:W-:-:S05]  /*00c0*/  IMAD R16, R16, UR5, R17 ;  /* 0x0000000510107c24 */ /* 0x001fca000f8e0211 */
[----:B--2---:R-:W-:Y:S01]  /*00d0*/  ISETP.GE.AND P0, PT, R16, UR10, PT ;  /* 0x0000000a10007c0c */ /* 0x004fe2000bf06270 */
[----:B-1----:R-:W-:-:S05]  /*00e0*/  IMAD R18, R18, UR4, R19 ;  /* 0x0000000412127c24 */ /* 0x002fca000f8e0213 */
[----:B---3--:R-:W-:Y:S01]  /*00f0*/  ISETP.GE.OR P0, PT, R18, UR12, P0 ;  /* 0x0000000c12007c0c */ /* 0x008fe20008706670 */
        /* <DEDUP_REMOVED lines=12> */
[----:B------:R-:W-:-:S03]  /*01c0*/  FSETP.GE.AND P0, PT, |R20|, 105615, PT ;  /* 0x47ce47801400780b */ /* 0x000fc60003f06200 */
[----:B------:R0:W1:Y:S02]  /*01d0*/  F2I.NTZ R11, R4 ;  /* 0x00000004000b7305 */ /* 0x0000640000203100 */
[----:B0-----:R-:W-:Y:S02]  /*01e0*/  P2R R4, PR, RZ, 0x1 ;  /* 0x00000001ff047803 */ /* 0x001fe40000000000 */
[----:B-1----:R-:W-:Y:S01]  /*01f0*/  I2FP.F32.S32 R5, R11 ;  /* 0x0000000b00057245 */ /* 0x002fe20000201400 */
        /* <DEDUP_REMOVED lines=16> */
.L_x_191:
        /* <DEDUP_REMOVED lines=13> */
[----:B------:R-:W-:-:S09]  /*03d0*/  IADD3 R12, P2, PT, R12, R21, RZ ;  /* 0x000000150c0c7210 */ /* 0x000fd20007f5e0ff */
        /* <DEDUP_REMOVED lines=27> */
[----:B------:R-:W-:Y:S01]  /*0590*/  @P0 IMAD.MOV.U32 R12, RZ, RZ, R7 ;  /* 0x000000ffff0c0224 */ /* 0x000fe200078e0007 */
[----:B------:R-:W-:Y:S01]  /*05a0*/  @P0 MOV R13, R6 ;  /* 0x00000006000d0202 */ /* 0x000fe20000000f00 */
[----:B------:R-:W-:Y:S02]  /*05b0*/  @P1 IMAD.MOV.U32 R12, RZ, RZ, R8 ;  /* 0x000000ffff0c1224 */ /* 0x000fe400078e0008 */
[----:B------:R-:W-:-:S02]  /*05c0*/  @P2 IMAD.MOV.U32 R12, RZ, RZ, R9 ;  /* 0x000000ffff0c2224 */ /* 0x000fc400078e0009 */
[----:B------:R-:W-:Y:S02]  /*05d0*/  @P1 IMAD.MOV.U32 R13, RZ, RZ, R7 ;  /* 0x000000ffff0d1224 */ /* 0x000fe400078e0007 */
[----:B------:R-:W-:Y:S01]  /*05e0*/  @P3 MOV R12, R10 ;  /* 0x0000000a000c3202 */ /* 0x000fe20000000f00 */
[----:B------:R-:W-:Y:S02]  /*05f0*/  @P2 IMAD.MOV.U32 R13, RZ, RZ, R8 ;  /* 0x000000ffff0d2224 */ /* 0x000fe400078e0008 */
[----:B------:R-:W-:Y:S02]  /*0600*/  @P3 IMAD.MOV.U32 R13, RZ, RZ, R9 ;  /* 0x000000ffff0d3224 */ /* 0x000fe400078e0009 */
[--C-:B------:R-:W-:Y:S02]  /*0610*/  @P4 IMAD.MOV.U32 R12, RZ, RZ, R21.reuse ;  /* 0x000000ffff0c4224 */ /* 0x100fe400078e0015 */
[----:B------:R-:W-:Y:S02]  /*0620*/  @P4 IMAD.MOV.U32 R13, RZ, RZ, R10 ;  /* 0x000000ffff0d4224 */ /* 0x000fe400078e000a */
[----:B------:R-:W-:-:S02]  /*0630*/  @P5 IMAD.MOV.U32 R13, RZ, RZ, R21 ;  /* 0x000000ffff0d5224 */ /* 0x000fc400078e0015 */
[----:B------:R-:W-:Y:S01]  /*0640*/  IMAD.MOV.U32 R22, RZ, RZ, R12 ;  /* 0x000000ffff167224 */ /* 0x000fe200078e000c */
        /* <DEDUP_REMOVED lines=12> */
.L_x_192:
[C-C-:B------:R-:W-:Y:S01]  /*0710*/  SHF.L.W.U32.HI R21, R13.reuse, 0x2, R22.reuse ;  /* 0x000000020d157819 */ /* 0x140fe20000010e16 */
[----:B------:R-:W-:Y:S01]  /*0720*/  IMAD.SHL.U32 R13, R13, 0x4, RZ ;  /* 0x000000040d0d7824 */ /* 0x000fe200078e00ff */
[----:B------:R-:W-:Y:S01]  /*0730*/  UMOV UR8, 0x54442d19 ;  /* 0x54442d1900087882 */ /* 0x000fe20000000000 */
[----:B------:R-:W-:Y:S01]  /*0740*/  UMOV UR9, 0x3bf921fb ;  /* 0x3bf921fb00097882 */ /* 0x000fe20000000000 */
[----:B------:R-:W-:Y:S02]  /*0750*/  SHF.R.S32.HI R12, RZ, 0x1f, R21 ;  /* 0x0000001fff0c7819 */ /* 0x000fe40000011415 */
[----:B------:R-:W-:Y:S02]  /*0760*/  SHF.R.U32.HI R11, RZ, 0x1e, R22 ;  /* 0x0000001eff0b7819 */ /* 0x000fe40000011616 */
[C---:B------:R-:W-:Y:S02]  /*0770*/  LOP3.LUT R14, R12.reuse, R13, RZ, 0x3c, !PT ;  /* 0x0000000d0c0e7212 */ /* 0x040fe400078e3cff */
[----:B------:R-:W-:-:S02]  /*0780*/  LOP3.LUT R15, R12, R21, RZ, 0x3c, !PT ;  /* 0x000000150c0f7212 */ /* 0x000fc400078e3cff */
[----:B------:R-:W-:Y:S02]  /*0790*/  ISETP.GE.AND P0, PT, R20, RZ, PT ;  /* 0x000000ff1400720c */ /* 0x000fe40003f06270 */
[----:B------:R-:W0:Y:S01]  /*07a0*/  I2F.F64.S64 R12, R14 ;  /* 0x0000000e000c7312 */ /* 0x000e220000301c00 */
[C---:B------:R-:W-:Y:S02]  /*07b0*/  LEA.HI R11, R21.reuse, R11, RZ, 0x1 ;  /* 0x0000000b150b7211 */ /* 0x040fe400078f08ff */
[----:B------:R-:W-:-:S03]  /*07c0*/  LOP3.LUT R22, R21, R20, RZ, 0x3c, !PT ;  /* 0x0000001415167212 */ /* 0x000fc600078e3cff */
[----:B------:R-:W-:Y:S01]  /*07d0*/  IMAD.MOV R21, RZ, RZ, -R11 ;  /* 0x000000ffff157224 */ /* 0x000fe200078e0a0b */
[----:B------:R-:W-:-:S04]  /*07e0*/  ISETP.GE.AND P1, PT, R22, RZ, PT ;  /* 0x000000ff1600720c */ /* 0x000fc80003f26270 */
[----:B------:R-:W-:Y:S01]  /*07f0*/  @!P0 MOV R11, R21 ;  /* 0x00000015000b8202 */ /* 0x000fe20000000f00 */
[----:B0-----:R-:W-:-:S10]  /*0800*/  DMUL R12, R12, UR8 ;  /* 0x000000080c0c7c28 */ /* 0x001fd40008000000 */
[----:B------:R-:W0:Y:S02]  /*0810*/  F2F.F32.F64 R12, R12 ;  /* 0x0000000c000c7310 */ /* 0x000e240000301000 */
[----:B0-----:R-:W-:-:S07]  /*0820*/  FSEL R14, -R12, R12, !P1 ;  /* 0x0000000c0c0e7208 */ /* 0x001fce0004800100 */
.L_x_190:
        /* <DEDUP_REMOVED lines=8> */
[----:B------:R-:W-:Y:S01]  /*08b0*/  FSETP.GE.AND P2, PT, |R20|, 105615, PT ;  /* 0x47ce47801400780b */ /* 0x000fe20003f46200 */
[----:B------:R-:W-:Y:S01]  /*08c0*/  IMAD.MOV.U32 R11, RZ, RZ, 0x3e2aaaa8 ;  /* 0x3e2aaaa8ff0b7424 */ /* 0x000fe200078e00ff */
        /* <DEDUP_REMOVED lines=25> */
.L_x_194:
        /* <DEDUP_REMOVED lines=48> */
[----:B------:R-:W-:Y:S02]  /*0d60*/  @P4 IMAD.MOV.U32 R14, RZ, RZ, R13 ;  /* 0x000000ffff0e4224 */ /* 0x000fe400078e000d */
[----:B------:R-:W-:Y:S01]  /*0d70*/  @P3 IMAD.MOV.U32 R15, RZ, RZ, R9 ;  /* 0x000000ffff0f3224 */ /* 0x000fe200078e0009 */
[----:B------:R-:W-:Y:S01]  /*0d80*/  @P4 MOV R15, R10 ;  /* 0x0000000a000f4202 */ /* 0x000fe20000000f00 */
[----:B------:R-:W-:-:S02]  /*0d90*/  @P5 IMAD.MOV.U32 R15, RZ, RZ, R13 ;  /* 0x000000ffff0f5224 */ /* 0x000fc400078e000d */
[----:B------:R-:W-:Y:S01]  /*0da0*/  IMAD.MOV.U32 R21, RZ, RZ, R14 ;  /* 0x000000ffff157224 */ /* 0x000fe200078e000e */
        /* <DEDUP_REMOVED lines=12> */
.L_x_195:
        /* <DEDUP_REMOVED lines=18> */
.L_x_193:
[----:B------:R-:W-:Y:S01]  /*0f90*/  FMUL R15, R14, R14 ;  /* 0x0000000e0e0f7220 */ /* 0x000fe20000400000 */
[----:B------:R-:W-:Y:S01]  /*0fa0*/  LOP3.LUT R21, R13, 0x1, RZ, 0xc0, !PT ;  /* 0x000000010d157812 */ /* 0x000fe200078ec0ff */
[----:B------:R-:W-:Y:S01]  /*0fb0*/  BSSY.RECONVERGENT B0, `(.L_x_196) ;  /* 0x0000029000007945 */ /* 0x000fe20003800200 */
[----:B------:R-:W-:Y:S01]  /*0fc0*/  MOV R24, 0x3d2aaabb ;  /* 0x3d2aaabb00187802 */ /* 0x000fe20000000f00 */
[----:B------:R-:W-:Y:S01]  /*0fd0*/  FFMA R12, R15, R12, -0.0013887860113754868507 ;  /* 0xbab607ed0f0c7423 */ /* 0x000fe2000000000c */
[----:B------:R-:W-:Y:S01]  /*0fe0*/  ISETP.NE.U32.AND P0, PT, R21, 0x1, PT ;  /* 0x000000011500780c */ /* 0x000fe20003f05070 */
[----:B------:R-:W-:Y:S01]  /*0ff0*/  IMAD.MOV.U32 R21, RZ, RZ, 0x3effffff ;  /* 0x3effffffff157424 */ /* 0x000fe200078e00ff */
[----:B------:R-:W-:Y:S02]  /*1000*/  LOP3.LUT P1, RZ, R13, 0x2, RZ, 0xc0, !PT ;  /* 0x000000020dff7812 */ /* 0x000fe4000782c0ff */
[----:B------:R-:W-:Y:S02]  /*1010*/  FSEL R22, R12, -0.00019574658654164522886, !P0 ;  /* 0xb94d41530c167808 */ /* 0x000fe40004000000 */
[----:B------:R-:W-:-:S02]  /*1020*/  FSEL R24, R24, 0.0083327032625675201416, !P0 ;  /* 0x3c0885e418187808 */ /* 0x000fc40004000000 */
[----:B------:R-:W-:Y:S02]  /*1030*/  FSEL R12, R14, 1, P0 ;  /* 0x3f8000000e0c7808 */ /* 0x000fe40000000000 */
[----:B------:R-:W-:Y:S01]  /*1040*/  FSEL R21, -R21, -0.16666662693023681641, !P0 ;  /* 0xbe2aaaa815157808 */ /* 0x000fe20004000100 */
[C---:B------:R-:W-:Y:S01]  /*1050*/  FFMA R22, R15.reuse, R22, R24 ;  /* 0x000000160f167223 */ /* 0x040fe20000000018 */
[----:B------:R-:W-:Y:S01]  /*1060*/  I2FP.F32.S32 R14, R18 ;  /* 0x00000012000e7245 */ /* 0x000fe20000201400 */
[C---:B------:R-:W-:Y:S02]  /*1070*/  FFMA R13, R15.reuse, R12, RZ ;  /* 0x0000000c0f0d7223 */ /* 0x040fe400000000ff */
[----:B------:R-:W-:Y:S01]  /*1080*/  FFMA R21, R15, R22, R21 ;  /* 0x000000160f157223 */ /* 0x000fe20000000015 */
[----:B------:R-:W-:Y:S02]  /*1090*/  I2FP.F32.U32 R15, UR10 ;  /* 0x0000000a000f7c45 */ /* 0x000fe40008201000 */
[----:B------:R-:W-:Y:S01]  /*10a0*/  I2FP.F32.U32 R22, R16 ;  /* 0x0000001000167245 */ /* 0x000fe20000201000 */
[----:B------:R-:W-:Y:S01]  /*10b0*/  FFMA R12, R13, R21, R12 ;  /* 0x000000150d0c7223 */ /* 0x000fe2000000000c */
[----:B------:R-:W-:-:S03]  /*10c0*/  I2FP.F32.S32 R13, UR12 ;  /* 0x0000000c000d7c45 */ /* 0x000fc60008201400 */
[----:B------:R-:W-:Y:S01]  /*10d0*/  FFMA R15, R15, -0.5, R22 ;  /* 0xbf0000000f0f7823 */ /* 0x000fe20000000016 */
[----:B------:R-:W-:Y:S01]  /*10e0*/  @P1 FADD R12, RZ, -R12 ;  /* 0x8000000cff0c1221 */ /* 0x000fe20000000000 */
[----:B------:R-:W-:Y:S02]  /*10f0*/  FFMA R13, R13, -0.5, R14 ;  /* 0xbf0000000d0d7823 */ /* 0x000fe4000000000e */
[----:B------:R-:W-:Y:S01]  /*1100*/  FADD R15, R15, 0.5 ;  /* 0x3f0000000f0f7421 */ /* 0x000fe20000000000 */
[----:B------:R-:W-:Y:S01]  /*1110*/  FMUL R12, R12, UR11 ;  /* 0x0000000b0c0c7c20 */ /* 0x000fe20008400000 */
[----:B------:R-:W-:-:S03]  /*1120*/  FADD R14, R13, 0.5 ;  /* 0x3f0000000d0e7421 */ /* 0x000fc60000000000 */
[----:B------:R-:W-:Y:S01]  /*1130*/  FFMA R13, R15, UR5, -R12 ;  /* 0x000000050f0d7c23 */ /* 0x000fe2000800080c */
[----:B------:R-:W-:-:S03]  /*1140*/  FFMA R14, R14, UR5, -R11 ;  /* 0x000000050e0e7c23 */ /* 0x000fc6000800080b */
        /* <DEDUP_REMOVED lines=8> */
[----:B------:R-:W-:Y:S05]  /*11d0*/  CALL.REL.NOINC `($__internal_9_$__cuda_sm20_sqrt_rn_f32_slowpath) ;  /* 0x0000003400647944 */ /* 0x000fea0003c00000 */
[----:B------:R-:W-:Y:S01]  /*11e0*/  IMAD.MOV.U32 R15, RZ, RZ, R21 ;  /* 0x000000ffff0f7224 */ /* 0x000fe200078e0015 */
[----:B------:R-:W-:Y:S06]  /*11f0*/  BRA `(.L_x_198) ;  /* 0x0000000000107947 */ /* 0x000fec0003800000 */
.L_x_197:
[----:B------:R-:W-:Y:S01]  /*1200*/  FMUL.FTZ R15, R22, R21 ;  /* 0x00000015160f7220 */ /* 0x000fe20000410000 */
[----:B------:R-:W-:-:S03]  /*1210*/  FMUL.FTZ R21, R21, 0.5 ;  /* 0x3f00000015157820 */ /* 0x000fc60000410000 */
[----:B------:R-:W-:-:S04]  /*1220*/  FFMA R22, -R15, R15, R22 ;  /* 0x0000000f0f167223 */ /* 0x000fc80000000116 */
[----:B------:R-:W-:-:S07]  /*1230*/  FFMA R15, R22, R21, R15 ;  /* 0x00000015160f7223 */ /* 0x000fce000000000f */
.L_x_198:
[----:B------:R-:W-:Y:S05]  /*1240*/  BSYNC.RECONVERGENT B0 ;  /* 0x0000000000007941 */ /* 0x000fea0003800200 */
.L_x_196:
[----:B------:R-:W-:Y:S01]  /*1250*/  FSETP.GE.AND P0, PT, |R20|, 105615, PT ;  /* 0x47ce47801400780b */ /* 0x000fe20003f06200 */
[----:B------:R-:W-:Y:S01]  /*1260*/  FMUL R15, R15, R15 ;  /* 0x0000000f0f0f7220 */ /* 0x000fe20000400000 */
[----:B------:R-:W-:Y:S02]  /*1270*/  IMAD.MOV.U32 R25, RZ, RZ, R4 ;  /* 0x000000ffff197224 */ /* 0x000fe400078e0004 */
[----:B------:R-:W-:-:S09]  /*1280*/  IMAD.MOV.U32 R20, RZ, RZ, R3 ;  /* 0x000000ffff147224 */ /* 0x000fd200078e0003 */
[----:B------:R-:W-:Y:S05]  /*1290*/  @!P0 BRA `(.L_x_199) ;  /* 0x0000000400748947 */ /* 0x000fea0003800000 */
[----:B------:R-:W0:Y:S02]  /*12a0*/  LDC R24, c[0x0][0x3ac] ;  /* 0x0000eb00ff187b82 */ /* 0x000e240000000800 */
[----:B0-----:R-:W-:-:S13]  /*12b0*/  FSETP.NEU.AND P0, PT, |R24|, +INF , PT ;  /* 0x7f8000001800780b */ /* 0x001fda0003f0d200 */
[----:B------:R-:W-:Y:S01]  /*12c0*/  @!P0 FMUL R20, RZ, R24 ;  /* 0x00000018ff148220 */ /* 0x000fe20000400000 */
[----:B------:R-:W-:Y:S01]  /*12d0*/  @!P0 IMAD.MOV.U32 R25, RZ, RZ, RZ ;  /* 0x000000ffff198224 */ /* 0x000fe200078e00ff */
[----:B------:R-:W-:Y:S06]  /*12e0*/  @!P0 BRA `(.L_x_199) ;  /* 0x0000000400608947 */ /* 0x000fec0003800000 */
[----:B------:R-:W-:Y:S01]  /*12f0*/  SHF.L.U32 R20, R24, 0x8, RZ ;  /* 0x0000000818147819 */ /* 0x000fe200000006ff */
[----:B------:R-:W-:Y:S01]  /*1300*/  IMAD.MOV.U32 R25, RZ, RZ, RZ ;  /* 0x000000ffff197224 */ /* 0x000fe200078e00ff */
[----:B------:R-:W-:Y:S01]  /*1310*/  CS2R R26, SRZ ;  /* 0x00000000001a7805 */ /* 0x000fe2000001ff00 */
[----:B------:R-:W0:Y:S01]  /*1320*/  LDCU.64 UR8, c[0x4][URZ] ;  /* 0x01000000ff0877ac */ /* 0x000e220008000a00 */
[----:B------:R-:W-:Y:S01]  /*1330*/  LOP3.LUT R29, R20, 0x80000000, RZ, 0xfc, !PT ;  /* 0x80000000141d7812 */ /* 0x000fe200078efcff */
[----:B------:R-:W-:-:S06]  /*1340*/  UMOV UR4, URZ ;  /* 0x000000ff00047c82 */ /* 0x000fcc0008000000 */
.L_x_200:
        /* <DEDUP_REMOVED lines=35> */
[----:B------:R-:W-:-:S03]  /*1580*/  ISETP.EQ.AND P5, PT, R23, RZ, PT ;  /* 0x000000ff1700720c */ /* 0x000fc60003fa2270 */
[----:B------:R-:W-:Y:S02]  /*1590*/  @P3 MOV R26, R5 ;  /* 0x00000005001a3202 */ /* 0x000fe40000000f00 */
[C---:B------:R-:W-:Y:S01]  /*15a0*/  ISETP.EQ.AND P3, PT, R23.reuse, -0x4, PT ;  /* 0xfffffffc1700780c */ /* 0x040fe20003f62270 */
[----:B------:R-:W-:Y:S02]  /*15b0*/  @P4 IMAD.MOV.U32 R20, RZ, RZ, R5 ;  /* 0x000000ffff144224 */ /* 0x000fe400078e0005 */
[--C-:B------:R-:W-:Y:S01]  /*15c0*/  @P4 IMAD.MOV.U32 R26, RZ, RZ, R6.reuse ;  /* 0x000000ffff1a4224 */ /* 0x100fe200078e0006 */
[----:B------:R-:W-:Y:S01]  /*15d0*/  ISETP.EQ.AND P4, PT, R23, 0x4, PT ;  /* 0x000000041700780c */ /* 0x000fe20003f82270 */
[----:B------:R-:W-:Y:S02]  /*15e0*/  @P2 IMAD.MOV.U32 R20, RZ, RZ, R6 ;  /* 0x000000ffff142224 */ /* 0x000fe400078e0006 */
[--C-:B------:R-:W-:Y:S02]  /*15f0*/  @P2 IMAD.MOV.U32 R26, RZ, RZ, R7.reuse ;  /* 0x000000ffff1a2224 */ /* 0x100fe400078e0007 */
[----:B------:R-:W-:Y:S01]  /*1600*/  @P1 IMAD.MOV.U32 R20, RZ, RZ, R7 ;  /* 0x000000ffff141224 */ /* 0x000fe200078e0007 */
[----:B------:R-:W-:Y:S01]  /*1610*/  @P0 MOV R20, R8 ;  /* 0x0000000800140202 */ /* 0x000fe20000000f00 */
[----:B------:R-:W-:-:S02]  /*1620*/  @P1 IMAD.MOV.U32 R26, RZ, RZ, R8 ;  /* 0x000000ffff1a1224 */ /* 0x000fc400078e0008 */
[--C-:B------:R-:W-:Y:S02]  /*1630*/  @P0 IMAD.MOV.U32 R26, RZ, RZ, R9.reuse ;  /* 0x000000ffff1a0224 */ /* 0x100fe400078e0009 */
[----:B------:R-:W-:Y:S02]  /*1640*/  @P3 IMAD.MOV.U32 R20, RZ, RZ, R9 ;  /* 0x000000ffff143224 */ /* 0x000fe400078e0009 */
[--C-:B------:R-:W-:Y:S02]  /*1650*/  @P3 IMAD.MOV.U32 R26, RZ, RZ, R10.reuse ;  /* 0x000000ffff1a3224 */ /* 0x100fe400078e000a */
[----:B------:R-:W-:Y:S02]  /*1660*/  @P5 IMAD.MOV.U32 R20, RZ, RZ, R10 ;  /* 0x000000ffff145224 */ /* 0x000fe400078e000a */
[--C-:B------:R-:W-:Y:S02]  /*1670*/  @P5 IMAD.MOV.U32 R26, RZ, RZ, R25.reuse ;  /* 0x000000ffff1a5224 */ /* 0x100fe400078e0019 */
[----:B------:R-:W-:Y:S01]  /*1680*/  @P4 IMAD.MOV.U32 R20, RZ, RZ, R25 ;  /* 0x000000ffff144224 */ /* 0x000fe200078e0019 */
[----:B------:R-:W-:Y:S06]  /*1690*/  @!P6 BRA `(.L_x_201) ;  /* 0x00000000002ce947 */ /* 0x000fec0003800000 */
[----:B------:R-:W-:Y:S01]  /*16a0*/  @P2 MOV R21, R5 ;  /* 0x0000000500152202 */ /* 0x000fe20000000f00 */
[----:B------:R-:W-:Y:S02]  /*16b0*/  @P1 IMAD.MOV.U32 R21, RZ, RZ, R6 ;  /* 0x000000ffff151224 */ /* 0x000fe400078e0006 */
[----:B------:R-:W-:Y:S01]  /*16c0*/  @P0 IMAD.MOV.U32 R21, RZ, RZ, R7 ;  /* 0x000000ffff150224 */ /* 0x000fe200078e0007 */
[----:B------:R-:W-:Y:S01]  /*16d0*/  ISETP.EQ.AND P0, PT, R23, 0x8, PT ;  /* 0x000000081700780c */ /* 0x000fe20003f02270 */
[----:B------:R-:W-:Y:S01]  /*16e0*/  @P3 IMAD.MOV.U32 R21, RZ, RZ, R8 ;  /* 0x000000ffff153224 */ /* 0x000fe200078e0008 */
[----:B------:R-:W-:Y:S01]  /*16f0*/  LOP3.LUT R23, R22, 0x1f, RZ, 0xc0, !PT ;  /* 0x0000001f16177812 */ /* 0x000fe200078ec0ff */
[----:B------:R-:W-:Y:S02]  /*1700*/  @P5 IMAD.MOV.U32 R21, RZ, RZ, R9 ;  /* 0x000000ffff155224 */ /* 0x000fe400078e0009 */
[----:B------:R-:W-:Y:S01]  /*1710*/  @P4 IMAD.MOV.U32 R21, RZ, RZ, R10 ;  /* 0x000000ffff154224 */ /* 0x000fe200078e000a */
[----:B------:R-:W-:-:S07]  /*1720*/  SHF.L.W.U32.HI R26, R20, R23, R26 ;  /* 0x00000017141a7219 */ /* 0x000fce0000010e1a */
[----:B------:R-:W-:-:S05]  /*1730*/  @P0 IMAD.MOV.U32 R21, RZ, RZ, R25 ;  /* 0x000000ffff150224 */ /* 0x000fca00078e0019 */
[----:B------:R-:W-:-:S07]  /*1740*/  SHF.L.W.U32.HI R20, R21, R23, R20 ;  /* 0x0000001715147219 */ /* 0x000fce0000010e14 */
.L_x_201:
        /* <DEDUP_REMOVED lines=18> */
.L_x_199:
[----:B------:R-:W0:Y:S01]  /*1870*/  LDC R26, c[0x0][0x3ac] ;  /* 0x0000eb00ff1a7b82 */ /* 0x000e220000000800 */
[----:B------:R-:W-:Y:S01]  /*1880*/  FMUL R21, R20, R20 ;  /* 0x0000001414157220 */ /* 0x000fe20000400000 */
[----:B------:R-:W-:Y:S01]  /*1890*/  IMAD.MOV.U32 R24, RZ, RZ, 0x37cbac00 ;  /* 0x37cbac00ff187424 */ /* 0x000fe200078e00ff */
[----:B------:R-:W-:Y:S01]  /*18a0*/  LOP3.LUT R23, R25, 0x1, RZ, 0xc0, !PT ;  /* 0x0000000119177812 */ /* 0x000fe200078ec0ff */
[----:B------:R-:W-:Y:S01]  /*18b0*/  IMAD.MOV.U32 R28, RZ, RZ, 0x3c0885e4 ;  /* 0x3c0885e4ff1c7424 */ /* 0x000fe200078e00ff */
[----:B------:R-:W-:Y:S01]  /*18c0*/  MOV R27, R4 ;  /* 0x00000004001b7202 */ /* 0x000fe20000000f00 */
[----:B------:R-:W-:Y:S01]  /*18d0*/  FFMA R22, R21, R24, -0.0013887860113754868507 ;  /* 0xbab607ed15167423 */ /* 0x000fe20000000018 */
[----:B------:R-:W-:Y:S01]  /*18e0*/  ISETP.NE.U32.AND P0, PT, R23, 0x1, PT ;  /* 0x000000011700780c */ /* 0x000fe20003f05070 */
[----:B------:R-:W-:Y:S02]  /*18f0*/  VIADD R25, R25, 0x1 ;  /* 0x0000000119197836 */ /* 0x000fe40000000000 */
[----:B------:R-:W-:Y:S01]  /*1900*/  IMAD.MOV.U32 R23, RZ, RZ, 0x3e2aaaa8 ;  /* 0x3e2aaaa8ff177424 */ /* 0x000fe200078e00ff */
[----:B------:R-:W-:-:S02]  /*1910*/  FSEL R22, R22, -0.00019574658654164522886, P0 ;  /* 0xb94d415316167808 */ /* 0x000fc40000000000 */
[----:B------:R-:W-:Y:S02]  /*1920*/  FSEL R28, R28, 0.041666727513074874878, !P0 ;  /* 0x3d2aaabb1c1c7808 */ /* 0x000fe40004000000 */
[----:B------:R-:W-:Y:S02]  /*1930*/  LOP3.LUT P1, RZ, R25, 0x2, RZ, 0xc0, !PT ;  /* 0x0000000219ff7812 */ /* 0x000fe4000782c0ff */
[----:B------:R-:W-:Y:S01]  /*1940*/  FSEL R23, -R23, -0.4999999701976776123, !P0 ;  /* 0xbeffffff17177808 */ /* 0x000fe20004000100 */
[----:B------:R-:W-:Y:S01]  /*1950*/  FFMA R22, R21, R22, R28 ;  /* 0x0000001615167223 */ /* 0x000fe2000000001c */
[----:B------:R-:W-:-:S03]  /*1960*/  FSEL R25, R20, 1, !P0 ;  /* 0x3f80000014197808 */ /* 0x000fc60004000000 */
[C---:B------:R-:W-:Y:S01]  /*1970*/  FFMA R22, R21.reuse, R22, R23 ;  /* 0x0000001615167223 */ /* 0x040fe20000000017 */
[----:B0-----:R-:W-:Y:S01]  /*1980*/  FSETP.GE.AND P2, PT, |R26|, 105615, PT ;  /* 0x47ce47801a00780b */ /* 0x001fe20003f46200 */
[----:B------:R-:W-:-:S03]  /*1990*/  FFMA R20, R21, R25, RZ ;  /* 0x0000001915147223 */ /* 0x000fc600000000ff */
[----:B------:R-:W-:Y:S01]  /*19a0*/  P2R R21, PR, RZ, 0x4 ;  /* 0x00000004ff157803 */ /* 0x000fe20000000000 */
[----:B------:R-:W-:Y:S01]  /*19b0*/  FFMA R25, R20, R22, R25 ;  /* 0x0000001614197223 */ /* 0x000fe20000000019 */
[----:B------:R-:W-:-:S03]  /*19c0*/  IMAD.MOV.U32 R20, RZ, RZ, R3 ;  /* 0x000000ffff147224 */ /* 0x000fc600078e0003 */
[----:B------:R-:W-:-:S04]  /*19d0*/  @P1 FADD R25, RZ, -R25 ;  /* 0x80000019ff191221 */ /* 0x000fc80000000000 */
[----:B------:R-:W-:Y:S05]  /*19e0*/  @!P2 BRA `(.L_x_202) ;  /* 0x000000040070a947 */ /* 0x000fea0003800000 */
        /* <DEDUP_REMOVED lines=10> */
.L_x_203:
[----:B0-----:R-:W-:Y:S02]  /*1a90*/  IMAD.U32 R20, RZ, RZ, UR8 ;  /* 0x00000008ff147e24 */ /* 0x001fe4000f8e00ff */
[----:B------:R-:W-:-:S05]  /*1aa0*/  IMAD.U32 R21, RZ, RZ, UR9 ;  /* 0x00000009ff157e24 */ /* 0x000fca000f8e00ff */
[----:B------:R-:W2:Y:S01]  /*1ab0*/  LDG.E.CONSTANT R20, desc[UR6][R20.64] ;  /* 0x0000000614147981 */ /* 0x000ea2000c1e9900 */
[----:B------:R-:W-:Y:S01]  /*1ac0*/  UIADD3 UR4, UPT, UPT, UR4, 0x1, URZ ;  /* 0x0000000104047890 */ /* 0x000fe2000fffe0ff */
[C---:B------:R-:W-:Y:S01]  /*1ad0*/  ISETP.EQ.AND P1, PT, R28.reuse, 0x4, PT ;  /* 0x000000041c00780c */ /* 0x040fe20003f22270 */
        /* <DEDUP_REMOVED lines=11> */
[C---:B------:R-:W-:Y:S01]  /*1b90*/  ISETP.EQ.AND P0, PT, R28.reuse, RZ, PT ;  /* 0x000000ff1c00720c */ /* 0x040fe20003f02270 */
        /* <DEDUP_REMOVED lines=30> */
[----:B------:R-:W-:Y:S02]  /*1d80*/  @P3 IMAD.MOV.U32 R20, RZ, RZ, R9 ;  /* 0x000000ffff143224 */ /* 0x000fe400078e0009 */
[----:B------:R-:W-:Y:S01]  /*1d90*/  @P3 IMAD.MOV.U32 R28, RZ, RZ, R10 ;  /* 0x000000ffff1c3224 */ /* 0x000fe200078e000a */
[----:B------:R-:W-:Y:S01]  /*1da0*/  @P4 MOV R20, R10 ;  /* 0x0000000a00144202 */ /* 0x000fe20000000f00 */
[--C-:B------:R-:W-:Y:S02]  /*1db0*/  @P4 IMAD.MOV.U32 R28, RZ, RZ, R27.reuse ;  /* 0x000000ffff1c4224 */ /* 0x100fe400078e001b */
        /* <DEDUP_REMOVED lines=13> */
.L_x_204:
        /* <DEDUP_REMOVED lines=18> */
.L_x_202:
[----:B------:R-:W-:Y:S01]  /*1fb0*/  FMUL R21, R20, R20 ;  /* 0x0000001414157220 */ /* 0x000fe20000400000 */
[----:B------:R-:W-:Y:S01]  /*1fc0*/  LOP3.LUT R22, R27, 0x1, RZ, 0xc0, !PT ;  /* 0x000000011b167812 */ /* 0x000fe200078ec0ff */
[----:B------:R-:W-:Y:S01]  /*1fd0*/  IMAD.MOV.U32 R28, RZ, RZ, 0x3d2aaabb ;  /* 0x3d2aaabbff1c7424 */ /* 0x000fe200078e00ff */
[----:B------:R-:W-:Y:S01]  /*1fe0*/  MOV R23, 0x3effffff ;  /* 0x3effffff00177802 */ /* 0x000fe20000000f00 */
[----:B------:R-:W-:Y:S01]  /*1ff0*/  FFMA R24, R21, R24, -0.0013887860113754868507 ;  /* 0xbab607ed15187423 */ /* 0x000fe20000000018 */
[----:B------:R-:W-:Y:S02]  /*2000*/  ISETP.NE.U32.AND P0, PT, R22, 0x1, PT ;  /* 0x000000011600780c */ /* 0x000fe40003f05070 */
[----:B------:R-:W-:Y:S02]  /*2010*/  FSETP.GE.AND P2, PT, |R26|, 105615, PT ;  /* 0x47ce47801a00780b */ /* 0x000fe40003f46200 */
[----:B------:R-:W-:Y:S02]  /*2020*/  FSEL R22, R24, -0.00019574658654164522886, !P0 ;  /* 0xb94d415318167808 */ /* 0x000fe40004000000 */
[----:B------:R-:W-:-:S02]  /*2030*/  FSEL R28, R28, 0.0083327032625675201416, !P0 ;  /* 0x3c0885e41c1c7808 */ /* 0x000fc40004000000 */
[----:B------:R-:W-:Y:S02]  /*2040*/  LOP3.LUT P1, RZ, R27, 0x2, RZ, 0xc0, !PT ;  /* 0x000000021bff7812 */ /* 0x000fe4000782c0ff */
[----:B------:R-:W-:Y:S01]  /*2050*/  FSEL R24, R20, 1, P0 ;  /* 0x3f80000014187808 */ /* 0x000fe20000000000 */
[----:B------:R-:W-:Y:S01]  /*2060*/  FFMA R22, R21, R22, R28 ;  /* 0x0000001615167223 */ /* 0x000fe2000000001c */
[----:B------:R-:W-:Y:S01]  /*2070*/  FSEL R27, -R23, -0.16666662693023681641, !P0 ;  /* 0xbe2aaaa8171b7808 */ /* 0x000fe20004000100 */
[----:B------:R-:W-:Y:S02]  /*2080*/  IMAD.MOV.U32 R20, RZ, RZ, R3 ;  /* 0x000000ffff147224 */ /* 0x000fe400078e0003 */
[C---:B------:R-:W-:Y:S02]  /*2090*/  FFMA R23, R21.reuse, R24, RZ ;  /* 0x0000001815177223 */ /* 0x040fe400000000ff */
[----:B------:R-:W-:Y:S01]  /*20a0*/  FFMA R22, R21, R22, R27 ;  /* 0x0000001615167223 */ /* 0x000fe2000000001b */
[----:B------:R-:W-:-:S03]  /*20b0*/  IMAD.MOV.U32 R27, RZ, RZ, R4 ;  /* 0x000000ffff1b7224 */ /* 0x000fc600078e0004 */
[----:B------:R-:W-:-:S04]  /*20c0*/  FFMA R24, R23, R22, R24 ;  /* 0x0000001617187223 */ /* 0x000fc80000000018 */
[----:B------:R-:W-:Y:S01]  /*20d0*/  @P1 FADD R24, RZ, -R24 ;  /* 0x80000018ff181221 */ /* 0x000fe20000000000 */
[----:B------:R-:W-:Y:S06]  /*20e0*/  @!P2 BRA `(.L_x_205) ;  /* 0x000000040070a947 */ /* 0x000fec0003800000 */
        /* <DEDUP_REMOVED lines=10> */
.L_x_206:
[----:B0-----:R-:W-:Y:S01]  /*2190*/  IMAD.U32 R20, RZ, RZ, UR8 ;  /* 0x00000008ff147e24 */ /* 0x001fe2000f8e00ff */
[----:B------:R-:W-:-:S05]  /*21a0*/  MOV R21, UR9 ;  /* 0x0000000900157c02 */ /* 0x000fca0008000f00 */
        /* <DEDUP_REMOVED lines=14> */
[C---:B------:R-:W-:Y:S01]  /*2290*/  ISETP.EQ.AND P0, PT, R28.reuse, RZ, PT ;  /* 0x000000ff1c00720c */ /* 0x040fe20003f02270 */
        /* <DEDUP_REMOVED lines=27> */
[----:B------:R-:W-:-:S02]  /*2450*/  @P1 IMAD.MOV.U32 R28, RZ, RZ, R8 ;  /* 0x000000ffff1c1224 */ /* 0x000fc400078e0008 */
[----:B------:R-:W-:Y:S02]  /*2460*/  @P2 IMAD.MOV.U32 R20, RZ, RZ, R8 ;  /* 0x000000ffff142224 */ /* 0x000fe400078e0008 */
[--C-:B------:R-:W-:Y:S01]  /*2470*/  @P2 IMAD.MOV.U32 R28, RZ, RZ, R9.reuse ;  /* 0x000000ffff1c2224 */ /* 0x100fe200078e0009 */
[----:B------:R-:W-:Y:S01]  /*2480*/  @P3 MOV R28, R10 ;  /* 0x0000000a001c3202 */ /* 0x000fe20000000f00 */
[----:B------:R-:W-:Y:S02]  /*2490*/  @P3 IMAD.MOV.U32 R20, RZ, RZ, R9 ;  /* 0x000000ffff143224 */ /* 0x000fe400078e0009 */
[----:B------:R-:W-:Y:S02]  /*24a0*/  @P4 IMAD.MOV.U32 R20, RZ, RZ, R10 ;  /* 0x000000ffff144224 */ /* 0x000fe400078e000a */
[--C-:B------:R-:W-:Y:S02]  /*24b0*/  @P4 IMAD.MOV.U32 R28, RZ, RZ, R27.reuse ;  /* 0x000000ffff1c4224 */ /* 0x100fe400078e001b */
        /* <DEDUP_REMOVED lines=13> */
.L_x_207:
        /* <DEDUP_REMOVED lines=18> */
.L_x_205:
[----:B------:R-:W-:Y:S01]  /*26b0*/  LOP3.LUT R23, R27, 0x1, RZ, 0xc0, !PT ;  /* 0x000000011b177812 */ /* 0x000fe200078ec0ff */
[----:B------:R-:W-:Y:S01]  /*26c0*/  FMUL R21, R20, R20 ;  /* 0x0000001414157220 */ /* 0x000fe20000400000 */
[----:B------:R-:W-:Y:S01]  /*26d0*/  MOV R22, 0x37cbac00 ;  /* 0x37cbac0000167802 */ /* 0x000fe20000000f00 */
[----:B------:R-:W-:Y:S01]  /*26e0*/  IMAD.MOV.U32 R28, RZ, RZ, 0x3c0885e4 ;  /* 0x3c0885e4ff1c7424 */ /* 0x000fe200078e00ff */
[----:B------:R-:W-:Y:S01]  /*26f0*/  ISETP.NE.U32.AND P0, PT, R23, 0x1, PT ;  /* 0x000000011700780c */ /* 0x000fe20003f05070 */
[----:B------:R-:W-:Y:S01]  /*2700*/  VIADD R23, R27, 0x1 ;  /* 0x000000011b177836 */ /* 0x000fe20000000000 */
[----:B------:R-:W-:Y:S01]  /*2710*/  FSETP.GE.AND P2, PT, |R26|, 105615, PT ;  /* 0x47ce47801a00780b */ /* 0x000fe20003f46200 */
[----:B------:R-:W-:Y:S01]  /*2720*/  FFMA R22, R21, R22, -0.0013887860113754868507 ;  /* 0xbab607ed15167423 */ /* 0x000fe20000000016 */
[----:B------:R-:W-:Y:S01]  /*2730*/  FSEL R28, R28, 0.041666727513074874878, !P0 ;  /* 0x3d2aaabb1c1c7808 */ /* 0x000fe20004000000 */
[----:B------:R-:W-:Y:S01]  /*2740*/  IMAD.MOV.U32 R27, RZ, RZ, R4 ;  /* 0x000000ffff1b7224 */ /* 0x000fe200078e0004 */
[----:B------:R-:W-:Y:S01]  /*2750*/  LOP3.LUT P1, RZ, R23, 0x2, RZ, 0xc0, !PT ;  /* 0x0000000217ff7812 */ /* 0x000fe2000782c0ff */
[----:B------:R-:W-:Y:S01]  /*2760*/  IMAD.MOV.U32 R23, RZ, RZ, 0x3e2aaaa8 ;  /* 0x3e2aaaa8ff177424 */ /* 0x000fe200078e00ff */
[----:B------:R-:W-:-:S02]  /*2770*/  FSEL R22, R22, -0.00019574658654164522886, P0 ;  /* 0xb94d415316167808 */ /* 0x000fc40000000000 */
[----:B------:R-:W-:Y:S02]  /*2780*/  FSEL R20, R20, 1, !P0 ;  /* 0x3f80000014147808 */ /* 0x000fe40004000000 */
[----:B------:R-:W-:Y:S01]  /*2790*/  FSEL R23, -R23, -0.4999999701976776123, !P0 ;  /* 0xbeffffff17177808 */ /* 0x000fe20004000100 */
[----:B------:R-:W-:-:S04]  /*27a0*/  FFMA R22, R21, R22, R28 ;  /* 0x0000001615167223 */ /* 0x000fc8000000001c */
[C---:B------:R-:W-:Y:S01]  /*27b0*/  FFMA R22, R21.reuse, R22, R23 ;  /* 0x0000001615167223 */ /* 0x040fe20000000017 */
[----:B------:R-:W-:-:S04]  /*27c0*/  FFMA R21, R21, R20, RZ ;  /* 0x0000001415157223 */ /* 0x000fc800000000ff */
        /* <DEDUP_REMOVED lines=15> */
.L_x_209:
        /* <DEDUP_REMOVED lines=15> */
[----:B------:R-:W-:Y:S01]  /*29b0*/  ISETP.EQ.AND P0, PT, R30, RZ, PT ;  /* 0x000000ff1e00720c */ /* 0x000fe20003f02270 */
        /* <DEDUP_REMOVED lines=30> */
[--C-:B------:R-:W-:Y:S02]  /*2ba0*/  @P0 IMAD.MOV.U32 R27, RZ, RZ, R9.reuse ;  /* 0x000000ffff1b0224 */ /* 0x100fe400078e0009 */
[----:B------:R-:W-:Y:S02]  /*2bb0*/  @P3 IMAD.MOV.U32 R20, RZ, RZ, R9 ;  /* 0x000000ffff143224 */ /* 0x000fe400078e0009 */
[--C-:B------:R-:W-:Y:S01]  /*2bc0*/  @P3 IMAD.MOV.U32 R27, RZ, RZ, R10.reuse ;  /* 0x000000ffff1b3224 */ /* 0x100fe200078e000a */
[----:B------:R-:W-:Y:S01]  /*2bd0*/  @P5 MOV R27, R29 ;  /* 0x0000001d001b5202 */ /* 0x000fe20000000f00 */
[----:B------:R-:W-:Y:S02]  /*2be0*/  @P5 IMAD.MOV.U32 R20, RZ, RZ, R10 ;  /* 0x000000ffff145224 */ /* 0x000fe400078e000a */
[----:B------:R-:W-:Y:S01]  /*2bf0*/  @P4 IMAD.MOV.U32 R20, RZ, RZ, R29 ;  /* 0x000000ffff144224 */ /* 0x000fe200078e001d */
[----:B------:R-:W-:Y:S06]  /*2c00*/  @!P6 BRA `(.L_x_210) ;  /* 0x00000000002ce947 */ /* 0x000fec0003800000 */
[----:B------:R-:W-:Y:S01]  /*2c10*/  ISETP.EQ.AND P6, PT, R21, 0x8, PT ;  /* 0x000000081500780c */ /* 0x000fe20003fc2270 */
[----:B------:R-:W-:Y:S01]  /*2c20*/  @P2 IMAD.MOV.U32 R21, RZ, RZ, R5 ;  /* 0x000000ffff152224 */ /* 0x000fe200078e0005 */
[----:B------:R-:W-:Y:S01]  /*2c30*/  LOP3.LUT R22, R22, 0x1f, RZ, 0xc0, !PT ;  /* 0x0000001f16167812 */ /* 0x000fe200078ec0ff */
[----:B------:R-:W-:Y:S02]  /*2c40*/  @P1 IMAD.MOV.U32 R21, RZ, RZ, R6 ;  /* 0x000000ffff151224 */ /* 0x000fe400078e0006 */
[----:B------:R-:W-:Y:S01]  /*2c50*/  @P0 IMAD.MOV.U32 R21, RZ, RZ, R7 ;  /* 0x000000ffff150224 */ /* 0x000fe200078e0007 */
[----:B------:R-:W-:Y:S01]  /*2c60*/  SHF.L.W.U32.HI R27, R20, R22, R27 ;  /* 0x00000016141b7219 */ /* 0x000fe20000010e1b */
[----:B------:R-:W-:Y:S02]  /*2c70*/  @P3 IMAD.MOV.U32 R21, RZ, RZ, R8 ;  /* 0x000000ffff153224 */ /* 0x000fe400078e0008 */
[----:B------:R-:W-:Y:S01]  /*2c80*/  @P5 IMAD.MOV.U32 R21, RZ, RZ, R9 ;  /* 0x000000ffff155224 */ /* 0x000fe200078e0009 */
[----:B------:R-:W-:-:S03]  /*2c90*/  @P4 MOV R21, R10 ;  /* 0x0000000a00154202 */ /* 0x000fc60000000f00 */
[----:B------:R-:W-:-:S05]  /*2ca0*/  @P6 IMAD.MOV.U32 R21, RZ, RZ, R29 ;  /* 0x000000ffff156224 */ /* 0x000fca00078e001d */
[----:B------:R-:W-:-:S07]  /*2cb0*/  SHF.L.W.U32.HI R20, R21, R22, R20 ;  /* 0x0000001615147219 */ /* 0x000fce0000010e14 */
.L_x_210:
        /* <DEDUP_REMOVED lines=18> */
.L_x_208:
[----:B------:R-:W-:Y:S01]  /*2de0*/  LOP3.LUT R21, R27, 0x1, RZ, 0xc0, !PT ;  /* 0x000000011b157812 */ /* 0x000fe200078ec0ff */
[----:B------:R-:W-:Y:S02]  /*2df0*/  IMAD.MOV.U32 R22, RZ, RZ, 0x37cbac00 ;  /* 0x37cbac00ff167424 */ /* 0x000fe400078e00ff */
[----:B------:R-:W-:Y:S01]  /*2e00*/  FMUL R23, R20, R20 ;  /* 0x0000001414177220 */ /* 0x000fe20000400000 */
[----:B------:R-:W-:Y:S01]  /*2e10*/  IMAD.MOV.U32 R26, RZ, RZ, 0x3d2aaabb ;  /* 0x3d2aaabbff1a7424 */ /* 0x000fe200078e00ff */
[----:B------:R-:W-:Y:S01]  /*2e20*/  ISETP.NE.U32.AND P0, PT, R21, 0x1, PT ;  /* 0x000000011500780c */ /* 0x000fe20003f05070 */
[----:B------:R-:W-:Y:S01]  /*2e30*/  FMUL R21, R13, R24 ;  /* 0x000000180d157220 */ /* 0x000fe20000400000 */
[----:B------:R-:W-:Y:S01]  /*2e40*/  FFMA R22, R23, R22, -0.0013887860113754868507 ;  /* 0xbab607ed17167423 */ /* 0x000fe20000000016 */
[----:B------:R-:W-:Y:S02]  /*2e50*/  LOP3.LUT P1, RZ, R27, 0x2, RZ, 0xc0, !PT ;  /* 0x000000021bff7812 */ /* 0x000fe4000782c0ff */
[----:B------:R-:W-:Y:S01]  /*2e60*/  FFMA R21, R14, R25, R21 ;  /* 0x000000190e157223 */ /* 0x000fe20000000015 */
[----:B------:R-:W-:-:S02]  /*2e70*/  FSEL R26, R26, 0.0083327032625675201416, !P0 ;  /* 0x3c0885e41a1a7808 */ /* 0x000fc40004000000 */
[----:B------:R-:W-:Y:S02]  /*2e80*/  FSEL R22, R22, -0.00019574658654164522886, !P0 ;  /* 0xb94d415316167808 */ /* 0x000fe40004000000 */
[----:B------:R-:W-:-:S03]  /*2e90*/  FSETP.GEU.AND P2, PT, |R21|, 9.9999999392252902908e-09, PT ;  /* 0x322bcc771500780b */ /* 0x000fc60003f4e200 */
[----:B------:R-:W-:Y:S01]  /*2ea0*/  FFMA R22, R23, R22, R26 ;  /* 0x0000001617167223 */ /* 0x000fe2000000001a */
[----:B------:R-:W-:-:S04]  /*2eb0*/  MOV R26, 0x3effffff ;  /* 0x3effffff001a7802 */ /* 0x000fc80000000f00 */
[----:B------:R-:W-:-:S05]  /*2ec0*/  FSEL R26, -R26, -0.16666662693023681641, !P0 ;  /* 0xbe2aaaa81a1a7808 */ /* 0x000fca0004000100 */
[----:B------:R-:W-:Y:S05]  /*2ed0*/  @!P2 EXIT ;  /* 0x000000000000a94d */ /* 0x000fea0003800000 */
[----:B------:R-:W0:Y:S01]  /*2ee0*/  LDCU UR4, c[0x0][0x38c] ;  /* 0x00007180ff0477ac */ /* 0x000e220008000800 */
[----:B------:R-:W-:Y:S01]  /*2ef0*/  FSEL R20, R20, 1, P0 ;  /* 0x3f80000014147808 */ /* 0x000fe20000000000 */
[C---:B------:R-:W-:Y:S01]  /*2f00*/  FFMA R22, R23.reuse, R22, R26 ;  /* 0x0000001617167223 */ /* 0x040fe2000000001a */
[----:B------:R-:W-:Y:S01]  /*2f10*/  BSSY.RECONVERGENT B0, `(.L_x_211) ;  /* 0x0000012000007945 */ /* 0x000fe20003800200 */
[----:B------:R-:W1:Y:S02]  /*2f20*/  MUFU.RCP R26, R21 ;  /* 0x00000015001a7308 */ /* 0x000e640000001000 */
[----:B------:R-:W-:-:S04]  /*2f30*/  FFMA R23, R23, R20, RZ ;  /* 0x0000001417177223 */ /* 0x000fc800000000ff */
[----:B------:R-:W-:-:S04]  /*2f40*/  FFMA R23, R23, R22, R20 ;  /* 0x0000001617177223 */ /* 0x000fc80000000014 */
        /* <DEDUP_REMOVED lines=13> */
[----:B------:R-:W-:Y:S05]  /*3020*/  CALL.REL.NOINC `($__internal_10_$__cuda_sm3x_div_rn_noftz_f32_slowpath) ;  /* 0x00000018002c7944 */ /* 0x000fea0003c00000 */
.L_x_212:
[----:B------:R-:W-:Y:S05]  /*3030*/  BSYNC.RECONVERGENT B0 ;  /* 0x0000000000007941 */ /* 0x000fea0003800200 */
.L_x_211:
[----:B------:R-:W-:-:S13]  /*3040*/  FSETP.GTU.AND P0, PT, R27, RZ, PT ;  /* 0x000000ff1b00720b */ /* 0x000fda0003f0c000 */
[----:B------:R-:W-:Y:S05]  /*3050*/  @!P0 EXIT ;  /* 0x000000000000894d */ /* 0x000fea0003800000 */
[----:B------:R-:W0:Y:S01]  /*3060*/  LDC R22, c[0x0][0x3ac] ;  /* 0x0000eb00ff167b82 */ /* 0x000e220000000800 */
[-C--:B------:R-:W-:Y:S01]  /*3070*/  FFMA R25, R14, R27.reuse, R11 ;  /* 0x0000001b0e197223 */ /* 0x080fe2000000000b */
[-C--:B------:R-:W-:Y:S01]  /*3080*/  FFMA R14, R13, R27.reuse, R12 ;  /* 0x0000001b0d0e7223 */ /* 0x080fe2000000000c */
[----:B------:R-:W-:Y:S01]  /*3090*/  FFMA R0, R0, R27, RZ ;  /* 0x0000001b00007223 */ /* 0x000fe200000000ff */
[----:B------:R-:W-:Y:S01]  /*30a0*/  IMAD.MOV.U32 R12, RZ, RZ, R3 ;  /* 0x000000ffff0c7224 */ /* 0x000fe200078e0003 */
[----:B0-----:R-:W-:-:S04]  /*30b0*/  FSETP.GE.AND P0, PT, |R22|, 105615, PT ;  /* 0x47ce47801600780b */ /* 0x001fc80003f06200 */
[----:B------:R-:W-:Y:S01]  /*30c0*/  P2R R11, PR, RZ, 0x1 ;  /* 0x00000001ff0b7803 */ /* 0x000fe20000000000 */
[----:B------:R-:W-:-:S08]  /*30d0*/  IMAD.MOV.U32 R11, RZ, RZ, R4 ;  /* 0x000000ffff0b7224 */ /* 0x000fd000078e0004 */
[----:B------:R-:W-:Y:S05]  /*30e0*/  @!P0 BRA `(.L_x_213) ;  /* 0x0000000400748947 */ /* 0x000fea0003800000 */
        /* <DEDUP_REMOVED lines=8> */
[----:B------:R-:W-:Y:S01]  /*3170*/  IMAD.MOV.U32 R27, RZ, RZ, RZ ;  /* 0x000000ffff1b7224 */ /* 0x000fe200078e00ff */
[----:B------:R-:W-:Y:S01]  /*3180*/  LOP3.LUT R29, R12, 0x80000000, RZ, 0xfc, !PT ;  /* 0x800000000c1d7812 */ /* 0x000fe200078efcff */
[----:B------:R-:W-:-:S06]  /*3190*/  UMOV UR4, URZ ;  /* 0x000000ff00047c82 */ /* 0x000fcc0008000000 */
.L_x_214:
        /* <DEDUP_REMOVED lines=41> */
[----:B------:R-:W-:Y:S02]  /*3430*/  @P0 IMAD.MOV.U32 R12, RZ, RZ, R6 ;  /* 0x000000ffff0c0224 */ /* 0x000fe400078e0006 */
[--C-:B------:R-:W-:Y:S01]  /*3440*/  @P0 IMAD.MOV.U32 R24, RZ, RZ, R7.reuse ;  /* 0x000000ffff180224 */ /* 0x100fe200078e0007 */
[----:B------:R-:W-:Y:S01]  /*3450*/  @P1 MOV R24, R8 ;  /* 0x0000000800181202 */ /* 0x000fe20000000f00 */
        /* <DEDUP_REMOVED lines=20> */
.L_x_215:
        /* <DEDUP_REMOVED lines=18> */
.L_x_213:
[----:B------:R-:W-:Y:S01]  /*36c0*/  MOV R24, 0x37cbac00 ;  /* 0x37cbac0000187802 */ /* 0x000fe20000000f00 */
[----:B------:R-:W-:Y:S01]  /*36d0*/  FMUL R13, R12, R12 ;  /* 0x0000000c0c0d7220 */ /* 0x000fe20000400000 */
[----:B------:R-:W-:Y:S01]  /*36e0*/  LOP3.LUT R21, R11, 0x1, RZ, 0xc0, !PT ;  /* 0x000000010b157812 */ /* 0x000fe200078ec0ff */
[----:B------:R-:W-:Y:S01]  /*36f0*/  IMAD.MOV.U32 R26, RZ, RZ, 0x3d2aaabb ;  /* 0x3d2aaabbff1a7424 */ /* 0x000fe200078e00ff */
[----:B------:R-:W-:Y:S01]  /*3700*/  FSETP.GE.AND P2, PT, |R22|, 105615, PT ;  /* 0x47ce47801600780b */ /* 0x000fe20003f46200 */
[----:B------:R-:W-:Y:S01]  /*3710*/  FFMA R20, R13, R24, -0.0013887860113754868507 ;  /* 0xbab607ed0d147423 */ /* 0x000fe20000000018 */
[----:B------:R-:W-:Y:S01]  /*3720*/  ISETP.NE.U32.AND P0, PT, R21, 0x1, PT ;  /* 0x000000011500780c */ /* 0x000fe20003f05070 */
[----:B------:R-:W-:Y:S01]  /*3730*/  IMAD.MOV.U32 R21, RZ, RZ, 0x3effffff ;  /* 0x3effffffff157424 */ /* 0x000fe200078e00ff */
[----:B------:R-:W-:Y:S02]  /*3740*/  LOP3.LUT P1, RZ, R11, 0x2, RZ, 0xc0, !PT ;  /* 0x000000020bff7812 */ /* 0x000fe4000782c0ff */
[----:B------:R-:W-:-:S02]  /*3750*/  FSEL R20, R20, -0.00019574658654164522886, !P0 ;  /* 0xb94d415314147808 */ /* 0x000fc40004000000 */
[----:B------:R-:W-:Y:S02]  /*3760*/  FSEL R26, R26, 0.0083327032625675201416, !P0 ;  /* 0x3c0885e41a1a7808 */ /* 0x000fe40004000000 */
        /* <DEDUP_REMOVED lines=18> */
.L_x_217:
        /* <DEDUP_REMOVED lines=54> */
[----:B------:R-:W-:Y:S01]  /*3bf0*/  LOP3.LUT R13, R13, 0x1f, RZ, 0xc0, !PT ;  /* 0x0000001f0d0d7812 */ /* 0x000fe200078ec0ff */
[----:B------:R-:W-:Y:S01]  /*3c00*/  @P0 IMAD.MOV.U32 R5, RZ, RZ, R7 ;  /* 0x000000ffff050224 */ /* 0x000fe200078e0007 */
[----:B------:R-:W-:Y:S01]  /*3c10*/  ISETP.EQ.AND P0, PT, R20, 0x8, PT ;  /* 0x000000081400780c */ /* 0x000fe20003f02270 */
[----:B------:R-:W-:Y:S01]  /*3c20*/  @P3 IMAD.MOV.U32 R5, RZ, RZ, R8 ;  /* 0x000000ffff053224 */ /* 0x000fe200078e0008 */
[----:B------:R-:W-:Y:S01]  /*3c30*/  SHF.L.W.U32.HI R4, R12, R13, R4 ;  /* 0x0000000d0c047219 */ /* 0x000fe20000010e04 */
[----:B------:R-:W-:Y:S01]  /*3c40*/  @P5 IMAD.MOV.U32 R5, RZ, RZ, R9 ;  /* 0x000000ffff055224 */ /* 0x000fe200078e0009 */
[----:B------:R-:W-:-:S09]  /*3c50*/  @P4 MOV R5, R10 ;  /* 0x0000000a00054202 */ /* 0x000fd20000000f00 */
[----:B------:R-:W-:-:S05]  /*3c60*/  @P0 IMAD.MOV.U32 R5, RZ, RZ, R3 ;  /* 0x000000ffff050224 */ /* 0x000fca00078e0003 */
[----:B------:R-:W-:-:S07]  /*3c70*/  SHF.L.W.U32.HI R12, R5, R13, R12 ;  /* 0x0000000d050c7219 */ /* 0x000fce0000010e0c */
.L_x_218:
        /* <DEDUP_REMOVED lines=18> */
.L_x_216:
        /* <DEDUP_REMOVED lines=8> */
[----:B------:R-:W-:Y:S01]  /*3e20*/  IADD3 R4, PT, PT, R4, 0x1, RZ ;  /* 0x0000000104047810 */ /* 0x000fe20007ffe0ff */
[----:B------:R-:W-:Y:S01]  /*3e30*/  BSSY.RECONVERGENT B0, `(.L_x_219) ;  /* 0x000001c000007945 */ /* 0x000fe20003800200 */
[----:B------:R-:W-:-:S02]  /*3e40*/  FSEL R7, R24, -0.00019574658654164522886, P0 ;  /* 0xb94d415318077808 */ /* 0x000fc40000000000 */
[----:B------:R-:W-:Y:S02]  /*3e50*/  FSEL R9, R9, 0.041666727513074874878, !P0 ;  /* 0x3d2aaabb09097808 */ /* 0x000fe40004000000 */
[----:B------:R-:W-:Y:S02]  /*3e60*/  LOP3.LUT P1, RZ, R4, 0x2, RZ, 0xc0, !PT ;  /* 0x0000000204ff7812 */ /* 0x000fe4000782c0ff */
[----:B------:R-:W-:Y:S01]  /*3e70*/  FSEL R4, -R10, -0.4999999701976776123, !P0 ;  /* 0xbeffffff0a047808 */ /* 0x000fe20004000100 */
[----:B------:R-:W-:Y:S01]  /*3e80*/  FFMA R7, R6, R7, R9 ;  /* 0x0000000706077223 */ /* 0x000fe20000000009 */
[----:B------:R-:W-:-:S03]  /*3e90*/  FSEL R3, R3, 1, !P0 ;  /* 0x3f80000003037808 */ /* 0x000fc60004000000 */
[----:B------:R-:W-:Y:S01]  /*3ea0*/  FFMA R4, R6, R7, R4 ;  /* 0x0000000706047223 */ /* 0x000fe20000000004 */
        /* <DEDUP_REMOVED lines=16> */
[----:B------:R-:W-:Y:S01]  /*3fb0*/  MOV R22, 0x3fe0 ;  /* 0x00003fe000167802 */ /* 0x000fe20000000f00 */
[----:B0-----:R-:W-:-:S07]  /*3fc0*/  IMAD.U32 R21, RZ, RZ, UR4 ;  /* 0x00000004ff157e24 */ /* 0x001fce000f8e00ff */
[----:B------:R-:W-:Y:S05]  /*3fd0*/  CALL.REL.NOINC `($__internal_10_$__cuda_sm3x_div_rn_noftz_f32_slowpath) ;  /* 0x0000000800407944 */ /* 0x000fea0003c00000 */
[----:B------:R-:W-:-:S07]  /*3fe0*/  IMAD.MOV.U32 R3, RZ, RZ, R27 ;  /* 0x000000ffff037224 */ /* 0x000fce00078e001b */
.L_x_220:
[----:B------:R-:W-:Y:S05]  /*3ff0*/  BSYNC.RECONVERGENT B0 ;  /* 0x0000000000007941 */ /* 0x000fea0003800200 */
.L_x_219:
        /* <DEDUP_REMOVED lines=18> */
[----:B------:R-:W-:Y:S05]  /*4120*/  CALL.REL.NOINC `($__internal_10_$__cuda_sm3x_div_rn_noftz_f32_slowpath) ;  /* 0x0000000400ec7944 */ /* 0x000fea0003c00000 */
[----:B------:R-:W-:-:S07]  /*4130*/  MOV R4, R27 ;  /* 0x0000001b00047202 */ /* 0x000fce0000000f00 */
.L_x_222:
[----:B------:R-:W-:Y:S05]  /*4140*/  BSYNC.RECONVERGENT B0 ;  /* 0x0000000000007941 */ /* 0x000fea0003800200 */
.L_x_221:
[----:B------:R-:W0:Y:S01]  /*4150*/  LDCU UR5, c[0x0][0x3a4] ;  /* 0x00007480ff0577ac */ /* 0x000e220008000800 */
[----:B------:R-:W1:Y:S01]  /*4160*/  LDCU UR4, c[0x0][0x3a8] ;  /* 0x00007500ff0477ac */ /* 0x000e620008000800 */
[----:B0-----:R-:W-:Y:S01]  /*4170*/  I2FP.F32.S32 R5, UR5 ;  /* 0x0000000500057c45 */ /* 0x001fe20008201400 */
[----:B-1----:R-:W-:-:S04]  /*4180*/  UIADD3 UR4, UPT, UPT, UR4, -0x1, URZ ;  /* 0xffffffff04047890 */ /* 0x002fc8000fffe0ff */
[----:B------:R-:W-:-:S04]  /*4190*/  FFMA R4, R5, 0.5, R4 ;  /* 0x3f00000005047823 */ /* 0x000fc80000000004 */
[----:B------:R-:W-:Y:S01]  /*41a0*/  FADD R5, R4, -0.5 ;  /* 0xbf00000004057421 */ /* 0x000fe20000000000 */
[----:B------:R-:W-:-:S04]  /*41b0*/  I2FP.F32.S32 R0, UR4 ;  /* 0x0000000400007c45 */ /* 0x000fc80008201400 */
[----:B------:R-:W-:-:S04]  /*41c0*/  FSETP.GE.AND P0, PT, R5, RZ, PT ;  /* 0x000000ff0500720b */ /* 0x000fc80003f06000 */
[----:B------:R-:W-:-:S04]  /*41d0*/  FSETP.LTU.OR P0, PT, R3, RZ, !P0 ;  /* 0x000000ff0300720b */ /* 0x000fc80004709400 */
[----:B------:R-:W-:-:S13]  /*41e0*/  FSETP.GEU.OR P0, PT, R3, R0, P0 ;  /* 0x000000000300720b */ /* 0x000fda000070e400 */
[----:B------:R-:W-:Y:S05]  /*41f0*/  @P0 EXIT ;  /* 0x000000000000094d */ /* 0x000fea0003800000 */
[----:B------:R-:W-:-:S06]  /*4200*/  UIADD3 UR4, UPT, UPT, UR5, -0x1, URZ ;  /* 0xffffffff05047890 */ /* 0x000fcc000fffe0ff */
[----:B------:R-:W-:-:S04]  /*4210*/  I2FP.F32.S32 R0, UR4 ;  /* 0x0000000400007c45 */ /* 0x000fc80008201400 */
[----:B------:R-:W-:-:S13]  /*4220*/  FSETP.GEU.AND P0, PT, R5, R0, PT ;  /* 0x000000000500720b */ /* 0x000fda0003f0e000 */
[----:B------:R-:W-:Y:S05]  /*4230*/  @P0 EXIT ;  /* 0x000000000000094d */ /* 0x000fea0003800000 */
[----:B------:R-:W0:Y:S01]  /*4240*/  LDCU UR4, c[0x0][0x398] ;  /* 0x00007300ff0477ac */ /* 0x000e220008000800 */
[----:B------:R-:W-:Y:S01]  /*4250*/  IMAD.MOV.U32 R17, RZ, RZ, RZ ;  /* 0x000000ffff117224 */ /* 0x000fe200078e00ff */
[----:B------:R-:W-:Y:S01]  /*4260*/  SHF.R.S32.HI R19, RZ, 0x1f, R18 ;  /* 0x0000001fff137819 */ /* 0x000fe20000011412 */
[----:B------:R-:W-:Y:S01]  /*4270*/  VIADD R0, R15, 0x1800000 ;  /* 0x018000000f007836 */ /* 0x000fe20000000000 */
[----:B------:R-:W1:Y:S01]  /*4280*/  LDCU UR5, c[0x0][0x394] ;  /* 0x00007280ff0577ac */ /* 0x000e620008000800 */
[----:B------:R-:W-:Y:S01]  /*4290*/  BSSY.RECONVERGENT B0, `(.L_x_223) ;  /* 0x0000015000007945 */ /* 0x000fe20003800200 */
[----:B------:R-:W2:Y:S02]  /*42a0*/  LDCU.64 UR8, c[0x0][0x380] ;  /* 0x00007000ff0877ac */ /* 0x000ea40008000a00 */
[----:B------:R-:W-:-:S04]  /*42b0*/  LOP3.LUT R0, R0, 0x7f800000, RZ, 0xc0, !PT ;  /* 0x7f80000000007812 */ /* 0x000fc800078ec0ff */
[----:B------:R-:W-:Y:S01]  /*42c0*/  ISETP.GT.U32.AND P0, PT, R0, 0x1ffffff, PT ;  /* 0x01ffffff0000780c */ /* 0x000fe20003f04070 */
[----:B0-----:R-:W-:Y:S01]  /*42d0*/  IMAD.WIDE.U32 R2, R2, UR4, R16 ;  /* 0x0000000402027c25 */ /* 0x001fe2000f8e0010 */
[----:B-1----:R-:W-:-:S03]  /*42e0*/  USHF.R.S32.HI UR4, URZ, 0x1f, UR5 ;  /* 0x0000001fff047899 */ /* 0x002fc60008011405 */
[----:B------:R-:W-:Y:S02]  /*42f0*/  IMAD R3, R3, UR5, RZ ;  /* 0x0000000503037c24 */ /* 0x000fe4000f8e02ff */
[----:B------:R-:W-:-:S04]  /*4300*/  IMAD.WIDE.U32 R18, R2, UR5, R18 ;  /* 0x0000000502127c25 */ /* 0x000fc8000f8e0012 */
[----:B------:R-:W-:Y:S01]  /*4310*/  IMAD R3, R2, UR4, R3 ;  /* 0x0000000402037c24 */ /* 0x000fe2000f8e0203 */
[----:B--2---:R-:W-:-:S03]  /*4320*/  LEA R2, P1, R18, UR8, 0x2 ;  /* 0x0000000812027c11 */ /* 0x004fc6000f8210ff */
[----:B------:R-:W-:-:S05]  /*4330*/  IMAD.IADD R3, R19, 0x1, R3 ;  /* 0x0000000113037824 */ /* 0x000fca00078e0203 */
[----:B------:R-:W-:Y:S01]  /*4340*/  LEA.HI.X R3, R18, UR9, R3, 0x2, P1 ;  /* 0x0000000912037c11 */ /* 0x000fe200088f1403 */
[----:B------:R-:W-:Y:S06]  /*4350*/  @P0 BRA `(.L_x_224) ;  /* 0x0000000000100947 */ /* 0x000fec0003800000 */
[----:B------:R-:W-:-:S07]  /*4360*/  MOV R8, 0x4380 ;  /* 0x0000438000087802 */ /* 0x000fce0000000f00 */
[----:B------:R-:W-:Y:S05]  /*4370*/  CALL.REL.NOINC `($__internal_8_$__cuda_sm20_rcp_rn_f32_slowpath) ;  /* 0x0000000000247944 */ /* 0x000fea0003c00000 */
[----:B------:R-:W-:Y:S01]  /*4380*/  IMAD.MOV.U32 R5, RZ, RZ, R0 ;  /* 0x000000ffff057224 */ /* 0x000fe200078e0000 */
[----:B------:R-:W-:Y:S06]  /*4390*/  BRA `(.L_x_225) ;  /* 0x0000000000107947 */ /* 0x000fec0003800000 */
.L_x_224:
[----:B------:R-:W0:Y:S02]  /*43a0*/  MUFU.RCP R0, R15 ;  /* 0x0000000f00007308 */ /* 0x000e240000001000 */
[----:B0-----:R-:W-:-:S04]  /*43b0*/  FFMA R4, R15, R0, -1 ;  /* 0xbf8000000f047423 */ /* 0x001fc80000000000 */
[----:B------:R-:W-:-:S04]  /*43c0*/  FADD.FTZ R5, -R4, -RZ ;  /* 0x800000ff04057221 */ /* 0x000fc80000010100 */
[----:B------:R-:W-:-:S07]  /*43d0*/  FFMA R5, R0, R5, R0 ;  /* 0x0000000500057223 */ /* 0x000fce0000000000 */
.L_x_225:
[----:B------:R-:W-:Y:S05]  /*43e0*/  BSYNC.RECONVERGENT B0 ;  /* 0x0000000000007941 */ /* 0x000fea0003800200 */
.L_x_223:
[----:B------:R-:W-:Y:S01]  /*43f0*/  REDG.E.ADD.F32.FTZ.RN.STRONG.GPU desc[UR6][R2.64], R5 ;  /* 0x00000005020079a6 */ /* 0x000fe2000c12f306 */
[----:B------:R-:W-:Y:S05]  /*4400*/  EXIT ;  /* 0x000000000000794d */ /* 0x000fea0003800000 */
        .weak           $__internal_8_$__cuda_sm20_rcp_rn_f32_slowpath
        .type           $__internal_8_$__cuda_sm20_rcp_rn_f32_slowpath,@function
        .size           $__internal_8_$__cuda_sm20_rcp_rn_f32_slowpath,($__internal_9_$__cuda_sm20_sqrt_rn_f32_slowpath - $__internal_8_$__cuda_sm20_rcp_rn_f32_slowpath)
$__internal_8_$__cuda_sm20_rcp_rn_f32_slowpath:
[----:B------:R-:W-:Y:S01]  /*4410*/  IMAD.SHL.U32 R0, R15, 0x2, RZ ;  /* 0x000000020f007824 */ /* 0x000fe200078e00ff */
[----:B------:R-:W-:Y:S04]  /*4420*/  BSSY.RECONVERGENT B1, `(.L_x_226) ;  /* 0x0000030000017945 */ /* 0x000fe80003800200 */
[----:B------:R-:W-:-:S04]  /*4430*/  SHF.R.U32.HI R9, RZ, 0x18, R0 ;  /* 0x00000018ff097819 */ /* 0x000fc80000011600 */
[----:B------:R-:W-:-:S13]  /*4440*/  ISETP.NE.U32.AND P0, PT, R9, RZ, PT ;  /* 0x000000ff0900720c */ /* 0x000fda0003f05070 */
[----:B------:R-:W-:Y:S05]  /*4450*/  @P0 BRA `(.L_x_227) ;  /* 0x0000000000280947 */ /* 0x000fea0003800000 */
[----:B------:R-:W-:-:S04]  /*4460*/  SHF.L.U32 R0, R15, 0x1, RZ ;  /* 0x000000010f007819 */ /* 0x000fc800000006ff */
        /* <DEDUP_REMOVED lines=9> */
.L_x_227:
[----:B------:R-:W-:-:S05]  /*4500*/  VIADD R10, R9, 0xffffff03 ;  /* 0xffffff03090a7836 */ /* 0x000fca0000000000 */
[----:B------:R-:W-:-:S13]  /*4510*/  ISETP.GT.U32.AND P0, PT, R10, 0x1, PT ;  /* 0x000000010a00780c */ /* 0x000fda0003f04070 */
[----:B------:R-:W-:Y:S05]  /*4520*/  @P0 BRA `(.L_x_229) ;  /* 0x0000000000780947 */ /* 0x000fea0003800000 */
[----:B------:R-:W-:Y:S01]  /*4530*/  LOP3.LUT R0, R15, 0x7fffff, RZ, 0xc0, !PT ;  /* 0x007fffff0f007812 */ /* 0x000fe200078ec0ff */
[----:B------:R-:W-:-:S03]  /*4540*/  IMAD.MOV.U32 R7, RZ, RZ, 0x3 ;  /* 0x00000003ff077424 */ /* 0x000fc600078e00ff */
[----:B------:R-:W-:Y:S02]  /*4550*/  LOP3.LUT R0, R0, 0x3f800000, RZ, 0xfc, !PT ;  /* 0x3f80000000007812 */ /* 0x000fe400078efcff */
[----:B------:R-:W-:Y:S02]  /*4560*/  SHF.L.U32 R7, R7, R10, RZ ;  /* 0x0000000a07077219 */ /* 0x000fe400000006ff */
[----:B------:R-:W0:Y:S02]  /*4570*/  MUFU.RCP R5, R0 ;  /* 0x0000000000057308 */ /* 0x000e240000001000 */
        /* <DEDUP_REMOVED lines=11> */
[--C-:B------:R-:W-:Y:S01]  /*4630*/  LOP3.LUT P1, RZ, R5, R10, R4.reuse, 0xf8, !PT ;  /* 0x0000000a05ff7212 */ /* 0x100fe2000782f804 */
[----:B------:R-:W-:Y:S01]  /*4640*/  VIADD R5, R9, 0xffffff04 ;  /* 0xffffff0409057836 */ /* 0x000fe20000000000 */
[C---:B------:R-:W-:Y:S02]  /*4650*/  LOP3.LUT P0, RZ, R7.reuse, 0x1, RZ, 0xc0, !PT ;  /* 0x0000000107ff7812 */ /* 0x040fe4000780c0ff */
[----:B------:R-:W-:Y:S02]  /*4660*/  LOP3.LUT P2, RZ, R7, 0x2, RZ, 0xc0, !PT ;  /* 0x0000000207ff7812 */ /* 0x000fe4000784c0ff */
[----:B------:R-:W-:Y:S02]  /*4670*/  SHF.R.U32.HI R4, RZ, R5, R4 ;  /* 0x00000005ff047219 */ /* 0x000fe40000011604 */
[----:B------:R-:W-:Y:S02]  /*4680*/  PLOP3.LUT P0, PT, P0, P1, P2, 0xe0, 0x0 ;  /* 0x000000000000781c */ /* 0x000fe40000703c20 */
[----:B------:R-:W-:-:S02]  /*4690*/  LOP3.LUT P1, RZ, R15, 0x7fffff, RZ, 0xc0, !PT ;  /* 0x007fffff0fff7812 */ /* 0x000fc4000782c0ff */
[----:B------:R-:W-:-:S05]  /*46a0*/  SEL R0, RZ, 0x1, !P0 ;  /* 0x00000001ff007807 */ /* 0x000fca0004000000 */
[----:B------:R-:W-:-:S05]  /*46b0*/  IMAD.MOV R0, RZ, RZ, -R0 ;  /* 0x000000ffff007224 */ /* 0x000fca00078e0a00 */
[----:B------:R-:W-:-:S13]  /*46c0*/  ISETP.GE.AND P0, PT, R0, RZ, PT ;  /* 0x000000ff0000720c */ /* 0x000fda0003f06270 */
[----:B------:R-:W-:-:S05]  /*46d0*/  @!P0 IADD3 R4, PT, PT, R4, 0x1, RZ ;  /* 0x0000000104048810 */ /* 0x000fca0007ffe0ff */
[----:B------:R-:W-:-:S05]  /*46e0*/  @!P1 IMAD.SHL.U32 R4, R4, 0x2, RZ ;  /* 0x0000000204049824 */ /* 0x000fca00078e00ff */
[----:B------:R-:W-:Y:S01]  /*46f0*/  LOP3.LUT R4, R4, 0x80000000, R15, 0xf8, !PT ;  /* 0x8000000004047812 */ /* 0x000fe200078ef80f */
[----:B------:R-:W-:Y:S06]  /*4700*/  BRA `(.L_x_228) ;  /* 0x0000000000047947 */ /* 0x000fec0003800000 */
.L_x_229:
[----:B------:R0:W1:Y:S02]  /*4710*/  MUFU.RCP R4, R15 ;  /* 0x0000000f00047308 */ /* 0x0000640000001000 */
.L_x_228:
[----:B------:R-:W-:Y:S05]  /*4720*/  BSYNC.RECONVERGENT B1 ;  /* 0x0000000000017941 */ /* 0x000fea0003800200 */
.L_x_226:
[----:B-1----:R-:W-:Y:S02]  /*4730*/  IMAD.MOV.U32 R0, RZ, RZ, R4 ;  /* 0x000000ffff007224 */ /* 0x002fe400078e0004 */
[----:B------:R-:W-:Y:S02]  /*4740*/  IMAD.MOV.U32 R4, RZ, RZ, R8 ;  /* 0x000000ffff047224 */ /* 0x000fe400078e0008 */
[----:B------:R-:W-:-:S04]  /*4750*/  IMAD.MOV.U32 R5, RZ, RZ, 0x0 ;  /* 0x00000000ff057424 */ /* 0x000fc800078e00ff */
[----:B0-----:R-:W-:Y:S05]  /*4760*/  RET.REL.NODEC R4 `(_Z29computeVoxelSensitivityKernelPf14GeometryParamsiiifiif) ;  /* 0xffffffb804247950 */ /* 0x001fea0003c3ffff */
        .weak           $__internal_9_$__cuda_sm20_sqrt_rn_f32_slowpath
        .type           $__internal_9_$__cuda_sm20_sqrt_rn_f32_slowpath,@function
        .size           $__internal_9_$__cuda_sm20_sqrt_rn_f32_slowpath,($__internal_10_$__cuda_sm3x_div_rn_noftz_f32_slowpath - $__internal_9_$__cuda_sm20_sqrt_rn_f32_slowpath)
$__internal_9_$__cuda_sm20_sqrt_rn_f32_slowpath:
[----:B------:R-:W-:-:S13]  /*4770*/  LOP3.LUT P0, RZ, R22, 0x7fffffff, RZ, 0xc0, !PT ;  /* 0x7fffffff16ff7812 */ /* 0x000fda000780c0ff */
[----:B------:R-:W-:Y:S01]  /*4780*/  @!P0 IMAD.MOV.U32 R21, RZ, RZ, R22 ;  /* 0x000000ffff158224 */ /* 0x000fe200078e0016 */
[----:B------:R-:W-:Y:S06]  /*4790*/  @!P0 BRA `(.L_x_230) ;  /* 0x0000000000448947 */ /* 0x000fec0003800000 */
        /* <DEDUP_REMOVED lines=17> */
.L_x_230:
[----:B------:R-:W-:Y:S02]  /*48b0*/  IMAD.MOV.U32 R22, RZ, RZ, R26 ;  /* 0x000000ffff167224 */ /* 0x000fe400078e001a */
[----:B------:R-:W-:-:S04]  /*48c0*/  IMAD.MOV.U32 R23, RZ, RZ, 0x0 ;  /* 0x00000000ff177424 */ /* 0x000fc800078e00ff */
[----:B------:R-:W-:Y:S05]  /*48d0*/  RET.REL.NODEC R22 `(_Z29computeVoxelSensitivityKernelPf14GeometryParamsiiifiif) ;  /* 0xffffffb416c87950 */ /* 0x000fea0003c3ffff */
        .weak           $__internal_10_$__cuda_sm3x_div_rn_noftz_f32_slowpath
        .type           $__internal_10_$__cuda_sm3x_div_rn_noftz_f32_slowpath,@function
        .size           $__internal_10_$__cuda_sm3x_div_rn_noftz_f32_slowpath,(.L_x_255 - $__internal_10_$__cuda_sm3x_div_rn_noftz_f32_slowpath)
$__internal_10_$__cuda_sm3x_div_rn_noftz_f32_slowpath:
        /* <DEDUP_REMOVED lines=34> */
.L_x_232:
[----:B------:R-:W-:Y:S01]  /*4b00*/  LEA R26, R25, 0xc0800000, 0x17 ;  /* 0xc0800000191a7811 */ /* 0x000fe200078eb8ff */
[----:B------:R-:W-:Y:S04]  /*4b10*/  BSSY.RECONVERGENT B2, `(.L_x_237) ;  /* 0x0000036000027945 */ /* 0x000fe80003800200 */
[----:B------:R-:W-:Y:S01]  /*4b20*/  IMAD.IADD R29, R21, 0x1, -R26 ;  /* 0x00000001151d7824 */ /* 0x000fe200078e0a1a */
[----:B------:R-:W-:-:S03]  /*4b30*/  IADD3 R26, PT, PT, R31, -0x7f, RZ ;  /* 0xffffff811f1a7810 */ /* 0x000fc60007ffe0ff */
[----:B------:R-:W0:Y:S01]  /*4b40*/  MUFU.RCP R30, R29 ;  /* 0x0000001d001e7308 */ /* 0x000e220000001000 */
[----:B------:R-:W-:Y:S01]  /*4b50*/  FADD.FTZ R27, -R29, -RZ ;  /* 0x800000ff1d1b7221 */ /* 0x000fe20000010100 */
[C---:B------:R-:W-:Y:S01]  /*4b60*/  IMAD R20, R26.reuse, -0x800000, R20 ;  /* 0xff8000001a147824 */ /* 0x040fe200078e0214 */
[----:B------:R-:W-:-:S05]  /*4b70*/  IADD3 R31, PT, PT, R26, 0x7f, -R25 ;  /* 0x0000007f1a1f7810 */ /* 0x000fca0007ffe819 */
[----:B------:R-:W-:Y:S02]  /*4b80*/  IMAD.IADD R31, R31, 0x1, R24 ;  /* 0x000000011f1f7824 */ /* 0x000fe400078e0218 */
        /* <DEDUP_REMOVED lines=24> */
[----:B------:R-:W-:Y:S01]  /*4d10*/  ISETP.NE.AND P2, PT, R29, RZ, PT ;  /* 0x000000ff1d00720c */ /* 0x000fe20003f45270 */
[----:B------:R-:W-:Y:S01]  /*4d20*/  IMAD.MOV R27, RZ, RZ, -R29 ;  /* 0x000000ffff1b7224 */ /* 0x000fe200078e0a1d */
[----:B------:R-:W-:Y:S02]  /*4d30*/  LOP3.LUT R25, R25, 0x7fffff, RZ, 0xc0, !PT ;  /* 0x007fffff19197812 */ /* 0x000fe400078ec0ff */
[----:B------:R-:W-:Y:S02]  /*4d40*/  ISETP.NE.AND P1, PT, R29, RZ, PT ;  /* 0x000000ff1d00720c */ /* 0x000fe40003f25270 */
        /* <DEDUP_REMOVED lines=10> */
[----:B------:R-:W-:-:S04]  /*4df0*/  LOP3.LUT R21, R21, R24, RZ, 0xc0, !PT ;  /* 0x0000001815157212 */ /* 0x000fc800078ec0ff */
[----:B------:R-:W-:-:S04]  /*4e00*/  IADD3 R21, PT, PT, R26, R21, RZ ;  /* 0x000000151a157210 */ /* 0x000fc80007ffe0ff */
[----:B------:R-:W-:Y:S01]  /*4e10*/  LOP3.LUT R20, R21, R20, RZ, 0xfc, !PT ;  /* 0x0000001415147212 */ /* 0x000fe200078efcff */
[----:B------:R-:W-:Y:S06]  /*4e20*/  BRA `(.L_x_240) ;  /* 0x0000000000107947 */ /* 0x000fec0003800000 */
.L_x_239:
[----:B------:R-:W-:-:S04]  /*4e30*/  LOP3.LUT R20, R20, 0x80000000, RZ, 0xc0, !PT ;  /* 0x8000000014147812 */ /* 0x000fc800078ec0ff */
[----:B------:R-:W-:Y:S01]  /*4e40*/  LOP3.LUT R20, R20, 0x7f800000, RZ, 0xfc, !PT ;  /* 0x7f80000014147812 */ /* 0x000fe200078efcff */
[----:B------:R-:W-:Y:S06]  /*4e50*/  BRA `(.L_x_240) ;  /* 0x0000000000047947 */ /* 0x000fec0003800000 */
.L_x_238:
[----:B------:R-:W-:-:S07]  /*4e60*/  IMAD R20, R31, 0x800000, R20 ;  /* 0x008000001f147824 */ /* 0x000fce00078e0214 */
.L_x_240:
[----:B------:R-:W-:Y:S05]  /*4e70*/  BSYNC.RECONVERGENT B2 ;  /* 0x0000000000027941 */ /* 0x000fea0003800200 */
.L_x_237:
[----:B------:R-:W-:Y:S05]  /*4e80*/  BRA `(.L_x_241) ;  /* 0x0000000000207947 */ /* 0x000fea0003800000 */
.L_x_236:
[----:B------:R-:W-:-:S04]  /*4e90*/  LOP3.LUT R20, R21, 0x80000000, R20, 0x48, !PT ;  /* 0x8000000015147812 */ /* 0x000fc800078e4814 */
[----:B------:R-:W-:Y:S01]  /*4ea0*/  LOP3.LUT R20, R20, 0x7f800000, RZ, 0xfc, !PT ;  /* 0x7f80000014147812 */ /* 0x000fe200078efcff */
[----:B------:R-:W-:Y:S06]  /*4eb0*/  BRA `(.L_x_241) ;  /* 0x0000000000147947 */ /* 0x000fec0003800000 */
.L_x_235:
[----:B------:R-:W-:Y:S01]  /*4ec0*/  LOP3.LUT R20, R21, 0x80000000, R20, 0x48, !PT ;  /* 0x8000000015147812 */ /* 0x000fe200078e4814 */
[----:B------:R-:W-:Y:S06]  /*4ed0*/  BRA `(.L_x_241) ;  /* 0x00000000000c7947 */ /* 0x000fec0003800000 */
.L_x_234:
[----:B------:R-:W0:Y:S01]  /*4ee0*/  MUFU.RSQ R20, -QNAN ;  /* 0xffc0000000147908 */ /* 0x000e220000001400 */
[----:B------:R-:W-:Y:S05]  /*4ef0*/  BRA `(.L_x_241) ;  /* 0x0000000000047947 */ /* 0x000fea0003800000 */
.L_x_233:
[----:B------:R-:W-:-:S07]  /*4f00*/  FADD.FTZ R20, R20, R21 ;  /* 0x0000001514147221 */ /* 0x000fce0000010000 */
.L_x_241:
[----:B------:R-:W-:Y:S05]  /*4f10*/  BSYNC.RECONVERGENT B1 ;  /* 0x0000000000017941 */ /* 0x000fea0003800200 */
.L_x_231:
[----:B0-----:R-:W-:Y:S02]  /*4f20*/  IMAD.MOV.U32 R27, RZ, RZ, R20 ;  /* 0x000000ffff1b7224 */ /* 0x001fe400078e0014 */
[----:B------:R-:W-:Y:S02]  /*4f30*/  IMAD.MOV.U32 R20, RZ, RZ, R22 ;  /* 0x000000ffff147224 */ /* 0x000fe400078e0016 */
[----:B------:R-:W-:-:S04]  /*4f40*/  IMAD.MOV.U32 R21, RZ, RZ, 0x0 ;  /* 0x00000000ff157424 */ /* 0x000fc800078e00ff */
[----:B------:R-:W-:Y:S05]  /*4f50*/  RET.REL.NODEC R20 `(_Z29computeVoxelSensitivityKernelPf14GeometryParamsiiifiif) ;  /* 0xffffffb014287950 */ /* 0x000fea0003c3ffff */
.L_x_242:
        /* <DEDUP_REMOVED lines=10> */
.L_x_255:


//--------------------- .text._Z18updateVolumeKernelPfPKfif --------------------------
	.section	.text._Z18updateVolumeKernelPfPKfif,"ax",@progbits
	.align	128
        .global         _Z18updateVolumeKernelPfPKfif
        .type           _Z18updateVolumeKernelPfPKfif,@function
        .size           _Z18updateVolumeKernelPfPKfif,(.L_x_261 - _Z18updateVolumeKernelPfPKfif)
        .other          _Z18updateVolumeKernelPfPKfif,@"STO_CUDA_ENTRY STV_DEFAULT"
_Z18updateVolumeKernelPfPKfif:
.text._Z18updateVolumeKernelPfPKfif:
        /* <DEDUP_REMOVED lines=10> */
[----:B------:R-:W2:Y:S06]  /*00a0*/  LDCU UR6, c[0x0][0x394] ;  /* 0x00007280ff0677ac */ /* 0x000eac0008000800 */
[----:B------:R-:W3:Y:S01]  /*00b0*/  LDC.64 R4, c[0x0][0x380] ;  /* 0x0000e000ff047b82 */ /* 0x000ee20000000a00 */
[----:B0-----:R-:W-:-:S06]  /*00c0*/  IMAD.WIDE R2, R7, 0x4, R2 ;  /* 0x0000000407027825 */ /* 0x001fcc00078e0202 */
[----:B-1----:R-:W2:Y:S01]  /*00d0*/  LDG.E R2, desc[UR4][R2.64] ;  /* 0x0000000402027981 */ /* 0x002ea2000c1e1900 */
[----:B---3--:R-:W-:-:S05]  /*00e0*/  IMAD.WIDE R4, R7, 0x4, R4 ;  /* 0x0000000407047825 */ /* 0x008fca00078e0204 */
[----:B------:R-:W2:Y:S02]  /*00f0*/  LDG.E R7, desc[UR4][R4.64] ;  /* 0x0000000404077981 */ /* 0x000ea4000c1e1900 */
[----:B--2---:R-:W-:-:S05]  /*0100*/  FFMA R7, R2, UR6, R7 ;  /* 0x0000000602077c23 */ /* 0x004fca0008000007 */
[----:B------:R-:W-:Y:S01]  /*0110*/  FSETP.GEU.AND P0, PT, R7, RZ, PT ;  /* 0x000000ff0700720b */ /* 0x000fe20003f0e000 */
[----:B------:R0:W-:-:S12]  /*0120*/  STG.E desc[UR4][R4.64], R7 ;  /* 0x0000000704007986 */ /* 0x0001d8000c101904 */
[----:B0-----:R-:W-:Y:S05]  /*0130*/  @P0 EXIT ;  /* 0x000000000000094d */ /* 0x001fea0003800000 */
[----:B------:R-:W-:Y:S01]  /*0140*/  STG.E desc[UR4][R4.64], RZ ;  /* 0x000000ff04007986 */ /* 0x000fe2000c101904 */
[----:B------:R-:W-:Y:S05]  /*0150*/  EXIT ;  /* 0x000000000000794d */ /* 0x000fea0003800000 */
.L_x_243:
        /* <DEDUP_REMOVED lines=10> */
.L_x_261:


//--------------------- .text._Z20subtractArraysKernelPfPKfS1_i --------------------------
	.section	.text._Z20subtractArraysKernelPfPKfS1_i,"ax",@progbits
	.align	128
        .global         _Z20subtractArraysKernelPfPKfS1_i
        .type           _Z20subtractArraysKernelPfPKfS1_i,@function
        .size           _Z20subtractArraysKernelPfPKfS1_i,(.L_x_262 - _Z20subtractArraysKernelPfPKfS1_i)
        .other          _Z20subtractArraysKernelPfPKfS1_i,@"STO_CUDA_ENTRY STV_DEFAULT"
_Z20subtractArraysKernelPfPKfS1_i:
.text._Z20subtractArraysKernelPfPKfS1_i:
        /* <DEDUP_REMOVED lines=9> */
[----:B------:R-:W1:Y:S07]  /*0090*/  LDCU.64 UR4, c[0x0][0x358] ;  /* 0x00006b00ff0477ac */ /* 0x000e6e0008000a00 */
[----:B------:R-:W2:Y:S08]  /*00a0*/  LDC.64 R4, c[0x0][0x390] ;  /* 0x0000e400ff047b82 */ /* 0x000eb00000000a00 */
[----:B------:R-:W3:Y:S01]  /*00b0*/  LDC.64 R6, c[0x0][0x380] ;  /* 0x0000e000ff067b82 */ /* 0x000ee20000000a00 */
[----:B0-----:R-:W-:-:S06]  /*00c0*/  IMAD.WIDE R2, R9, 0x4, R2 ;  /* 0x0000000409027825 */ /* 0x001fcc00078e0202 */
[----:B-1----:R-:W4:Y:S01]  /*00d0*/  LDG.E R2, desc[UR4][R2.64] ;  /* 0x0000000402027981 */ /* 0x002f22000c1e1900 */
[----:B--2---:R-:W-:-:S06]  /*00e0*/  IMAD.WIDE R4, R9, 0x4, R4 ;  /* 0x0000000409047825 */ /* 0x004fcc00078e0204 */
[----:B------:R-:W4:Y:S01]  /*00f0*/  LDG.E R5, desc[UR4][R4.64] ;  /* 0x0000000404057981 */ /* 0x000f22000c1e1900 */
[----:B---3--:R-:W-:-:S04]  /*0100*/  IMAD.WIDE R6, R9, 0x4, R6 ;  /* 0x0000000409067825 */ /* 0x008fc800078e0206 */
[----:B----4-:R-:W-:-:S05]  /*0110*/  FADD R9, R2, -R5 ;  /* 0x8000000502097221 */ /* 0x010fca0000000000 */
[----:B------:R-:W-:Y:S01]  /*0120*/  STG.E desc[UR4][R6.64], R9 ;  /* 0x0000000906007986 */ /* 0x000fe2000c101904 */
[----:B------:R-:W-:Y:S05]  /*0130*/  EXIT ;  /* 0x000000000000794d */ /* 0x000fea0003800000 */
.L_x_244:
        /* <DEDUP_REMOVED lines=12> */
.L_x_262:


//--------------------- .nv.global.init           --------------------------
	.section	.nv.global.init,"aw",@progbits
	.align	4
.nv.global.init:
	.type		__cudart_i2opi_f,@object
	.size		__cudart_i2opi_f,(.L_0 - __cudart_i2opi_f)
__cudart_i2opi_f:
        /*0000*/ 	.byte	0x41, 0x90, 0x43, 0x3c, 0x99, 0x95, 0x62, 0xdb, 0xc0, 0xdd, 0x34, 0xf5, 0xd1, 0x57, 0x27, 0xfc
        /*0010*/ 	.byte	0x29, 0x15, 0x44, 0x4e, 0x6e, 0x83, 0xf9, 0xa2
.L_0:


//--------------------- .nv.shared.reserved.0     --------------------------
	.section	.nv.shared.reserved.0,"aw",@nobits
	.weak		__nv_reservedSMEM_offset_0_alias
	.size		__nv_reservedSMEM_offset_0_alias, 0, 64
	.other		__nv_reservedSMEM_offset_0_alias,@"STO_CUDA_RESERVED_SHARED STV_DEFAULT"
__nv_reservedSMEM_offset_0_alias:
	.zero		0
	.zero		64


//--------------------- .nv.constant0._Z17backProjectKernelPfPKf14GeometryParamsiiifiif --------------------------
	.section	.nv.constant0._Z17backProjectKernelPfPKf14GeometryParamsiiifiif,"a",@progbits
	.sectionflags	@""
	.align	4
.nv.constant0._Z17backProjectKernelPfPKf14GeometryParamsiiifiif:
	.zero		952


//--------------------- .nv.constant0._Z20forwardProjectKernelPKfPf14GeometryParamsiiifiif --------------------------
	.section	.nv.constant0._Z20forwardProjectKernelPKfPf14GeometryParamsiiifiif,"a",@progbits
	.sectionflags	@""
	.align	4
.nv.constant0._Z20forwardProjectKernelPKfPf14GeometryParamsiiifiif:
	.zero		952


//--------------------- .nv.constant0._Z23computeRayLengthsKernelPf14GeometryParamsiiifiif --------------------------
	.section	.nv.constant0._Z23computeRayLengthsKernelPf14GeometryParamsiiifiif,"a",@progbits
	.sectionflags	@""
	.align	4
.nv.constant0._Z23computeRayLengthsKernelPf14GeometryParamsiiifiif:
	.zero		944


//--------------------- .nv.constant0._Z30normalizeVoxelCorrectionKernelPfPKfi --------------------------
	.section	.nv.constant0._Z30normalizeVoxelCorrectionKernelPfPKfi,"a",@progbits
	.sectionflags	@""
	.align	4
.nv.constant0._Z30normalizeVoxelCorrectionKernelPfPKfi:
	.zero		916


//--------------------- .nv.constant0._Z29computeVoxelSensitivityKernelPf14GeometryParamsiiifiif --------------------------
	.section	.nv.constant0._Z29computeVoxelSensitivityKernelPf14GeometryParamsiiifiif,"a",@progbits
	.sectionflags	@""
	.align	4
.nv.constant0._Z29computeVoxelSensitivityKernelPf14GeometryParamsiiifiif:
	.zero		944


//--------------------- .nv.constant0._Z18updateVolumeKernelPfPKfif --------------------------
	.section	.nv.constant0._Z18updateVolumeKernelPfPKfif,"a",@progbits
	.sectionflags	@""
	.align	4
.nv.constant0._Z18updateVolumeKernelPfPKfif:
	.zero		920


//--------------------- .nv.constant0._Z20subtractArraysKernelPfPKfS1_i --------------------------
	.section	.nv.constant0._Z20subtractArraysKernelPfPKfS1_i,"a",@progbits
	.sectionflags	@""
	.align	4
.nv.constant0._Z20subtractArraysKernelPfPKfS1_i:
	.zero		924


//--------------------- SYMBOLS --------------------------

	.type		.nv.reservedSmem.offset0,@object
	.size		.nv.reservedSmem.offset0,0x4
